//
// Generated by NVIDIA NVVM Compiler
//
// Compiler Build ID: CL-36424714
// Cuda compilation tools, release 13.0, V13.0.88
// Based on NVVM 20.0.0
//

.version 9.0
.target sm_100
.address_size 64

	// .globl	_Z4initjjP17curandStateXORWOW
.func  (.param .b64 func_retval0) __internal_accurate_pow
(
	.param .b64 __internal_accurate_pow_param_0
)
;
.global .align 4 .b8 precalc_xorwow_matrix[102400];
.global .align 4 .b8 precalc_xorwow_offset_matrix[102400];
.global .align 4 .b8 mrg32k3aM1[2304];
.global .align 4 .b8 mrg32k3aM2[2304];
.global .align 4 .b8 mrg32k3aM1SubSeq[2016];
.global .align 4 .b8 mrg32k3aM2SubSeq[2016];
.global .align 4 .b8 mrg32k3aM1Seq[2304];
.global .align 4 .b8 mrg32k3aM2Seq[2304];
.const .align 8 .b8 __cr_lgamma_table[72];
.const .align 4 .b8 center_d[8];
// _ZZN3cub18CUB_300001_SM_10006detail6reduce28DeviceReduceSingleTileKernelINS2_10policy_hubIfjN4cuda3std3__44plusIfEEE10Policy1000EN6thrust24THRUST_300001_SM_1000_NS6detail15normal_iteratorINSD_10device_ptrIfEEEEPfjS9_ffNS7_10__identityEEEvT0_T1_T2_T3_T4_T6_E12temp_storage has been demoted
// _ZZN3cub18CUB_300001_SM_10006detail6reduce18DeviceReduceKernelINS2_10policy_hubIfjN4cuda3std3__44plusIfEEE10Policy1000EN6thrust24THRUST_300001_SM_1000_NS6detail15normal_iteratorINSD_10device_ptrIfEEEEjS9_fNS7_10__identityEEEvT0_PT3_T1_NS0_13GridEvenShareISN_EET2_T4_E12temp_storage has been demoted
// _ZZN3cub18CUB_300001_SM_10006detail6reduce28DeviceReduceSingleTileKernelINS2_10policy_hubIfjN4cuda3std3__44plusIfEEE10Policy1000EPfSC_iS9_ffNS7_10__identityEEEvT0_T1_T2_T3_T4_T6_E12temp_storage has been demoted
// _ZZN3cub18CUB_300001_SM_10006detail6reduce28DeviceReduceSingleTileKernelINS2_10policy_hubIfyN4cuda3std3__44plusIfEEE10Policy1000EN6thrust24THRUST_300001_SM_1000_NS6detail15normal_iteratorINSD_10device_ptrIfEEEEPfyS9_ffNS7_10__identityEEEvT0_T1_T2_T3_T4_T6_E12temp_storage has been demoted
// _ZZN3cub18CUB_300001_SM_10006detail6reduce18DeviceReduceKernelINS2_10policy_hubIfyN4cuda3std3__44plusIfEEE10Policy1000EN6thrust24THRUST_300001_SM_1000_NS6detail15normal_iteratorINSD_10device_ptrIfEEEEyS9_fNS7_10__identityEEEvT0_PT3_T1_NS0_13GridEvenShareISN_EET2_T4_E12temp_storage has been demoted
// _ZZN3cub18CUB_300001_SM_10006detail6reduce28DeviceReduceSingleTileKernelINS2_10policy_hubIfyN4cuda3std3__44plusIfEEE10Policy1000EPfSC_iS9_ffNS7_10__identityEEEvT0_T1_T2_T3_T4_T6_E12temp_storage has been demoted
.global .align 1 .b8 _ZN34_INTERNAL_4c6d20d6_4_k_cu_47749bd54cuda3std3__45__cpo5beginE[1];
.global .align 1 .b8 _ZN34_INTERNAL_4c6d20d6_4_k_cu_47749bd54cuda3std3__45__cpo3endE[1];
.global .align 1 .b8 _ZN34_INTERNAL_4c6d20d6_4_k_cu_47749bd54cuda3std3__45__cpo6cbeginE[1];
.global .align 1 .b8 _ZN34_INTERNAL_4c6d20d6_4_k_cu_47749bd54cuda3std3__45__cpo4cendE[1];
.global .align 1 .b8 _ZN34_INTERNAL_4c6d20d6_4_k_cu_47749bd54cuda3std3__45__cpo6rbeginE[1];
.global .align 1 .b8 _ZN34_INTERNAL_4c6d20d6_4_k_cu_47749bd54cuda3std3__45__cpo4rendE[1];
.global .align 1 .b8 _ZN34_INTERNAL_4c6d20d6_4_k_cu_47749bd54cuda3std3__45__cpo7crbeginE[1];
.global .align 1 .b8 _ZN34_INTERNAL_4c6d20d6_4_k_cu_47749bd54cuda3std3__45__cpo5crendE[1];
.global .align 1 .b8 _ZN34_INTERNAL_4c6d20d6_4_k_cu_47749bd54cuda3std3__436_GLOBAL__N__4c6d20d6_4_k_cu_47749bd56ignoreE[1];
.global .align 1 .b8 _ZN34_INTERNAL_4c6d20d6_4_k_cu_47749bd54cuda3std3__419piecewise_constructE[1];
.global .align 1 .b8 _ZN34_INTERNAL_4c6d20d6_4_k_cu_47749bd54cuda3std3__48in_placeE[1];
.global .align 1 .b8 _ZN34_INTERNAL_4c6d20d6_4_k_cu_47749bd54cuda3std3__420unreachable_sentinelE[1];
.global .align 1 .b8 _ZN34_INTERNAL_4c6d20d6_4_k_cu_47749bd54cuda3std3__47nulloptE[1];
.global .align 1 .b8 _ZN34_INTERNAL_4c6d20d6_4_k_cu_47749bd54cuda3std3__48unexpectE[1];
.global .align 1 .b8 _ZN34_INTERNAL_4c6d20d6_4_k_cu_47749bd54cuda3std6ranges3__45__cpo4swapE[1];
.global .align 1 .b8 _ZN34_INTERNAL_4c6d20d6_4_k_cu_47749bd54cuda3std6ranges3__45__cpo9iter_moveE[1];
.global .align 1 .b8 _ZN34_INTERNAL_4c6d20d6_4_k_cu_47749bd54cuda3std6ranges3__45__cpo5beginE[1];
.global .align 1 .b8 _ZN34_INTERNAL_4c6d20d6_4_k_cu_47749bd54cuda3std6ranges3__45__cpo3endE[1];
.global .align 1 .b8 _ZN34_INTERNAL_4c6d20d6_4_k_cu_47749bd54cuda3std6ranges3__45__cpo6cbeginE[1];
.global .align 1 .b8 _ZN34_INTERNAL_4c6d20d6_4_k_cu_47749bd54cuda3std6ranges3__45__cpo4cendE[1];
.global .align 1 .b8 _ZN34_INTERNAL_4c6d20d6_4_k_cu_47749bd54cuda3std6ranges3__45__cpo7advanceE[1];
.global .align 1 .b8 _ZN34_INTERNAL_4c6d20d6_4_k_cu_47749bd54cuda3std6ranges3__45__cpo9iter_swapE[1];
.global .align 1 .b8 _ZN34_INTERNAL_4c6d20d6_4_k_cu_47749bd54cuda3std6ranges3__45__cpo4nextE[1];
.global .align 1 .b8 _ZN34_INTERNAL_4c6d20d6_4_k_cu_47749bd54cuda3std6ranges3__45__cpo4prevE[1];
.global .align 1 .b8 _ZN34_INTERNAL_4c6d20d6_4_k_cu_47749bd54cuda3std6ranges3__45__cpo4dataE[1];
.global .align 1 .b8 _ZN34_INTERNAL_4c6d20d6_4_k_cu_47749bd54cuda3std6ranges3__45__cpo5cdataE[1];
.global .align 1 .b8 _ZN34_INTERNAL_4c6d20d6_4_k_cu_47749bd54cuda3std6ranges3__45__cpo4sizeE[1];
.global .align 1 .b8 _ZN34_INTERNAL_4c6d20d6_4_k_cu_47749bd54cuda3std6ranges3__45__cpo5ssizeE[1];
.global .align 1 .b8 _ZN34_INTERNAL_4c6d20d6_4_k_cu_47749bd54cuda3std6ranges3__45__cpo8distanceE[1];
.global .align 1 .b8 _ZN34_INTERNAL_4c6d20d6_4_k_cu_47749bd56thrust24THRUST_300001_SM_1000_NS8cuda_cub3parE[1];
.global .align 1 .b8 _ZN34_INTERNAL_4c6d20d6_4_k_cu_47749bd56thrust24THRUST_300001_SM_1000_NS8cuda_cub10par_nosyncE[1];
.global .align 1 .b8 _ZN34_INTERNAL_4c6d20d6_4_k_cu_47749bd56thrust24THRUST_300001_SM_1000_NS6system6detail10sequential3seqE[1];
.global .align 1 .b8 _ZN34_INTERNAL_4c6d20d6_4_k_cu_47749bd56thrust24THRUST_300001_SM_1000_NS12placeholders2_1E[1];
.global .align 1 .b8 _ZN34_INTERNAL_4c6d20d6_4_k_cu_47749bd56thrust24THRUST_300001_SM_1000_NS12placeholders2_2E[1];
.global .align 1 .b8 _ZN34_INTERNAL_4c6d20d6_4_k_cu_47749bd56thrust24THRUST_300001_SM_1000_NS12placeholders2_3E[1];
.global .align 1 .b8 _ZN34_INTERNAL_4c6d20d6_4_k_cu_47749bd56thrust24THRUST_300001_SM_1000_NS12placeholders2_4E[1];
.global .align 1 .b8 _ZN34_INTERNAL_4c6d20d6_4_k_cu_47749bd56thrust24THRUST_300001_SM_1000_NS12placeholders2_5E[1];
.global .align 1 .b8 _ZN34_INTERNAL_4c6d20d6_4_k_cu_47749bd56thrust24THRUST_300001_SM_1000_NS12placeholders2_6E[1];
.global .align 1 .b8 _ZN34_INTERNAL_4c6d20d6_4_k_cu_47749bd56thrust24THRUST_300001_SM_1000_NS12placeholders2_7E[1];
.global .align 1 .b8 _ZN34_INTERNAL_4c6d20d6_4_k_cu_47749bd56thrust24THRUST_300001_SM_1000_NS12placeholders2_8E[1];
.global .align 1 .b8 _ZN34_INTERNAL_4c6d20d6_4_k_cu_47749bd56thrust24THRUST_300001_SM_1000_NS12placeholders2_9E[1];
.global .align 1 .b8 _ZN34_INTERNAL_4c6d20d6_4_k_cu_47749bd56thrust24THRUST_300001_SM_1000_NS12placeholders3_10E[1];
.global .align 1 .b8 _ZN34_INTERNAL_4c6d20d6_4_k_cu_47749bd56thrust24THRUST_300001_SM_1000_NS3seqE[1];

.visible .entry _Z4initjjP17curandStateXORWOW(
	.param .u32 _Z4initjjP17curandStateXORWOW_param_0,
	.param .u32 _Z4initjjP17curandStateXORWOW_param_1,
	.param .u64 .ptr .align 1 _Z4initjjP17curandStateXORWOW_param_2
)
{
	.reg .pred 	%p<25>;
	.reg .b32 	%r<410>;
	.reg .b64 	%rd<18>;

	ld.param.u32 	%r183, [_Z4initjjP17curandStateXORWOW_param_0];
	ld.param.u32 	%r184, [_Z4initjjP17curandStateXORWOW_param_1];
	ld.param.u64 	%rd8, [_Z4initjjP17curandStateXORWOW_param_2];
	mov.u32 	%r185, %tid.x;
	mov.u32 	%r186, %ctaid.x;
	mov.u32 	%r187, %ntid.x;
	mad.lo.s32 	%r1, %r186, %r187, %r185;
	setp.ge.u32 	%p1, %r1, %r184;
	@%p1 bra 	$L__BB0_44;
	cvta.to.global.u64 	%rd9, %rd8;
	cvt.s64.s32 	%rd17, %r1;
	mul.wide.s32 	%rd10, %r1, 48;
	add.s64 	%rd2, %rd9, %rd10;
	xor.b32  	%r188, %r183, -1429050551;
	mul.lo.s32 	%r189, %r188, 1099087573;
	add.s32 	%r190, %r189, -638133224;
	add.s32 	%r191, %r189, 123456789;
	st.global.v2.u32 	[%rd2], {%r190, %r191};
	xor.b32  	%r192, %r189, 362436069;
	mov.b32 	%r193, -123459836;
	st.global.v2.u32 	[%rd2+8], {%r192, %r193};
	add.s32 	%r194, %r189, 5783321;
	mov.b32 	%r195, -589760388;
	st.global.v2.u32 	[%rd2+16], {%r195, %r194};
	setp.eq.s32 	%p2, %r1, 0;
	@%p2 bra 	$L__BB0_43;
	mov.b32 	%r316, 0;
	mov.u64 	%rd12, precalc_xorwow_matrix;
$L__BB0_3:
	and.b64  	%rd4, %rd17, 3;
	setp.eq.s64 	%p3, %rd4, 0;
	@%p3 bra 	$L__BB0_42;
	mul.wide.u32 	%rd11, %r316, 3200;
	add.s64 	%rd5, %rd12, %rd11;
	cvt.u32.u64 	%r3, %rd4;
	mov.b32 	%r317, 0;
$L__BB0_5:
	mov.b32 	%r330, 0;
	mov.u32 	%r331, %r330;
	mov.u32 	%r332, %r330;
	mov.u32 	%r333, %r330;
	mov.u32 	%r334, %r330;
	mov.u32 	%r323, %r330;
$L__BB0_6:
	mul.wide.u32 	%rd13, %r323, 4;
	add.s64 	%rd14, %rd2, %rd13;
	ld.global.u32 	%r11, [%rd14+4];
	shl.b32 	%r12, %r323, 5;
	mov.b32 	%r329, 0;
$L__BB0_7:
	.pragma "nounroll";
	shr.u32 	%r200, %r11, %r329;
	and.b32  	%r201, %r200, 1;
	setp.eq.b32 	%p4, %r201, 1;
	not.pred 	%p5, %p4;
	add.s32 	%r202, %r12, %r329;
	mul.lo.s32 	%r203, %r202, 5;
	mul.wide.u32 	%rd15, %r203, 4;
	add.s64 	%rd6, %rd5, %rd15;
	@%p5 bra 	$L__BB0_9;
	ld.global.u32 	%r204, [%rd6];
	xor.b32  	%r334, %r334, %r204;
	ld.global.u32 	%r205, [%rd6+4];
	xor.b32  	%r333, %r333, %r205;
	ld.global.u32 	%r206, [%rd6+8];
	xor.b32  	%r332, %r332, %r206;
	ld.global.u32 	%r207, [%rd6+12];
	xor.b32  	%r331, %r331, %r207;
	ld.global.u32 	%r208, [%rd6+16];
	xor.b32  	%r330, %r330, %r208;
$L__BB0_9:
	and.b32  	%r210, %r200, 2;
	setp.eq.s32 	%p6, %r210, 0;
	@%p6 bra 	$L__BB0_11;
	ld.global.u32 	%r211, [%rd6+20];
	xor.b32  	%r334, %r334, %r211;
	ld.global.u32 	%r212, [%rd6+24];
	xor.b32  	%r333, %r333, %r212;
	ld.global.u32 	%r213, [%rd6+28];
	xor.b32  	%r332, %r332, %r213;
	ld.global.u32 	%r214, [%rd6+32];
	xor.b32  	%r331, %r331, %r214;
	ld.global.u32 	%r215, [%rd6+36];
	xor.b32  	%r330, %r330, %r215;
$L__BB0_11:
	and.b32  	%r217, %r200, 4;
	setp.eq.s32 	%p7, %r217, 0;
	@%p7 bra 	$L__BB0_13;
	ld.global.u32 	%r218, [%rd6+40];
	xor.b32  	%r334, %r334, %r218;
	ld.global.u32 	%r219, [%rd6+44];
	xor.b32  	%r333, %r333, %r219;
	ld.global.u32 	%r220, [%rd6+48];
	xor.b32  	%r332, %r332, %r220;
	ld.global.u32 	%r221, [%rd6+52];
	xor.b32  	%r331, %r331, %r221;
	ld.global.u32 	%r222, [%rd6+56];
	xor.b32  	%r330, %r330, %r222;
$L__BB0_13:
	and.b32  	%r224, %r200, 8;
	setp.eq.s32 	%p8, %r224, 0;
	@%p8 bra 	$L__BB0_15;
	ld.global.u32 	%r225, [%rd6+60];
	xor.b32  	%r334, %r334, %r225;
	ld.global.u32 	%r226, [%rd6+64];
	xor.b32  	%r333, %r333, %r226;
	ld.global.u32 	%r227, [%rd6+68];
	xor.b32  	%r332, %r332, %r227;
	ld.global.u32 	%r228, [%rd6+72];
	xor.b32  	%r331, %r331, %r228;
	ld.global.u32 	%r229, [%rd6+76];
	xor.b32  	%r330, %r330, %r229;
$L__BB0_15:
	and.b32  	%r231, %r200, 16;
	setp.eq.s32 	%p9, %r231, 0;
	@%p9 bra 	$L__BB0_17;
	ld.global.u32 	%r232, [%rd6+80];
	xor.b32  	%r334, %r334, %r232;
	ld.global.u32 	%r233, [%rd6+84];
	xor.b32  	%r333, %r333, %r233;
	ld.global.u32 	%r234, [%rd6+88];
	xor.b32  	%r332, %r332, %r234;
	ld.global.u32 	%r235, [%rd6+92];
	xor.b32  	%r331, %r331, %r235;
	ld.global.u32 	%r236, [%rd6+96];
	xor.b32  	%r330, %r330, %r236;
$L__BB0_17:
	and.b32  	%r238, %r200, 32;
	setp.eq.s32 	%p10, %r238, 0;
	@%p10 bra 	$L__BB0_19;
	ld.global.u32 	%r239, [%rd6+100];
	xor.b32  	%r334, %r334, %r239;
	ld.global.u32 	%r240, [%rd6+104];
	xor.b32  	%r333, %r333, %r240;
	ld.global.u32 	%r241, [%rd6+108];
	xor.b32  	%r332, %r332, %r241;
	ld.global.u32 	%r242, [%rd6+112];
	xor.b32  	%r331, %r331, %r242;
	ld.global.u32 	%r243, [%rd6+116];
	xor.b32  	%r330, %r330, %r243;
$L__BB0_19:
	and.b32  	%r245, %r200, 64;
	setp.eq.s32 	%p11, %r245, 0;
	@%p11 bra 	$L__BB0_21;
	ld.global.u32 	%r246, [%rd6+120];
	xor.b32  	%r334, %r334, %r246;
	ld.global.u32 	%r247, [%rd6+124];
	xor.b32  	%r333, %r333, %r247;
	ld.global.u32 	%r248, [%rd6+128];
	xor.b32  	%r332, %r332, %r248;
	ld.global.u32 	%r249, [%rd6+132];
	xor.b32  	%r331, %r331, %r249;
	ld.global.u32 	%r250, [%rd6+136];
	xor.b32  	%r330, %r330, %r250;
$L__BB0_21:
	and.b32  	%r252, %r200, 128;
	setp.eq.s32 	%p12, %r252, 0;
	@%p12 bra 	$L__BB0_23;
	ld.global.u32 	%r253, [%rd6+140];
	xor.b32  	%r334, %r334, %r253;
	ld.global.u32 	%r254, [%rd6+144];
	xor.b32  	%r333, %r333, %r254;
	ld.global.u32 	%r255, [%rd6+148];
	xor.b32  	%r332, %r332, %r255;
	ld.global.u32 	%r256, [%rd6+152];
	xor.b32  	%r331, %r331, %r256;
	ld.global.u32 	%r257, [%rd6+156];
	xor.b32  	%r330, %r330, %r257;
$L__BB0_23:
	and.b32  	%r259, %r200, 256;
	setp.eq.s32 	%p13, %r259, 0;
	@%p13 bra 	$L__BB0_25;
	ld.global.u32 	%r260, [%rd6+160];
	xor.b32  	%r334, %r334, %r260;
	ld.global.u32 	%r261, [%rd6+164];
	xor.b32  	%r333, %r333, %r261;
	ld.global.u32 	%r262, [%rd6+168];
	xor.b32  	%r332, %r332, %r262;
	ld.global.u32 	%r263, [%rd6+172];
	xor.b32  	%r331, %r331, %r263;
	ld.global.u32 	%r264, [%rd6+176];
	xor.b32  	%r330, %r330, %r264;
$L__BB0_25:
	and.b32  	%r266, %r200, 512;
	setp.eq.s32 	%p14, %r266, 0;
	@%p14 bra 	$L__BB0_27;
	ld.global.u32 	%r267, [%rd6+180];
	xor.b32  	%r334, %r334, %r267;
	ld.global.u32 	%r268, [%rd6+184];
	xor.b32  	%r333, %r333, %r268;
	ld.global.u32 	%r269, [%rd6+188];
	xor.b32  	%r332, %r332, %r269;
	ld.global.u32 	%r270, [%rd6+192];
	xor.b32  	%r331, %r331, %r270;
	ld.global.u32 	%r271, [%rd6+196];
	xor.b32  	%r330, %r330, %r271;
$L__BB0_27:
	and.b32  	%r273, %r200, 1024;
	setp.eq.s32 	%p15, %r273, 0;
	@%p15 bra 	$L__BB0_29;
	ld.global.u32 	%r274, [%rd6+200];
	xor.b32  	%r334, %r334, %r274;
	ld.global.u32 	%r275, [%rd6+204];
	xor.b32  	%r333, %r333, %r275;
	ld.global.u32 	%r276, [%rd6+208];
	xor.b32  	%r332, %r332, %r276;
	ld.global.u32 	%r277, [%rd6+212];
	xor.b32  	%r331, %r331, %r277;
	ld.global.u32 	%r278, [%rd6+216];
	xor.b32  	%r330, %r330, %r278;
$L__BB0_29:
	and.b32  	%r280, %r200, 2048;
	setp.eq.s32 	%p16, %r280, 0;
	@%p16 bra 	$L__BB0_31;
	ld.global.u32 	%r281, [%rd6+220];
	xor.b32  	%r334, %r334, %r281;
	ld.global.u32 	%r282, [%rd6+224];
	xor.b32  	%r333, %r333, %r282;
	ld.global.u32 	%r283, [%rd6+228];
	xor.b32  	%r332, %r332, %r283;
	ld.global.u32 	%r284, [%rd6+232];
	xor.b32  	%r331, %r331, %r284;
	ld.global.u32 	%r285, [%rd6+236];
	xor.b32  	%r330, %r330, %r285;
$L__BB0_31:
	and.b32  	%r287, %r200, 4096;
	setp.eq.s32 	%p17, %r287, 0;
	@%p17 bra 	$L__BB0_33;
	ld.global.u32 	%r288, [%rd6+240];
	xor.b32  	%r334, %r334, %r288;
	ld.global.u32 	%r289, [%rd6+244];
	xor.b32  	%r333, %r333, %r289;
	ld.global.u32 	%r290, [%rd6+248];
	xor.b32  	%r332, %r332, %r290;
	ld.global.u32 	%r291, [%rd6+252];
	xor.b32  	%r331, %r331, %r291;
	ld.global.u32 	%r292, [%rd6+256];
	xor.b32  	%r330, %r330, %r292;
$L__BB0_33:
	and.b32  	%r294, %r200, 8192;
	setp.eq.s32 	%p18, %r294, 0;
	@%p18 bra 	$L__BB0_35;
	ld.global.u32 	%r295, [%rd6+260];
	xor.b32  	%r334, %r334, %r295;
	ld.global.u32 	%r296, [%rd6+264];
	xor.b32  	%r333, %r333, %r296;
	ld.global.u32 	%r297, [%rd6+268];
	xor.b32  	%r332, %r332, %r297;
	ld.global.u32 	%r298, [%rd6+272];
	xor.b32  	%r331, %r331, %r298;
	ld.global.u32 	%r299, [%rd6+276];
	xor.b32  	%r330, %r330, %r299;
$L__BB0_35:
	and.b32  	%r301, %r200, 16384;
	setp.eq.s32 	%p19, %r301, 0;
	@%p19 bra 	$L__BB0_37;
	ld.global.u32 	%r302, [%rd6+280];
	xor.b32  	%r334, %r334, %r302;
	ld.global.u32 	%r303, [%rd6+284];
	xor.b32  	%r333, %r333, %r303;
	ld.global.u32 	%r304, [%rd6+288];
	xor.b32  	%r332, %r332, %r304;
	ld.global.u32 	%r305, [%rd6+292];
	xor.b32  	%r331, %r331, %r305;
	ld.global.u32 	%r306, [%rd6+296];
	xor.b32  	%r330, %r330, %r306;
$L__BB0_37:
	and.b32  	%r308, %r200, 32768;
	setp.eq.s32 	%p20, %r308, 0;
	@%p20 bra 	$L__BB0_39;
	ld.global.u32 	%r309, [%rd6+300];
	xor.b32  	%r334, %r334, %r309;
	ld.global.u32 	%r310, [%rd6+304];
	xor.b32  	%r333, %r333, %r310;
	ld.global.u32 	%r311, [%rd6+308];
	xor.b32  	%r332, %r332, %r311;
	ld.global.u32 	%r312, [%rd6+312];
	xor.b32  	%r331, %r331, %r312;
	ld.global.u32 	%r313, [%rd6+316];
	xor.b32  	%r330, %r330, %r313;
$L__BB0_39:
	add.s32 	%r329, %r329, 16;
	setp.ne.s32 	%p21, %r329, 32;
	@%p21 bra 	$L__BB0_7;
	mad.lo.s32 	%r314, %r323, -31, %r12;
	add.s32 	%r323, %r314, 1;
	setp.ne.s32 	%p22, %r323, 5;
	@%p22 bra 	$L__BB0_6;
	st.global.u32 	[%rd2+4], %r334;
	st.global.u32 	[%rd2+8], %r333;
	st.global.u32 	[%rd2+12], %r332;
	st.global.u32 	[%rd2+16], %r331;
	st.global.u32 	[%rd2+20], %r330;
	add.s32 	%r317, %r317, 1;
	setp.lt.u32 	%p23, %r317, %r3;
	@%p23 bra 	$L__BB0_5;
$L__BB0_42:
	shr.u64 	%rd7, %rd17, 2;
	add.s32 	%r316, %r316, 1;
	setp.gt.u64 	%p24, %rd17, 3;
	mov.u64 	%rd17, %rd7;
	@%p24 bra 	$L__BB0_3;
$L__BB0_43:
	mov.b32 	%r315, 0;
	st.global.v2.u32 	[%rd2+24], {%r315, %r315};
	st.global.u32 	[%rd2+32], %r315;
	mov.b64 	%rd16, 0;
	st.global.u64 	[%rd2+40], %rd16;
$L__BB0_44:
	ret;

}
	// .globl	_Z12init_walkersPfiiiP17curandStateXORWOW
.visible .entry _Z12init_walkersPfiiiP17curandStateXORWOW(
	.param .u64 .ptr .align 1 _Z12init_walkersPfiiiP17curandStateXORWOW_param_0,
	.param .u32 _Z12init_walkersPfiiiP17curandStateXORWOW_param_1,
	.param .u32 _Z12init_walkersPfiiiP17curandStateXORWOW_param_2,
	.param .u32 _Z12init_walkersPfiiiP17curandStateXORWOW_param_3,
	.param .u64 .ptr .align 1 _Z12init_walkersPfiiiP17curandStateXORWOW_param_4
)
{
	.reg .pred 	%p<10>;
	.reg .b32 	%r<132>;
	.reg .b32 	%f<29>;
	.reg .b64 	%rd<30>;
	.reg .b64 	%fd<37>;

	ld.param.u64 	%rd6, [_Z12init_walkersPfiiiP17curandStateXORWOW_param_0];
	ld.param.u32 	%r13, [_Z12init_walkersPfiiiP17curandStateXORWOW_param_1];
	ld.param.u32 	%r14, [_Z12init_walkersPfiiiP17curandStateXORWOW_param_2];
	ld.param.u32 	%r15, [_Z12init_walkersPfiiiP17curandStateXORWOW_param_3];
	ld.param.u64 	%rd5, [_Z12init_walkersPfiiiP17curandStateXORWOW_param_4];
	cvta.to.global.u64 	%rd1, %rd6;
	mov.u32 	%r16, %tid.x;
	mov.u32 	%r17, %ctaid.x;
	mov.u32 	%r18, %ntid.x;
	mad.lo.s32 	%r1, %r17, %r18, %r16;
	setp.ge.s32 	%p1, %r1, %r13;
	setp.lt.s32 	%p2, %r14, 1;
	or.pred  	%p3, %p1, %p2;
	@%p3 bra 	$L__BB1_9;
	cvta.to.global.u64 	%rd7, %rd5;
	mul.wide.s32 	%rd8, %r1, 48;
	add.s64 	%rd2, %rd7, %rd8;
	cvt.rn.f64.s32 	%fd1, %r15;
	and.b32  	%r2, %r14, 3;
	setp.lt.u32 	%p4, %r14, 4;
	mov.b32 	%r131, 0;
	@%p4 bra 	$L__BB1_4;
	and.b32  	%r131, %r14, 2147483644;
	neg.s32 	%r129, %r131;
	mov.u64 	%rd10, center_d;
	add.s64 	%rd29, %rd10, 8;
	shl.b32 	%r5, %r13, 2;
	mul.wide.s32 	%rd13, %r13, 4;
	mov.u32 	%r128, %r1;
$L__BB1_3:
	.pragma "nounroll";
	ld.const.f32 	%f1, [%rd29+-8];
	cvt.f64.f32 	%fd2, %f1;
	ld.global.v2.u32 	{%r20, %r21}, [%rd2];
	shr.u32 	%r22, %r21, 2;
	xor.b32  	%r23, %r22, %r21;
	ld.global.v2.u32 	{%r24, %r25}, [%rd2+8];
	ld.global.v2.u32 	{%r26, %r27}, [%rd2+16];
	st.global.v2.u32 	[%rd2+8], {%r25, %r26};
	shl.b32 	%r28, %r27, 4;
	shl.b32 	%r29, %r23, 1;
	xor.b32  	%r30, %r29, %r28;
	xor.b32  	%r31, %r30, %r23;
	xor.b32  	%r32, %r31, %r27;
	st.global.v2.u32 	[%rd2+16], {%r27, %r32};
	add.s32 	%r33, %r20, 362437;
	st.global.v2.u32 	[%rd2], {%r33, %r24};
	add.s32 	%r34, %r32, %r33;
	cvt.rn.f32.u32 	%f2, %r34;
	fma.rn.f32 	%f3, %f2, 0f2F800000, 0f2F000000;
	cvt.f64.f32 	%fd3, %f3;
	add.f64 	%fd4, %fd3, 0dBFE0000000000000;
	add.f64 	%fd5, %fd4, %fd4;
	fma.rn.f64 	%fd6, %fd5, %fd1, %fd2;
	cvt.rn.f32.f64 	%f4, %fd6;
	mul.wide.s32 	%rd11, %r128, 4;
	add.s64 	%rd12, %rd1, %rd11;
	st.global.f32 	[%rd12], %f4;
	ld.const.f32 	%f5, [%rd29+-4];
	cvt.f64.f32 	%fd7, %f5;
	ld.global.v2.u32 	{%r35, %r36}, [%rd2];
	shr.u32 	%r37, %r36, 2;
	xor.b32  	%r38, %r37, %r36;
	ld.global.v2.u32 	{%r39, %r40}, [%rd2+8];
	ld.global.v2.u32 	{%r41, %r42}, [%rd2+16];
	st.global.v2.u32 	[%rd2+8], {%r40, %r41};
	shl.b32 	%r43, %r42, 4;
	shl.b32 	%r44, %r38, 1;
	xor.b32  	%r45, %r44, %r43;
	xor.b32  	%r46, %r45, %r38;
	xor.b32  	%r47, %r46, %r42;
	st.global.v2.u32 	[%rd2+16], {%r42, %r47};
	add.s32 	%r48, %r35, 362437;
	st.global.v2.u32 	[%rd2], {%r48, %r39};
	add.s32 	%r49, %r47, %r48;
	cvt.rn.f32.u32 	%f6, %r49;
	fma.rn.f32 	%f7, %f6, 0f2F800000, 0f2F000000;
	cvt.f64.f32 	%fd8, %f7;
	add.f64 	%fd9, %fd8, 0dBFE0000000000000;
	add.f64 	%fd10, %fd9, %fd9;
	fma.rn.f64 	%fd11, %fd10, %fd1, %fd7;
	cvt.rn.f32.f64 	%f8, %fd11;
	add.s64 	%rd14, %rd12, %rd13;
	st.global.f32 	[%rd14], %f8;
	ld.const.f32 	%f9, [%rd29];
	cvt.f64.f32 	%fd12, %f9;
	ld.global.v2.u32 	{%r50, %r51}, [%rd2];
	shr.u32 	%r52, %r51, 2;
	xor.b32  	%r53, %r52, %r51;
	ld.global.v2.u32 	{%r54, %r55}, [%rd2+8];
	ld.global.v2.u32 	{%r56, %r57}, [%rd2+16];
	st.global.v2.u32 	[%rd2+8], {%r55, %r56};
	shl.b32 	%r58, %r57, 4;
	shl.b32 	%r59, %r53, 1;
	xor.b32  	%r60, %r59, %r58;
	xor.b32  	%r61, %r60, %r53;
	xor.b32  	%r62, %r61, %r57;
	st.global.v2.u32 	[%rd2+16], {%r57, %r62};
	add.s32 	%r63, %r50, 362437;
	st.global.v2.u32 	[%rd2], {%r63, %r54};
	add.s32 	%r64, %r62, %r63;
	cvt.rn.f32.u32 	%f10, %r64;
	fma.rn.f32 	%f11, %f10, 0f2F800000, 0f2F000000;
	cvt.f64.f32 	%fd13, %f11;
	add.f64 	%fd14, %fd13, 0dBFE0000000000000;
	add.f64 	%fd15, %fd14, %fd14;
	fma.rn.f64 	%fd16, %fd15, %fd1, %fd12;
	cvt.rn.f32.f64 	%f12, %fd16;
	add.s64 	%rd15, %rd14, %rd13;
	st.global.f32 	[%rd15], %f12;
	ld.const.f32 	%f13, [%rd29+4];
	cvt.f64.f32 	%fd17, %f13;
	ld.global.v2.u32 	{%r65, %r66}, [%rd2];
	shr.u32 	%r67, %r66, 2;
	xor.b32  	%r68, %r67, %r66;
	ld.global.v2.u32 	{%r69, %r70}, [%rd2+8];
	ld.global.v2.u32 	{%r71, %r72}, [%rd2+16];
	st.global.v2.u32 	[%rd2+8], {%r70, %r71};
	shl.b32 	%r73, %r72, 4;
	shl.b32 	%r74, %r68, 1;
	xor.b32  	%r75, %r74, %r73;
	xor.b32  	%r76, %r75, %r68;
	xor.b32  	%r77, %r76, %r72;
	st.global.v2.u32 	[%rd2+16], {%r72, %r77};
	add.s32 	%r78, %r65, 362437;
	st.global.v2.u32 	[%rd2], {%r78, %r69};
	add.s32 	%r79, %r77, %r78;
	cvt.rn.f32.u32 	%f14, %r79;
	fma.rn.f32 	%f15, %f14, 0f2F800000, 0f2F000000;
	cvt.f64.f32 	%fd18, %f15;
	add.f64 	%fd19, %fd18, 0dBFE0000000000000;
	add.f64 	%fd20, %fd19, %fd19;
	fma.rn.f64 	%fd21, %fd20, %fd1, %fd17;
	cvt.rn.f32.f64 	%f16, %fd21;
	add.s64 	%rd16, %rd15, %rd13;
	st.global.f32 	[%rd16], %f16;
	add.s32 	%r129, %r129, 4;
	add.s32 	%r128, %r128, %r5;
	add.s64 	%rd29, %rd29, 16;
	setp.ne.s32 	%p5, %r129, 0;
	@%p5 bra 	$L__BB1_3;
$L__BB1_4:
	setp.eq.s32 	%p6, %r2, 0;
	@%p6 bra 	$L__BB1_9;
	setp.eq.s32 	%p7, %r2, 1;
	@%p7 bra 	$L__BB1_7;
	mul.wide.u32 	%rd17, %r131, 4;
	mov.u64 	%rd18, center_d;
	add.s64 	%rd19, %rd18, %rd17;
	ld.const.f32 	%f17, [%rd19];
	cvt.f64.f32 	%fd22, %f17;
	ld.global.v2.u32 	{%r80, %r81}, [%rd2];
	shr.u32 	%r82, %r81, 2;
	xor.b32  	%r83, %r82, %r81;
	ld.global.v2.u32 	{%r84, %r85}, [%rd2+8];
	ld.global.v2.u32 	{%r86, %r87}, [%rd2+16];
	st.global.v2.u32 	[%rd2+8], {%r85, %r86};
	shl.b32 	%r88, %r87, 4;
	shl.b32 	%r89, %r83, 1;
	xor.b32  	%r90, %r89, %r88;
	xor.b32  	%r91, %r90, %r83;
	xor.b32  	%r92, %r91, %r87;
	st.global.v2.u32 	[%rd2+16], {%r87, %r92};
	add.s32 	%r93, %r80, 362437;
	st.global.v2.u32 	[%rd2], {%r93, %r84};
	add.s32 	%r94, %r92, %r93;
	cvt.rn.f32.u32 	%f18, %r94;
	fma.rn.f32 	%f19, %f18, 0f2F800000, 0f2F000000;
	cvt.f64.f32 	%fd23, %f19;
	add.f64 	%fd24, %fd23, 0dBFE0000000000000;
	add.f64 	%fd25, %fd24, %fd24;
	fma.rn.f64 	%fd26, %fd25, %fd1, %fd22;
	cvt.rn.f32.f64 	%f20, %fd26;
	mad.lo.s32 	%r95, %r131, %r13, %r1;
	mul.wide.s32 	%rd20, %r95, 4;
	add.s64 	%rd21, %rd1, %rd20;
	st.global.f32 	[%rd21], %f20;
	ld.const.f32 	%f21, [%rd19+4];
	cvt.f64.f32 	%fd27, %f21;
	ld.global.v2.u32 	{%r96, %r97}, [%rd2];
	shr.u32 	%r98, %r97, 2;
	xor.b32  	%r99, %r98, %r97;
	ld.global.v2.u32 	{%r100, %r101}, [%rd2+8];
	ld.global.v2.u32 	{%r102, %r103}, [%rd2+16];
	st.global.v2.u32 	[%rd2+8], {%r101, %r102};
	shl.b32 	%r104, %r103, 4;
	shl.b32 	%r105, %r99, 1;
	xor.b32  	%r106, %r105, %r104;
	xor.b32  	%r107, %r106, %r99;
	xor.b32  	%r108, %r107, %r103;
	st.global.v2.u32 	[%rd2+16], {%r103, %r108};
	add.s32 	%r109, %r96, 362437;
	st.global.v2.u32 	[%rd2], {%r109, %r100};
	add.s32 	%r110, %r108, %r109;
	cvt.rn.f32.u32 	%f22, %r110;
	fma.rn.f32 	%f23, %f22, 0f2F800000, 0f2F000000;
	cvt.f64.f32 	%fd28, %f23;
	add.f64 	%fd29, %fd28, 0dBFE0000000000000;
	add.f64 	%fd30, %fd29, %fd29;
	fma.rn.f64 	%fd31, %fd30, %fd1, %fd27;
	cvt.rn.f32.f64 	%f24, %fd31;
	mul.wide.s32 	%rd22, %r13, 4;
	add.s64 	%rd23, %rd21, %rd22;
	st.global.f32 	[%rd23], %f24;
	add.s32 	%r131, %r131, 2;
$L__BB1_7:
	and.b32  	%r111, %r14, 1;
	setp.eq.b32 	%p8, %r111, 1;
	not.pred 	%p9, %p8;
	@%p9 bra 	$L__BB1_9;
	mul.wide.u32 	%rd24, %r131, 4;
	mov.u64 	%rd25, center_d;
	add.s64 	%rd26, %rd25, %rd24;
	ld.const.f32 	%f25, [%rd26];
	cvt.f64.f32 	%fd32, %f25;
	ld.global.v2.u32 	{%r112, %r113}, [%rd2];
	shr.u32 	%r114, %r113, 2;
	xor.b32  	%r115, %r114, %r113;
	ld.global.v2.u32 	{%r116, %r117}, [%rd2+8];
	ld.global.v2.u32 	{%r118, %r119}, [%rd2+16];
	st.global.v2.u32 	[%rd2+8], {%r117, %r118};
	shl.b32 	%r120, %r119, 4;
	shl.b32 	%r121, %r115, 1;
	xor.b32  	%r122, %r121, %r120;
	xor.b32  	%r123, %r122, %r115;
	xor.b32  	%r124, %r123, %r119;
	st.global.v2.u32 	[%rd2+16], {%r119, %r124};
	add.s32 	%r125, %r112, 362437;
	st.global.v2.u32 	[%rd2], {%r125, %r116};
	add.s32 	%r126, %r124, %r125;
	cvt.rn.f32.u32 	%f26, %r126;
	fma.rn.f32 	%f27, %f26, 0f2F800000, 0f2F000000;
	cvt.f64.f32 	%fd33, %f27;
	add.f64 	%fd34, %fd33, 0dBFE0000000000000;
	add.f64 	%fd35, %fd34, %fd34;
	fma.rn.f64 	%fd36, %fd35, %fd1, %fd32;
	cvt.rn.f32.f64 	%f28, %fd36;
	mad.lo.s32 	%r127, %r131, %r13, %r1;
	mul.wide.s32 	%rd27, %r127, 4;
	add.s64 	%rd28, %rd1, %rd27;
	st.global.f32 	[%rd28], %f28;
$L__BB1_9:
	ret;

}
	// .globl	_Z11emcee_emceePfiijjiP17curandStateXORWOW
.visible .entry _Z11emcee_emceePfiijjiP17curandStateXORWOW(
	.param .u64 .ptr .align 1 _Z11emcee_emceePfiijjiP17curandStateXORWOW_param_0,
	.param .u32 _Z11emcee_emceePfiijjiP17curandStateXORWOW_param_1,
	.param .u32 _Z11emcee_emceePfiijjiP17curandStateXORWOW_param_2,
	.param .u32 _Z11emcee_emceePfiijjiP17curandStateXORWOW_param_3,
	.param .u32 _Z11emcee_emceePfiijjiP17curandStateXORWOW_param_4,
	.param .u32 _Z11emcee_emceePfiijjiP17curandStateXORWOW_param_5,
	.param .u64 .ptr .align 1 _Z11emcee_emceePfiijjiP17curandStateXORWOW_param_6
)
{
	.local .align 4 .b8 	__local_depot2[2040];
	.reg .b64 	%SP;
	.reg .b64 	%SPL;
	.reg .pred 	%p<275>;
	.reg .b32 	%r<895>;
	.reg .b32 	%f<391>;
	.reg .b64 	%rd<334>;
	.reg .b64 	%fd<361>;

	mov.u64 	%SPL, __local_depot2;
	ld.param.u32 	%r305, [_Z11emcee_emceePfiijjiP17curandStateXORWOW_param_1];
	ld.param.u64 	%rd33, [_Z11emcee_emceePfiijjiP17curandStateXORWOW_param_6];
	cvta.to.global.u64 	%rd34, %rd33;
	add.u64 	%rd1, %SPL, 0;
	add.u64 	%rd2, %SPL, 1020;
	mov.u32 	%r1, %tid.x;
	mov.u32 	%r310, %ctaid.x;
	mov.u32 	%r311, %ntid.x;
	mul.lo.s32 	%r2, %r310, %r311;
	add.s32 	%r826, %r2, %r1;
	setp.ge.s32 	%p1, %r826, %r305;
	mul.wide.s32 	%rd37, %r826, 48;
	add.s64 	%rd3, %rd34, %rd37;
	@%p1 bra 	$L__BB2_90;
	ld.param.u32 	%r781, [_Z11emcee_emceePfiijjiP17curandStateXORWOW_param_4];
	ld.param.u32 	%r757, [_Z11emcee_emceePfiijjiP17curandStateXORWOW_param_3];
	cvt.rn.f32.u32 	%f41, %r781;
	ld.global.v2.u32 	{%r313, %r314}, [%rd3];
	ld.global.v2.u32 	{%r315, %r316}, [%rd3+8];
	ld.global.v2.u32 	{%r3, %r4}, [%rd3+16];
	ld.global.v2.u32 	{%r5, %r6}, [%rd3+24];
	ld.global.f32 	%f1, [%rd3+32];
	ld.global.f64 	%fd1, [%rd3+40];
	shr.u32 	%r317, %r314, 2;
	xor.b32  	%r318, %r317, %r314;
	shl.b32 	%r319, %r4, 4;
	shl.b32 	%r320, %r318, 1;
	xor.b32  	%r321, %r319, %r320;
	xor.b32  	%r322, %r321, %r4;
	xor.b32  	%r7, %r322, %r318;
	add.s32 	%r323, %r313, %r7;
	add.s32 	%r324, %r323, 362437;
	cvt.rn.f32.u32 	%f42, %r324;
	fma.rn.f32 	%f43, %f42, 0f2F800000, 0f2F000000;
	shr.u32 	%r325, %r315, 2;
	xor.b32  	%r326, %r325, %r315;
	shl.b32 	%r327, %r7, 4;
	shl.b32 	%r328, %r326, 1;
	xor.b32  	%r329, %r328, %r327;
	xor.b32  	%r330, %r329, %r326;
	xor.b32  	%r8, %r330, %r7;
	add.s32 	%r331, %r313, %r8;
	add.s32 	%r332, %r331, 724874;
	cvt.rn.f32.u32 	%f44, %r332;
	fma.rn.f32 	%f45, %f44, 0f2F800000, 0f2F000000;
	shr.u32 	%r333, %r316, 2;
	xor.b32  	%r334, %r333, %r316;
	shl.b32 	%r335, %r8, 4;
	shl.b32 	%r336, %r334, 1;
	xor.b32  	%r337, %r336, %r335;
	xor.b32  	%r338, %r337, %r334;
	xor.b32  	%r9, %r338, %r8;
	add.s32 	%r10, %r313, 1087311;
	cvt.rn.f32.u32 	%f46, %r305;
	sub.s32 	%r339, %r757, %r305;
	cvt.rn.f32.u32 	%f47, %r339;
	mul.f32 	%f48, %f43, %f47;
	cvt.rpi.f32.f32 	%f49, %f48;
	add.f32 	%f50, %f49, %f46;
	add.f32 	%f51, %f50, 0fBF800000;
	cvt.rzi.s32.f32 	%r11, %f51;
	add.f32 	%f52, %f41, 0fBF800000;
	fma.rn.f32 	%f53, %f52, %f45, 0f3F800000;
	sqrt.rn.f32 	%f54, %f41;
	div.rn.f32 	%f2, %f53, %f54;
	cvt.f64.f32 	%fd2, %f2;
	{
	.reg .b32 %temp; 
	mov.b64 	{%temp, %r12}, %fd2;
	}
	mov.f64 	%fd139, 0d4000000000000000;
	{
	.reg .b32 %temp; 
	mov.b64 	{%temp, %r340}, %fd139;
	}
	and.b32  	%r14, %r340, 2146435072;
	setp.eq.s32 	%p2, %r14, 1062207488;
	abs.f64 	%fd3, %fd2;
	{ // callseq 0, 0
	.param .b64 param0;
	st.param.f64 	[param0], %fd3;
	.param .b64 retval0;
	call.uni (retval0), 
	__internal_accurate_pow, 
	(
	param0
	);
	ld.param.f64 	%fd140, [retval0];
	} // callseq 0
	setp.lt.s32 	%p3, %r12, 0;
	neg.f64 	%fd142, %fd140;
	selp.f64 	%fd143, %fd142, %fd140, %p2;
	selp.f64 	%fd330, %fd143, %fd140, %p3;
	setp.neu.f32 	%p4, %f2, 0f00000000;
	@%p4 bra 	$L__BB2_3;
	setp.eq.s32 	%p5, %r14, 1062207488;
	selp.b32 	%r341, %r12, 0, %p5;
	setp.lt.s32 	%p6, %r340, 0;
	or.b32  	%r342, %r341, 2146435072;
	selp.b32 	%r343, %r342, %r341, %p6;
	mov.b32 	%r344, 0;
	mov.b64 	%fd330, {%r344, %r343};
$L__BB2_3:
	add.f64 	%fd144, %fd2, 0d4000000000000000;
	{
	.reg .b32 %temp; 
	mov.b64 	{%temp, %r345}, %fd144;
	}
	and.b32  	%r346, %r345, 2146435072;
	setp.ne.s32 	%p7, %r346, 2146435072;
	@%p7 bra 	$L__BB2_8;
	setp.num.f32 	%p8, %f2, %f2;
	@%p8 bra 	$L__BB2_6;
	mov.f64 	%fd145, 0d4000000000000000;
	add.rn.f64 	%fd330, %fd2, %fd145;
	bra.uni 	$L__BB2_8;
$L__BB2_6:
	setp.neu.f64 	%p9, %fd3, 0d7FF0000000000000;
	@%p9 bra 	$L__BB2_8;
	setp.lt.s32 	%p10, %r12, 0;
	setp.eq.s32 	%p11, %r14, 1062207488;
	setp.lt.s32 	%p12, %r340, 0;
	selp.b32 	%r348, 0, 2146435072, %p12;
	and.b32  	%r349, %r340, 2147483647;
	setp.ne.s32 	%p13, %r349, 1071644672;
	or.b32  	%r350, %r348, -2147483648;
	selp.b32 	%r351, %r350, %r348, %p13;
	selp.b32 	%r352, %r351, %r348, %p11;
	selp.b32 	%r353, %r352, %r348, %p10;
	mov.b32 	%r354, 0;
	mov.b64 	%fd330, {%r354, %r353};
$L__BB2_8:
	ld.param.u32 	%r783, [_Z11emcee_emceePfiijjiP17curandStateXORWOW_param_5];
	setp.eq.f32 	%p14, %f2, 0f3F800000;
	cvt.rn.f32.f64 	%f55, %fd330;
	selp.f32 	%f3, 0f3F800000, %f55, %p14;
	setp.eq.s32 	%p15, %r783, 0;
	@%p15 bra 	$L__BB2_20;
	ld.param.u32 	%r784, [_Z11emcee_emceePfiijjiP17curandStateXORWOW_param_5];
	setp.lt.u32 	%p16, %r784, 8;
	mov.b32 	%r829, 0;
	@%p16 bra 	$L__BB2_12;
	ld.param.u32 	%r785, [_Z11emcee_emceePfiijjiP17curandStateXORWOW_param_5];
	ld.param.u32 	%r758, [_Z11emcee_emceePfiijjiP17curandStateXORWOW_param_3];
	and.b32  	%r356, %r785, -8;
	neg.s32 	%r827, %r356;
	mul.lo.s32 	%r357, %r758, 7;
	add.s32 	%r825, %r826, %r357;
	mul.lo.s32 	%r358, %r758, 6;
	add.s32 	%r824, %r826, %r358;
	mul.lo.s32 	%r359, %r758, 5;
	add.s32 	%r823, %r826, %r359;
	shl.b32 	%r360, %r758, 2;
	add.s32 	%r822, %r826, %r360;
	mul.lo.s32 	%r361, %r758, 3;
	add.s32 	%r821, %r826, %r361;
	shl.b32 	%r362, %r758, 1;
	add.s32 	%r820, %r826, %r362;
	add.s64 	%rd327, %rd2, 16;
	add.s32 	%r363, %r1, %r758;
	add.s32 	%r819, %r363, %r2;
	add.s32 	%r817, %r11, %r357;
	add.s32 	%r816, %r11, %r358;
	add.s32 	%r815, %r11, %r359;
	add.s32 	%r814, %r11, %r360;
	add.s32 	%r813, %r11, %r361;
	add.s64 	%rd326, %rd1, 16;
	add.s32 	%r812, %r11, %r758;
	add.s32 	%r811, %r11, %r362;
	mov.u32 	%r818, %r11;
$L__BB2_11:
	.pragma "nounroll";
	ld.param.u32 	%r786, [_Z11emcee_emceePfiijjiP17curandStateXORWOW_param_5];
	ld.param.u32 	%r759, [_Z11emcee_emceePfiijjiP17curandStateXORWOW_param_3];
	ld.param.u64 	%rd315, [_Z11emcee_emceePfiijjiP17curandStateXORWOW_param_0];
	and.b32  	%r829, %r786, -8;
	cvta.to.global.u64 	%rd38, %rd315;
	mul.wide.u32 	%rd39, %r826, 4;
	add.s64 	%rd40, %rd38, %rd39;
	ld.global.f32 	%f56, [%rd40];
	st.local.f32 	[%rd326+-16], %f56;
	mul.wide.u32 	%rd41, %r818, 4;
	add.s64 	%rd42, %rd38, %rd41;
	ld.global.f32 	%f57, [%rd42];
	sub.f32 	%f58, %f56, %f57;
	fma.rn.f32 	%f59, %f3, %f58, %f57;
	st.local.f32 	[%rd327+-16], %f59;
	mul.wide.u32 	%rd43, %r819, 4;
	add.s64 	%rd44, %rd38, %rd43;
	ld.global.f32 	%f60, [%rd44];
	st.local.f32 	[%rd326+-12], %f60;
	mul.wide.u32 	%rd45, %r812, 4;
	add.s64 	%rd46, %rd38, %rd45;
	ld.global.f32 	%f61, [%rd46];
	sub.f32 	%f62, %f60, %f61;
	fma.rn.f32 	%f63, %f3, %f62, %f61;
	st.local.f32 	[%rd327+-12], %f63;
	mul.wide.u32 	%rd47, %r820, 4;
	add.s64 	%rd48, %rd38, %rd47;
	ld.global.f32 	%f64, [%rd48];
	st.local.f32 	[%rd326+-8], %f64;
	mul.wide.u32 	%rd49, %r811, 4;
	add.s64 	%rd50, %rd38, %rd49;
	ld.global.f32 	%f65, [%rd50];
	sub.f32 	%f66, %f64, %f65;
	fma.rn.f32 	%f67, %f3, %f66, %f65;
	st.local.f32 	[%rd327+-8], %f67;
	mul.wide.u32 	%rd51, %r821, 4;
	add.s64 	%rd52, %rd38, %rd51;
	ld.global.f32 	%f68, [%rd52];
	st.local.f32 	[%rd326+-4], %f68;
	mul.wide.u32 	%rd53, %r813, 4;
	add.s64 	%rd54, %rd38, %rd53;
	ld.global.f32 	%f69, [%rd54];
	sub.f32 	%f70, %f68, %f69;
	fma.rn.f32 	%f71, %f3, %f70, %f69;
	st.local.f32 	[%rd327+-4], %f71;
	mul.wide.u32 	%rd55, %r822, 4;
	add.s64 	%rd56, %rd38, %rd55;
	ld.global.f32 	%f72, [%rd56];
	st.local.f32 	[%rd326], %f72;
	mul.wide.u32 	%rd57, %r814, 4;
	add.s64 	%rd58, %rd38, %rd57;
	ld.global.f32 	%f73, [%rd58];
	sub.f32 	%f74, %f72, %f73;
	fma.rn.f32 	%f75, %f3, %f74, %f73;
	st.local.f32 	[%rd327], %f75;
	mul.wide.u32 	%rd59, %r823, 4;
	add.s64 	%rd60, %rd38, %rd59;
	ld.global.f32 	%f76, [%rd60];
	st.local.f32 	[%rd326+4], %f76;
	mul.wide.u32 	%rd61, %r815, 4;
	add.s64 	%rd62, %rd38, %rd61;
	ld.global.f32 	%f77, [%rd62];
	sub.f32 	%f78, %f76, %f77;
	fma.rn.f32 	%f79, %f3, %f78, %f77;
	st.local.f32 	[%rd327+4], %f79;
	mul.wide.u32 	%rd63, %r824, 4;
	add.s64 	%rd64, %rd38, %rd63;
	ld.global.f32 	%f80, [%rd64];
	st.local.f32 	[%rd326+8], %f80;
	mul.wide.u32 	%rd65, %r816, 4;
	add.s64 	%rd66, %rd38, %rd65;
	ld.global.f32 	%f81, [%rd66];
	sub.f32 	%f82, %f80, %f81;
	fma.rn.f32 	%f83, %f3, %f82, %f81;
	st.local.f32 	[%rd327+8], %f83;
	mul.wide.u32 	%rd67, %r825, 4;
	add.s64 	%rd68, %rd38, %rd67;
	ld.global.f32 	%f84, [%rd68];
	st.local.f32 	[%rd326+12], %f84;
	mul.wide.u32 	%rd69, %r817, 4;
	add.s64 	%rd70, %rd38, %rd69;
	ld.global.f32 	%f85, [%rd70];
	sub.f32 	%f86, %f84, %f85;
	fma.rn.f32 	%f87, %f3, %f86, %f85;
	st.local.f32 	[%rd327+12], %f87;
	add.s32 	%r827, %r827, 8;
	shl.b32 	%r364, %r759, 3;
	add.s32 	%r826, %r826, %r364;
	add.s32 	%r825, %r825, %r364;
	add.s32 	%r824, %r824, %r364;
	add.s32 	%r823, %r823, %r364;
	add.s32 	%r822, %r822, %r364;
	add.s32 	%r821, %r821, %r364;
	add.s32 	%r820, %r820, %r364;
	add.s64 	%rd327, %rd327, 32;
	add.s32 	%r819, %r819, %r364;
	add.s32 	%r818, %r818, %r364;
	add.s32 	%r817, %r817, %r364;
	add.s32 	%r816, %r816, %r364;
	add.s32 	%r815, %r815, %r364;
	add.s32 	%r814, %r814, %r364;
	add.s32 	%r813, %r813, %r364;
	add.s64 	%rd326, %rd326, 32;
	add.s32 	%r812, %r812, %r364;
	add.s32 	%r811, %r811, %r364;
	setp.ne.s32 	%p17, %r827, 0;
	@%p17 bra 	$L__BB2_11;
$L__BB2_12:
	ld.param.u32 	%r787, [_Z11emcee_emceePfiijjiP17curandStateXORWOW_param_5];
	and.b32  	%r67, %r787, 7;
	setp.eq.s32 	%p18, %r67, 0;
	@%p18 bra 	$L__BB2_20;
	ld.param.u32 	%r788, [_Z11emcee_emceePfiijjiP17curandStateXORWOW_param_5];
	ld.param.u64 	%rd316, [_Z11emcee_emceePfiijjiP17curandStateXORWOW_param_0];
	add.s32 	%r68, %r2, %r1;
	cvta.to.global.u64 	%rd10, %rd316;
	and.b32  	%r69, %r788, 3;
	setp.lt.u32 	%p19, %r67, 4;
	@%p19 bra 	$L__BB2_15;
	ld.param.u32 	%r760, [_Z11emcee_emceePfiijjiP17curandStateXORWOW_param_3];
	mul.lo.s32 	%r365, %r829, %r760;
	add.s32 	%r366, %r365, %r68;
	mul.wide.u32 	%rd71, %r366, 4;
	add.s64 	%rd72, %rd10, %rd71;
	ld.global.f32 	%f88, [%rd72];
	mul.wide.u32 	%rd73, %r829, 4;
	add.s64 	%rd74, %rd1, %rd73;
	st.local.f32 	[%rd74], %f88;
	add.s32 	%r367, %r365, %r11;
	mul.wide.u32 	%rd75, %r367, 4;
	add.s64 	%rd76, %rd10, %rd75;
	ld.global.f32 	%f89, [%rd76];
	sub.f32 	%f90, %f88, %f89;
	fma.rn.f32 	%f91, %f3, %f90, %f89;
	add.s64 	%rd77, %rd2, %rd73;
	st.local.f32 	[%rd77], %f91;
	add.s32 	%r368, %r366, %r760;
	mul.wide.u32 	%rd78, %r368, 4;
	add.s64 	%rd79, %rd10, %rd78;
	ld.global.f32 	%f92, [%rd79];
	st.local.f32 	[%rd74+4], %f92;
	add.s32 	%r369, %r367, %r760;
	mul.wide.u32 	%rd80, %r369, 4;
	add.s64 	%rd81, %rd10, %rd80;
	ld.global.f32 	%f93, [%rd81];
	sub.f32 	%f94, %f92, %f93;
	fma.rn.f32 	%f95, %f3, %f94, %f93;
	st.local.f32 	[%rd77+4], %f95;
	add.s32 	%r370, %r368, %r760;
	mul.wide.u32 	%rd82, %r370, 4;
	add.s64 	%rd83, %rd10, %rd82;
	ld.global.f32 	%f96, [%rd83];
	st.local.f32 	[%rd74+8], %f96;
	add.s32 	%r371, %r369, %r760;
	mul.wide.u32 	%rd84, %r371, 4;
	add.s64 	%rd85, %rd10, %rd84;
	ld.global.f32 	%f97, [%rd85];
	sub.f32 	%f98, %f96, %f97;
	fma.rn.f32 	%f99, %f3, %f98, %f97;
	st.local.f32 	[%rd77+8], %f99;
	add.s32 	%r372, %r370, %r760;
	mul.wide.u32 	%rd86, %r372, 4;
	add.s64 	%rd87, %rd10, %rd86;
	ld.global.f32 	%f100, [%rd87];
	st.local.f32 	[%rd74+12], %f100;
	add.s32 	%r373, %r371, %r760;
	mul.wide.u32 	%rd88, %r373, 4;
	add.s64 	%rd89, %rd10, %rd88;
	ld.global.f32 	%f101, [%rd89];
	sub.f32 	%f102, %f100, %f101;
	fma.rn.f32 	%f103, %f3, %f102, %f101;
	st.local.f32 	[%rd77+12], %f103;
	add.s32 	%r829, %r829, 4;
$L__BB2_15:
	setp.eq.s32 	%p20, %r69, 0;
	@%p20 bra 	$L__BB2_20;
	setp.eq.s32 	%p21, %r69, 1;
	@%p21 bra 	$L__BB2_18;
	ld.param.u32 	%r761, [_Z11emcee_emceePfiijjiP17curandStateXORWOW_param_3];
	mul.lo.s32 	%r374, %r829, %r761;
	add.s32 	%r375, %r374, %r68;
	mul.wide.u32 	%rd90, %r375, 4;
	add.s64 	%rd91, %rd10, %rd90;
	ld.global.f32 	%f104, [%rd91];
	mul.wide.u32 	%rd92, %r829, 4;
	add.s64 	%rd93, %rd1, %rd92;
	st.local.f32 	[%rd93], %f104;
	add.s32 	%r376, %r374, %r11;
	mul.wide.u32 	%rd94, %r376, 4;
	add.s64 	%rd95, %rd10, %rd94;
	ld.global.f32 	%f105, [%rd95];
	sub.f32 	%f106, %f104, %f105;
	fma.rn.f32 	%f107, %f3, %f106, %f105;
	add.s64 	%rd96, %rd2, %rd92;
	st.local.f32 	[%rd96], %f107;
	add.s32 	%r377, %r375, %r761;
	mul.wide.u32 	%rd97, %r377, 4;
	add.s64 	%rd98, %rd10, %rd97;
	ld.global.f32 	%f108, [%rd98];
	st.local.f32 	[%rd93+4], %f108;
	add.s32 	%r378, %r376, %r761;
	mul.wide.u32 	%rd99, %r378, 4;
	add.s64 	%rd100, %rd10, %rd99;
	ld.global.f32 	%f109, [%rd100];
	sub.f32 	%f110, %f108, %f109;
	fma.rn.f32 	%f111, %f3, %f110, %f109;
	st.local.f32 	[%rd96+4], %f111;
	add.s32 	%r829, %r829, 2;
$L__BB2_18:
	ld.param.u32 	%r789, [_Z11emcee_emceePfiijjiP17curandStateXORWOW_param_5];
	and.b32  	%r379, %r789, 1;
	setp.eq.b32 	%p22, %r379, 1;
	not.pred 	%p23, %p22;
	@%p23 bra 	$L__BB2_20;
	ld.param.u32 	%r762, [_Z11emcee_emceePfiijjiP17curandStateXORWOW_param_3];
	mul.lo.s32 	%r380, %r829, %r762;
	add.s32 	%r381, %r380, %r68;
	mul.wide.u32 	%rd101, %r381, 4;
	add.s64 	%rd102, %rd10, %rd101;
	ld.global.f32 	%f112, [%rd102];
	mul.wide.u32 	%rd103, %r829, 4;
	add.s64 	%rd104, %rd1, %rd103;
	st.local.f32 	[%rd104], %f112;
	add.s32 	%r382, %r380, %r11;
	mul.wide.u32 	%rd105, %r382, 4;
	add.s64 	%rd106, %rd10, %rd105;
	ld.global.f32 	%f113, [%rd106];
	sub.f32 	%f114, %f112, %f113;
	fma.rn.f32 	%f115, %f3, %f114, %f113;
	add.s64 	%rd107, %rd2, %rd103;
	st.local.f32 	[%rd107], %f115;
$L__BB2_20:
	setp.eq.s32 	%p24, %r14, 1062207488;
	ld.local.f32 	%f4, [%rd1+4];
	ld.local.f32 	%f5, [%rd1];
	cvt.f64.f32 	%fd10, %f5;
	{
	.reg .b32 %temp; 
	mov.b64 	{%temp, %r74}, %fd10;
	}
	abs.f64 	%fd11, %fd10;
	{ // callseq 1, 0
	.param .b64 param0;
	st.param.f64 	[param0], %fd11;
	.param .b64 retval0;
	call.uni (retval0), 
	__internal_accurate_pow, 
	(
	param0
	);
	ld.param.f64 	%fd146, [retval0];
	} // callseq 1
	setp.lt.s32 	%p25, %r74, 0;
	neg.f64 	%fd148, %fd146;
	selp.f64 	%fd149, %fd148, %fd146, %p24;
	selp.f64 	%fd332, %fd149, %fd146, %p25;
	setp.neu.f32 	%p26, %f5, 0f00000000;
	@%p26 bra 	$L__BB2_22;
	setp.eq.s32 	%p27, %r14, 1062207488;
	selp.b32 	%r384, %r74, 0, %p27;
	setp.lt.s32 	%p28, %r340, 0;
	or.b32  	%r385, %r384, 2146435072;
	selp.b32 	%r386, %r385, %r384, %p28;
	mov.b32 	%r387, 0;
	mov.b64 	%fd332, {%r387, %r386};
$L__BB2_22:
	add.f64 	%fd150, %fd10, 0d4000000000000000;
	{
	.reg .b32 %temp; 
	mov.b64 	{%temp, %r388}, %fd150;
	}
	and.b32  	%r389, %r388, 2146435072;
	setp.ne.s32 	%p29, %r389, 2146435072;
	@%p29 bra 	$L__BB2_27;
	setp.num.f32 	%p30, %f5, %f5;
	@%p30 bra 	$L__BB2_25;
	mov.f64 	%fd151, 0d4000000000000000;
	add.rn.f64 	%fd332, %fd10, %fd151;
	bra.uni 	$L__BB2_27;
$L__BB2_25:
	setp.neu.f64 	%p31, %fd11, 0d7FF0000000000000;
	@%p31 bra 	$L__BB2_27;
	setp.lt.s32 	%p32, %r74, 0;
	setp.eq.s32 	%p33, %r14, 1062207488;
	setp.lt.s32 	%p34, %r340, 0;
	selp.b32 	%r391, 0, 2146435072, %p34;
	and.b32  	%r392, %r340, 2147483647;
	setp.ne.s32 	%p35, %r392, 1071644672;
	or.b32  	%r393, %r391, -2147483648;
	selp.b32 	%r394, %r393, %r391, %p35;
	selp.b32 	%r395, %r394, %r391, %p33;
	selp.b32 	%r396, %r395, %r391, %p32;
	mov.b32 	%r397, 0;
	mov.b64 	%fd332, {%r397, %r396};
$L__BB2_27:
	setp.eq.s32 	%p36, %r14, 1062207488;
	setp.eq.f32 	%p37, %f5, 0f3F800000;
	selp.f64 	%fd152, 0d3FF0000000000000, %fd332, %p37;
	cvt.f64.f32 	%fd153, %f4;
	sub.f64 	%fd18, %fd153, %fd152;
	{
	.reg .b32 %temp; 
	mov.b64 	{%temp, %r75}, %fd18;
	}
	abs.f64 	%fd19, %fd18;
	{ // callseq 2, 0
	.param .b64 param0;
	st.param.f64 	[param0], %fd19;
	.param .b64 retval0;
	call.uni (retval0), 
	__internal_accurate_pow, 
	(
	param0
	);
	ld.param.f64 	%fd154, [retval0];
	} // callseq 2
	setp.lt.s32 	%p38, %r75, 0;
	neg.f64 	%fd156, %fd154;
	selp.f64 	%fd157, %fd156, %fd154, %p36;
	selp.f64 	%fd334, %fd157, %fd154, %p38;
	setp.neu.f64 	%p39, %fd18, 0d0000000000000000;
	@%p39 bra 	$L__BB2_29;
	setp.eq.s32 	%p40, %r14, 1062207488;
	selp.b32 	%r399, %r75, 0, %p40;
	setp.lt.s32 	%p41, %r340, 0;
	or.b32  	%r400, %r399, 2146435072;
	selp.b32 	%r401, %r400, %r399, %p41;
	mov.b32 	%r402, 0;
	mov.b64 	%fd334, {%r402, %r401};
$L__BB2_29:
	add.f64 	%fd158, %fd18, 0d4000000000000000;
	{
	.reg .b32 %temp; 
	mov.b64 	{%temp, %r403}, %fd158;
	}
	and.b32  	%r404, %r403, 2146435072;
	setp.ne.s32 	%p42, %r404, 2146435072;
	@%p42 bra 	$L__BB2_34;
	setp.num.f64 	%p43, %fd18, %fd18;
	@%p43 bra 	$L__BB2_32;
	mov.f64 	%fd159, 0d4000000000000000;
	add.rn.f64 	%fd334, %fd18, %fd159;
	bra.uni 	$L__BB2_34;
$L__BB2_32:
	setp.neu.f64 	%p44, %fd19, 0d7FF0000000000000;
	@%p44 bra 	$L__BB2_34;
	setp.lt.s32 	%p45, %r75, 0;
	setp.eq.s32 	%p46, %r14, 1062207488;
	setp.lt.s32 	%p47, %r340, 0;
	selp.b32 	%r406, 0, 2146435072, %p47;
	and.b32  	%r407, %r340, 2147483647;
	setp.ne.s32 	%p48, %r407, 1071644672;
	or.b32  	%r408, %r406, -2147483648;
	selp.b32 	%r409, %r408, %r406, %p48;
	selp.b32 	%r410, %r409, %r406, %p46;
	selp.b32 	%r411, %r410, %r406, %p45;
	mov.b32 	%r412, 0;
	mov.b64 	%fd334, {%r412, %r411};
$L__BB2_34:
	setp.eq.s32 	%p49, %r14, 1062207488;
	setp.eq.f64 	%p50, %fd18, 0d3FF0000000000000;
	mul.f64 	%fd160, %fd334, 0d4059000000000000;
	selp.f64 	%fd26, 0d4059000000000000, %fd160, %p50;
	mov.f32 	%f116, 0f3F800000;
	sub.f32 	%f6, %f116, %f5;
	cvt.f64.f32 	%fd27, %f6;
	{
	.reg .b32 %temp; 
	mov.b64 	{%temp, %r76}, %fd27;
	}
	abs.f64 	%fd28, %fd27;
	{ // callseq 3, 0
	.param .b64 param0;
	st.param.f64 	[param0], %fd28;
	.param .b64 retval0;
	call.uni (retval0), 
	__internal_accurate_pow, 
	(
	param0
	);
	ld.param.f64 	%fd161, [retval0];
	} // callseq 3
	setp.lt.s32 	%p51, %r76, 0;
	neg.f64 	%fd163, %fd161;
	selp.f64 	%fd164, %fd163, %fd161, %p49;
	selp.f64 	%fd336, %fd164, %fd161, %p51;
	setp.neu.f32 	%p52, %f6, 0f00000000;
	@%p52 bra 	$L__BB2_36;
	setp.eq.s32 	%p53, %r14, 1062207488;
	selp.b32 	%r414, %r76, 0, %p53;
	setp.lt.s32 	%p54, %r340, 0;
	or.b32  	%r415, %r414, 2146435072;
	selp.b32 	%r416, %r415, %r414, %p54;
	mov.b32 	%r417, 0;
	mov.b64 	%fd336, {%r417, %r416};
$L__BB2_36:
	add.f64 	%fd165, %fd27, 0d4000000000000000;
	{
	.reg .b32 %temp; 
	mov.b64 	{%temp, %r418}, %fd165;
	}
	and.b32  	%r419, %r418, 2146435072;
	setp.ne.s32 	%p55, %r419, 2146435072;
	@%p55 bra 	$L__BB2_41;
	setp.num.f32 	%p56, %f6, %f6;
	@%p56 bra 	$L__BB2_39;
	mov.f64 	%fd166, 0d4000000000000000;
	add.rn.f64 	%fd336, %fd27, %fd166;
	bra.uni 	$L__BB2_41;
$L__BB2_39:
	setp.neu.f64 	%p57, %fd28, 0d7FF0000000000000;
	@%p57 bra 	$L__BB2_41;
	setp.lt.s32 	%p58, %r76, 0;
	setp.eq.s32 	%p59, %r14, 1062207488;
	setp.lt.s32 	%p60, %r340, 0;
	selp.b32 	%r421, 0, 2146435072, %p60;
	and.b32  	%r422, %r340, 2147483647;
	setp.ne.s32 	%p61, %r422, 1071644672;
	or.b32  	%r423, %r421, -2147483648;
	selp.b32 	%r424, %r423, %r421, %p61;
	selp.b32 	%r425, %r424, %r421, %p59;
	selp.b32 	%r426, %r425, %r421, %p58;
	mov.b32 	%r427, 0;
	mov.b64 	%fd336, {%r427, %r426};
$L__BB2_41:
	setp.eq.f32 	%p62, %f6, 0f3F800000;
	selp.f64 	%fd167, 0d3FF0000000000000, %fd336, %p62;
	add.f64 	%fd168, %fd26, %fd167;
	div.rn.f64 	%fd35, %fd168, 0dC034000000000000;
	fma.rn.f64 	%fd169, %fd35, 0d3FF71547652B82FE, 0d4338000000000000;
	{
	.reg .b32 %temp; 
	mov.b64 	{%r77, %temp}, %fd169;
	}
	mov.f64 	%fd170, 0dC338000000000000;
	add.rn.f64 	%fd171, %fd169, %fd170;
	fma.rn.f64 	%fd172, %fd171, 0dBFE62E42FEFA39EF, %fd35;
	fma.rn.f64 	%fd173, %fd171, 0dBC7ABC9E3B39803F, %fd172;
	fma.rn.f64 	%fd174, %fd173, 0d3E5ADE1569CE2BDF, 0d3E928AF3FCA213EA;
	fma.rn.f64 	%fd175, %fd174, %fd173, 0d3EC71DEE62401315;
	fma.rn.f64 	%fd176, %fd175, %fd173, 0d3EFA01997C89EB71;
	fma.rn.f64 	%fd177, %fd176, %fd173, 0d3F2A01A014761F65;
	fma.rn.f64 	%fd178, %fd177, %fd173, 0d3F56C16C1852B7AF;
	fma.rn.f64 	%fd179, %fd178, %fd173, 0d3F81111111122322;
	fma.rn.f64 	%fd180, %fd179, %fd173, 0d3FA55555555502A1;
	fma.rn.f64 	%fd181, %fd180, %fd173, 0d3FC5555555555511;
	fma.rn.f64 	%fd182, %fd181, %fd173, 0d3FE000000000000B;
	fma.rn.f64 	%fd183, %fd182, %fd173, 0d3FF0000000000000;
	fma.rn.f64 	%fd184, %fd183, %fd173, 0d3FF0000000000000;
	{
	.reg .b32 %temp; 
	mov.b64 	{%r78, %temp}, %fd184;
	}
	{
	.reg .b32 %temp; 
	mov.b64 	{%temp, %r79}, %fd184;
	}
	shl.b32 	%r428, %r77, 20;
	add.s32 	%r429, %r428, %r79;
	mov.b64 	%fd337, {%r78, %r429};
	{
	.reg .b32 %temp; 
	mov.b64 	{%temp, %r430}, %fd35;
	}
	mov.b32 	%f117, %r430;
	abs.f32 	%f7, %f117;
	setp.lt.f32 	%p63, %f7, 0f4086232B;
	@%p63 bra 	$L__BB2_44;
	setp.lt.f64 	%p64, %fd35, 0d0000000000000000;
	add.f64 	%fd185, %fd35, 0d7FF0000000000000;
	selp.f64 	%fd337, 0d0000000000000000, %fd185, %p64;
	setp.geu.f32 	%p65, %f7, 0f40874800;
	@%p65 bra 	$L__BB2_44;
	shr.u32 	%r431, %r77, 31;
	add.s32 	%r432, %r77, %r431;
	shr.s32 	%r433, %r432, 1;
	shl.b32 	%r434, %r433, 20;
	add.s32 	%r435, %r79, %r434;
	mov.b64 	%fd186, {%r78, %r435};
	sub.s32 	%r436, %r77, %r433;
	shl.b32 	%r437, %r436, 20;
	add.s32 	%r438, %r437, 1072693248;
	mov.b32 	%r439, 0;
	mov.b64 	%fd187, {%r439, %r438};
	mul.f64 	%fd337, %fd187, %fd186;
$L__BB2_44:
	setp.eq.s32 	%p66, %r14, 1062207488;
	ld.local.f32 	%f8, [%rd2+4];
	ld.local.f32 	%f9, [%rd2];
	cvt.f64.f32 	%fd40, %f9;
	{
	.reg .b32 %temp; 
	mov.b64 	{%temp, %r80}, %fd40;
	}
	abs.f64 	%fd41, %fd40;
	{ // callseq 4, 0
	.param .b64 param0;
	st.param.f64 	[param0], %fd41;
	.param .b64 retval0;
	call.uni (retval0), 
	__internal_accurate_pow, 
	(
	param0
	);
	ld.param.f64 	%fd188, [retval0];
	} // callseq 4
	setp.lt.s32 	%p67, %r80, 0;
	neg.f64 	%fd190, %fd188;
	selp.f64 	%fd191, %fd190, %fd188, %p66;
	selp.f64 	%fd339, %fd191, %fd188, %p67;
	setp.neu.f32 	%p68, %f9, 0f00000000;
	@%p68 bra 	$L__BB2_46;
	setp.eq.s32 	%p69, %r14, 1062207488;
	selp.b32 	%r441, %r80, 0, %p69;
	setp.lt.s32 	%p70, %r340, 0;
	or.b32  	%r442, %r441, 2146435072;
	selp.b32 	%r443, %r442, %r441, %p70;
	mov.b32 	%r444, 0;
	mov.b64 	%fd339, {%r444, %r443};
$L__BB2_46:
	add.f64 	%fd192, %fd40, 0d4000000000000000;
	{
	.reg .b32 %temp; 
	mov.b64 	{%temp, %r445}, %fd192;
	}
	and.b32  	%r446, %r445, 2146435072;
	setp.ne.s32 	%p71, %r446, 2146435072;
	@%p71 bra 	$L__BB2_51;
	setp.num.f32 	%p72, %f9, %f9;
	@%p72 bra 	$L__BB2_49;
	mov.f64 	%fd193, 0d4000000000000000;
	add.rn.f64 	%fd339, %fd40, %fd193;
	bra.uni 	$L__BB2_51;
$L__BB2_49:
	setp.neu.f64 	%p73, %fd41, 0d7FF0000000000000;
	@%p73 bra 	$L__BB2_51;
	setp.lt.s32 	%p74, %r80, 0;
	setp.eq.s32 	%p75, %r14, 1062207488;
	setp.lt.s32 	%p76, %r340, 0;
	selp.b32 	%r448, 0, 2146435072, %p76;
	and.b32  	%r449, %r340, 2147483647;
	setp.ne.s32 	%p77, %r449, 1071644672;
	or.b32  	%r450, %r448, -2147483648;
	selp.b32 	%r451, %r450, %r448, %p77;
	selp.b32 	%r452, %r451, %r448, %p75;
	selp.b32 	%r453, %r452, %r448, %p74;
	mov.b32 	%r454, 0;
	mov.b64 	%fd339, {%r454, %r453};
$L__BB2_51:
	setp.eq.s32 	%p78, %r14, 1062207488;
	setp.eq.f32 	%p79, %f9, 0f3F800000;
	selp.f64 	%fd194, 0d3FF0000000000000, %fd339, %p79;
	cvt.f64.f32 	%fd195, %f8;
	sub.f64 	%fd48, %fd195, %fd194;
	{
	.reg .b32 %temp; 
	mov.b64 	{%temp, %r81}, %fd48;
	}
	abs.f64 	%fd49, %fd48;
	{ // callseq 5, 0
	.param .b64 param0;
	st.param.f64 	[param0], %fd49;
	.param .b64 retval0;
	call.uni (retval0), 
	__internal_accurate_pow, 
	(
	param0
	);
	ld.param.f64 	%fd196, [retval0];
	} // callseq 5
	setp.lt.s32 	%p80, %r81, 0;
	neg.f64 	%fd198, %fd196;
	selp.f64 	%fd199, %fd198, %fd196, %p78;
	selp.f64 	%fd341, %fd199, %fd196, %p80;
	setp.neu.f64 	%p81, %fd48, 0d0000000000000000;
	@%p81 bra 	$L__BB2_53;
	setp.eq.s32 	%p82, %r14, 1062207488;
	selp.b32 	%r456, %r81, 0, %p82;
	setp.lt.s32 	%p83, %r340, 0;
	or.b32  	%r457, %r456, 2146435072;
	selp.b32 	%r458, %r457, %r456, %p83;
	mov.b32 	%r459, 0;
	mov.b64 	%fd341, {%r459, %r458};
$L__BB2_53:
	add.f64 	%fd200, %fd48, 0d4000000000000000;
	{
	.reg .b32 %temp; 
	mov.b64 	{%temp, %r460}, %fd200;
	}
	and.b32  	%r461, %r460, 2146435072;
	setp.ne.s32 	%p84, %r461, 2146435072;
	@%p84 bra 	$L__BB2_58;
	setp.num.f64 	%p85, %fd48, %fd48;
	@%p85 bra 	$L__BB2_56;
	mov.f64 	%fd201, 0d4000000000000000;
	add.rn.f64 	%fd341, %fd48, %fd201;
	bra.uni 	$L__BB2_58;
$L__BB2_56:
	setp.neu.f64 	%p86, %fd49, 0d7FF0000000000000;
	@%p86 bra 	$L__BB2_58;
	setp.lt.s32 	%p87, %r81, 0;
	setp.eq.s32 	%p88, %r14, 1062207488;
	setp.lt.s32 	%p89, %r340, 0;
	selp.b32 	%r463, 0, 2146435072, %p89;
	and.b32  	%r464, %r340, 2147483647;
	setp.ne.s32 	%p90, %r464, 1071644672;
	or.b32  	%r465, %r463, -2147483648;
	selp.b32 	%r466, %r465, %r463, %p90;
	selp.b32 	%r467, %r466, %r463, %p88;
	selp.b32 	%r468, %r467, %r463, %p87;
	mov.b32 	%r469, 0;
	mov.b64 	%fd341, {%r469, %r468};
$L__BB2_58:
	setp.eq.s32 	%p91, %r14, 1062207488;
	setp.eq.f64 	%p92, %fd48, 0d3FF0000000000000;
	mul.f64 	%fd202, %fd341, 0d4059000000000000;
	selp.f64 	%fd56, 0d4059000000000000, %fd202, %p92;
	mov.f32 	%f118, 0f3F800000;
	sub.f32 	%f10, %f118, %f9;
	cvt.f64.f32 	%fd57, %f10;
	{
	.reg .b32 %temp; 
	mov.b64 	{%temp, %r82}, %fd57;
	}
	abs.f64 	%fd58, %fd57;
	{ // callseq 6, 0
	.param .b64 param0;
	st.param.f64 	[param0], %fd58;
	.param .b64 retval0;
	call.uni (retval0), 
	__internal_accurate_pow, 
	(
	param0
	);
	ld.param.f64 	%fd203, [retval0];
	} // callseq 6
	setp.lt.s32 	%p93, %r82, 0;
	neg.f64 	%fd205, %fd203;
	selp.f64 	%fd206, %fd205, %fd203, %p91;
	selp.f64 	%fd343, %fd206, %fd203, %p93;
	setp.neu.f32 	%p94, %f10, 0f00000000;
	@%p94 bra 	$L__BB2_60;
	setp.eq.s32 	%p95, %r14, 1062207488;
	selp.b32 	%r471, %r82, 0, %p95;
	setp.lt.s32 	%p96, %r340, 0;
	or.b32  	%r472, %r471, 2146435072;
	selp.b32 	%r473, %r472, %r471, %p96;
	mov.b32 	%r474, 0;
	mov.b64 	%fd343, {%r474, %r473};
$L__BB2_60:
	add.f64 	%fd207, %fd57, 0d4000000000000000;
	{
	.reg .b32 %temp; 
	mov.b64 	{%temp, %r475}, %fd207;
	}
	and.b32  	%r476, %r475, 2146435072;
	setp.ne.s32 	%p97, %r476, 2146435072;
	@%p97 bra 	$L__BB2_65;
	setp.num.f32 	%p98, %f10, %f10;
	@%p98 bra 	$L__BB2_63;
	mov.f64 	%fd208, 0d4000000000000000;
	add.rn.f64 	%fd343, %fd57, %fd208;
	bra.uni 	$L__BB2_65;
$L__BB2_63:
	setp.neu.f64 	%p99, %fd58, 0d7FF0000000000000;
	@%p99 bra 	$L__BB2_65;
	setp.lt.s32 	%p100, %r82, 0;
	setp.eq.s32 	%p101, %r14, 1062207488;
	setp.lt.s32 	%p102, %r340, 0;
	selp.b32 	%r478, 0, 2146435072, %p102;
	and.b32  	%r479, %r340, 2147483647;
	setp.ne.s32 	%p103, %r479, 1071644672;
	or.b32  	%r480, %r478, -2147483648;
	selp.b32 	%r481, %r480, %r478, %p103;
	selp.b32 	%r482, %r481, %r478, %p101;
	selp.b32 	%r483, %r482, %r478, %p100;
	mov.b32 	%r484, 0;
	mov.b64 	%fd343, {%r484, %r483};
$L__BB2_65:
	setp.eq.f32 	%p104, %f10, 0f3F800000;
	selp.f64 	%fd209, 0d3FF0000000000000, %fd343, %p104;
	add.f64 	%fd210, %fd56, %fd209;
	div.rn.f64 	%fd65, %fd210, 0dC034000000000000;
	fma.rn.f64 	%fd211, %fd65, 0d3FF71547652B82FE, 0d4338000000000000;
	{
	.reg .b32 %temp; 
	mov.b64 	{%r83, %temp}, %fd211;
	}
	mov.f64 	%fd212, 0dC338000000000000;
	add.rn.f64 	%fd213, %fd211, %fd212;
	fma.rn.f64 	%fd214, %fd213, 0dBFE62E42FEFA39EF, %fd65;
	fma.rn.f64 	%fd215, %fd213, 0dBC7ABC9E3B39803F, %fd214;
	fma.rn.f64 	%fd216, %fd215, 0d3E5ADE1569CE2BDF, 0d3E928AF3FCA213EA;
	fma.rn.f64 	%fd217, %fd216, %fd215, 0d3EC71DEE62401315;
	fma.rn.f64 	%fd218, %fd217, %fd215, 0d3EFA01997C89EB71;
	fma.rn.f64 	%fd219, %fd218, %fd215, 0d3F2A01A014761F65;
	fma.rn.f64 	%fd220, %fd219, %fd215, 0d3F56C16C1852B7AF;
	fma.rn.f64 	%fd221, %fd220, %fd215, 0d3F81111111122322;
	fma.rn.f64 	%fd222, %fd221, %fd215, 0d3FA55555555502A1;
	fma.rn.f64 	%fd223, %fd222, %fd215, 0d3FC5555555555511;
	fma.rn.f64 	%fd224, %fd223, %fd215, 0d3FE000000000000B;
	fma.rn.f64 	%fd225, %fd224, %fd215, 0d3FF0000000000000;
	fma.rn.f64 	%fd226, %fd225, %fd215, 0d3FF0000000000000;
	{
	.reg .b32 %temp; 
	mov.b64 	{%r84, %temp}, %fd226;
	}
	{
	.reg .b32 %temp; 
	mov.b64 	{%temp, %r85}, %fd226;
	}
	shl.b32 	%r485, %r83, 20;
	add.s32 	%r486, %r485, %r85;
	mov.b64 	%fd344, {%r84, %r486};
	{
	.reg .b32 %temp; 
	mov.b64 	{%temp, %r487}, %fd65;
	}
	mov.b32 	%f119, %r487;
	abs.f32 	%f11, %f119;
	setp.lt.f32 	%p105, %f11, 0f4086232B;
	@%p105 bra 	$L__BB2_68;
	setp.lt.f64 	%p106, %fd65, 0d0000000000000000;
	add.f64 	%fd227, %fd65, 0d7FF0000000000000;
	selp.f64 	%fd344, 0d0000000000000000, %fd227, %p106;
	setp.geu.f32 	%p107, %f11, 0f40874800;
	@%p107 bra 	$L__BB2_68;
	shr.u32 	%r488, %r83, 31;
	add.s32 	%r489, %r83, %r488;
	shr.s32 	%r490, %r489, 1;
	shl.b32 	%r491, %r490, 20;
	add.s32 	%r492, %r85, %r491;
	mov.b64 	%fd228, {%r84, %r492};
	sub.s32 	%r493, %r83, %r490;
	shl.b32 	%r494, %r493, 20;
	add.s32 	%r495, %r494, 1072693248;
	mov.b32 	%r496, 0;
	mov.b64 	%fd229, {%r496, %r495};
	mul.f64 	%fd344, %fd229, %fd228;
$L__BB2_68:
	ld.param.u32 	%r790, [_Z11emcee_emceePfiijjiP17curandStateXORWOW_param_5];
	add.s32 	%r86, %r790, -1;
	cvt.rn.f32.u32 	%f12, %r86;
	mul.f32 	%f121, %f12, 0f3F000000;
	cvt.rzi.f32.f32 	%f122, %f121;
	add.f32 	%f123, %f122, %f122;
	sub.f32 	%f124, %f12, %f123;
	abs.f32 	%f13, %f124;
	abs.f32 	%f14, %f3;
	setp.lt.f32 	%p108, %f14, 0f00800000;
	mul.f32 	%f125, %f14, 0f4B800000;
	selp.f32 	%f126, %f125, %f14, %p108;
	selp.f32 	%f127, 0fC1C00000, 0f00000000, %p108;
	mov.b32 	%r497, %f126;
	add.s32 	%r498, %r497, -1060439283;
	and.b32  	%r499, %r498, -8388608;
	sub.s32 	%r500, %r497, %r499;
	mov.b32 	%f128, %r500;
	cvt.rn.f32.s32 	%f129, %r499;
	fma.rn.f32 	%f130, %f129, 0f34000000, %f127;
	add.f32 	%f131, %f128, 0fBF800000;
	add.f32 	%f132, %f128, 0f3F800000;
	rcp.approx.ftz.f32 	%f133, %f132;
	add.f32 	%f134, %f131, %f131;
	mul.f32 	%f135, %f134, %f133;
	mul.f32 	%f136, %f135, %f135;
	sub.f32 	%f137, %f131, %f135;
	add.f32 	%f138, %f137, %f137;
	neg.f32 	%f139, %f135;
	fma.rn.f32 	%f140, %f139, %f131, %f138;
	mul.rn.f32 	%f141, %f133, %f140;
	fma.rn.f32 	%f142, %f136, 0f3A2C32E4, 0f3B52E7DB;
	fma.rn.f32 	%f143, %f142, %f136, 0f3C93BB73;
	fma.rn.f32 	%f144, %f143, %f136, 0f3DF6384F;
	mul.rn.f32 	%f145, %f144, %f136;
	fma.rn.f32 	%f146, %f135, 0f3FB8AA3B, %f130;
	sub.f32 	%f147, %f130, %f146;
	fma.rn.f32 	%f148, %f135, 0f3FB8AA3B, %f147;
	fma.rn.f32 	%f149, %f141, 0f3FB8AA3B, %f148;
	fma.rn.f32 	%f150, %f135, 0f32A55E34, %f149;
	mul.f32 	%f151, %f145, 0f40400000;
	fma.rn.f32 	%f152, %f151, %f141, %f150;
	fma.rn.f32 	%f153, %f145, %f135, %f152;
	add.rn.f32 	%f154, %f146, %f153;
	neg.f32 	%f155, %f146;
	add.rn.f32 	%f156, %f154, %f155;
	neg.f32 	%f157, %f156;
	add.rn.f32 	%f158, %f153, %f157;
	mul.rn.f32 	%f159, %f154, %f12;
	neg.f32 	%f160, %f159;
	fma.rn.f32 	%f161, %f154, %f12, %f160;
	fma.rn.f32 	%f162, %f158, %f12, %f161;
	cvt.rni.f32.f32 	%f163, %f159;
	sub.f32 	%f164, %f159, %f163;
	add.f32 	%f165, %f164, %f162;
	fma.rn.f32 	%f166, %f165, 0f391FCB8E, 0f3AAF85ED;
	fma.rn.f32 	%f167, %f166, %f165, 0f3C1D9856;
	fma.rn.f32 	%f168, %f167, %f165, 0f3D6357BB;
	fma.rn.f32 	%f169, %f168, %f165, 0f3E75FDEC;
	fma.rn.f32 	%f170, %f169, %f165, 0f3F317218;
	fma.rn.f32 	%f171, %f170, %f165, 0f3F800000;
	cvt.rzi.s32.f32 	%r501, %f163;
	setp.gt.f32 	%p109, %f163, 0f00000000;
	selp.b32 	%r502, 0, -2097152000, %p109;
	add.s32 	%r503, %r502, 2130706432;
	mov.b32 	%f172, %r503;
	mul.f32 	%f173, %f171, %f172;
	shl.b32 	%r504, %r501, 23;
	sub.s32 	%r505, %r504, %r502;
	mov.b32 	%f174, %r505;
	mul.f32 	%f175, %f173, %f174;
	abs.f32 	%f176, %f159;
	setp.gt.f32 	%p110, %f176, 0f43180000;
	setp.lt.f32 	%p111, %f159, 0f00000000;
	selp.f32 	%f177, 0f00000000, 0f7F800000, %p111;
	selp.f32 	%f15, %f177, %f175, %p110;
	setp.eq.f32 	%p112, %f3, 0f3F800000;
	setp.eq.s32 	%p113, %r86, 0;
	or.pred  	%p114, %p113, %p112;
	mov.f32 	%f389, 0f3F800000;
	@%p114 bra 	$L__BB2_76;
	setp.num.f32 	%p115, %f14, %f14;
	abs.f32 	%f178, %f12;
	setp.num.f32 	%p116, %f178, %f178;
	and.pred  	%p117, %p115, %p116;
	@%p117 bra 	$L__BB2_71;
	add.rn.f32 	%f389, %f3, %f12;
	bra.uni 	$L__BB2_76;
$L__BB2_71:
	setp.neu.f32 	%p118, %f3, 0f00000000;
	setp.neu.f32 	%p119, %f14, 0f7F800000;
	and.pred  	%p120, %p118, %p119;
	@%p120 bra 	$L__BB2_73;
	setp.neu.f32 	%p126, %f13, 0f3F800000;
	add.f32 	%f181, %f3, %f3;
	mov.b32 	%r506, %f181;
	and.b32  	%r507, %r506, 2147483647;
	mov.b32 	%f182, %r507;
	selp.f32 	%f389, %f182, %f181, %p126;
	bra.uni 	$L__BB2_76;
$L__BB2_73:
	setp.eq.f32 	%p121, %f3, 0fBF800000;
	setp.eq.f32 	%p122, %f178, 0f7F800000;
	and.pred  	%p123, %p121, %p122;
	@%p123 bra 	$L__BB2_76;
	setp.geu.f32 	%p124, %f3, 0f00000000;
	mov.f32 	%f389, %f15;
	@%p124 bra 	$L__BB2_76;
	setp.neu.f32 	%p125, %f13, 0f3F800000;
	neg.f32 	%f180, %f15;
	selp.f32 	%f389, %f15, %f180, %p125;
$L__BB2_76:
	ld.param.u32 	%r791, [_Z11emcee_emceePfiijjiP17curandStateXORWOW_param_5];
	add.s32 	%r87, %r2, %r1;
	setp.eq.s32 	%p127, %r791, 0;
	cvt.f64.f32 	%fd230, %f389;
	div.rn.f64 	%fd231, %fd344, %fd337;
	mul.f64 	%fd232, %fd231, %fd230;
	add.s32 	%r508, %r9, %r10;
	cvt.rn.f32.u32 	%f183, %r508;
	fma.rn.f32 	%f184, %f183, 0f2F800000, 0f2F000000;
	cvt.f64.f32 	%fd233, %f184;
	setp.leu.f64 	%p128, %fd232, %fd233;
	or.pred  	%p129, %p128, %p127;
	@%p129 bra 	$L__BB2_89;
	setp.lt.u32 	%p130, %r86, 15;
	mov.b32 	%r849, 0;
	@%p130 bra 	$L__BB2_80;
	ld.param.u32 	%r792, [_Z11emcee_emceePfiijjiP17curandStateXORWOW_param_5];
	ld.param.u32 	%r763, [_Z11emcee_emceePfiijjiP17curandStateXORWOW_param_3];
	and.b32  	%r510, %r792, -16;
	neg.s32 	%r847, %r510;
	add.s32 	%r511, %r1, %r763;
	add.s32 	%r846, %r511, %r2;
	shl.b32 	%r512, %r763, 1;
	add.s32 	%r845, %r87, %r512;
	mad.lo.s32 	%r844, %r763, 3, %r87;
	shl.b32 	%r513, %r763, 2;
	add.s32 	%r843, %r87, %r513;
	mad.lo.s32 	%r842, %r763, 5, %r87;
	mad.lo.s32 	%r841, %r763, 6, %r87;
	mad.lo.s32 	%r840, %r763, 7, %r87;
	shl.b32 	%r514, %r763, 3;
	add.s32 	%r839, %r87, %r514;
	mad.lo.s32 	%r838, %r763, 9, %r87;
	mad.lo.s32 	%r837, %r763, 10, %r87;
	mad.lo.s32 	%r836, %r763, 11, %r87;
	mad.lo.s32 	%r835, %r763, 12, %r87;
	mad.lo.s32 	%r834, %r763, 13, %r87;
	mad.lo.s32 	%r833, %r763, 14, %r87;
	mad.lo.s32 	%r832, %r763, 15, %r87;
	add.s64 	%rd328, %rd2, 32;
	mov.u32 	%r831, %r87;
$L__BB2_79:
	.pragma "nounroll";
	ld.param.u32 	%r793, [_Z11emcee_emceePfiijjiP17curandStateXORWOW_param_5];
	ld.param.u32 	%r764, [_Z11emcee_emceePfiijjiP17curandStateXORWOW_param_3];
	ld.param.u64 	%rd317, [_Z11emcee_emceePfiijjiP17curandStateXORWOW_param_0];
	and.b32  	%r849, %r793, -16;
	ld.local.f32 	%f185, [%rd328+-32];
	cvta.to.global.u64 	%rd108, %rd317;
	mul.wide.u32 	%rd109, %r831, 4;
	add.s64 	%rd110, %rd108, %rd109;
	st.global.f32 	[%rd110], %f185;
	ld.local.f32 	%f186, [%rd328+-28];
	mul.wide.u32 	%rd111, %r846, 4;
	add.s64 	%rd112, %rd108, %rd111;
	st.global.f32 	[%rd112], %f186;
	ld.local.f32 	%f187, [%rd328+-24];
	mul.wide.u32 	%rd113, %r845, 4;
	add.s64 	%rd114, %rd108, %rd113;
	st.global.f32 	[%rd114], %f187;
	ld.local.f32 	%f188, [%rd328+-20];
	mul.wide.u32 	%rd115, %r844, 4;
	add.s64 	%rd116, %rd108, %rd115;
	st.global.f32 	[%rd116], %f188;
	ld.local.f32 	%f189, [%rd328+-16];
	mul.wide.u32 	%rd117, %r843, 4;
	add.s64 	%rd118, %rd108, %rd117;
	st.global.f32 	[%rd118], %f189;
	ld.local.f32 	%f190, [%rd328+-12];
	mul.wide.u32 	%rd119, %r842, 4;
	add.s64 	%rd120, %rd108, %rd119;
	st.global.f32 	[%rd120], %f190;
	ld.local.f32 	%f191, [%rd328+-8];
	mul.wide.u32 	%rd121, %r841, 4;
	add.s64 	%rd122, %rd108, %rd121;
	st.global.f32 	[%rd122], %f191;
	ld.local.f32 	%f192, [%rd328+-4];
	mul.wide.u32 	%rd123, %r840, 4;
	add.s64 	%rd124, %rd108, %rd123;
	st.global.f32 	[%rd124], %f192;
	ld.local.f32 	%f193, [%rd328];
	mul.wide.u32 	%rd125, %r839, 4;
	add.s64 	%rd126, %rd108, %rd125;
	st.global.f32 	[%rd126], %f193;
	ld.local.f32 	%f194, [%rd328+4];
	mul.wide.u32 	%rd127, %r838, 4;
	add.s64 	%rd128, %rd108, %rd127;
	st.global.f32 	[%rd128], %f194;
	ld.local.f32 	%f195, [%rd328+8];
	mul.wide.u32 	%rd129, %r837, 4;
	add.s64 	%rd130, %rd108, %rd129;
	st.global.f32 	[%rd130], %f195;
	ld.local.f32 	%f196, [%rd328+12];
	mul.wide.u32 	%rd131, %r836, 4;
	add.s64 	%rd132, %rd108, %rd131;
	st.global.f32 	[%rd132], %f196;
	ld.local.f32 	%f197, [%rd328+16];
	mul.wide.u32 	%rd133, %r835, 4;
	add.s64 	%rd134, %rd108, %rd133;
	st.global.f32 	[%rd134], %f197;
	ld.local.f32 	%f198, [%rd328+20];
	mul.wide.u32 	%rd135, %r834, 4;
	add.s64 	%rd136, %rd108, %rd135;
	st.global.f32 	[%rd136], %f198;
	ld.local.f32 	%f199, [%rd328+24];
	mul.wide.u32 	%rd137, %r833, 4;
	add.s64 	%rd138, %rd108, %rd137;
	st.global.f32 	[%rd138], %f199;
	ld.local.f32 	%f200, [%rd328+28];
	mul.wide.u32 	%rd139, %r832, 4;
	add.s64 	%rd140, %rd108, %rd139;
	st.global.f32 	[%rd140], %f200;
	add.s32 	%r847, %r847, 16;
	shl.b32 	%r515, %r764, 4;
	add.s32 	%r846, %r846, %r515;
	add.s32 	%r845, %r845, %r515;
	add.s32 	%r844, %r844, %r515;
	add.s32 	%r843, %r843, %r515;
	add.s32 	%r842, %r842, %r515;
	add.s32 	%r841, %r841, %r515;
	add.s32 	%r840, %r840, %r515;
	add.s32 	%r839, %r839, %r515;
	add.s32 	%r838, %r838, %r515;
	add.s32 	%r837, %r837, %r515;
	add.s32 	%r836, %r836, %r515;
	add.s32 	%r835, %r835, %r515;
	add.s32 	%r834, %r834, %r515;
	add.s32 	%r833, %r833, %r515;
	add.s32 	%r832, %r832, %r515;
	add.s32 	%r831, %r831, %r515;
	add.s64 	%rd328, %rd328, 64;
	setp.ne.s32 	%p131, %r847, 0;
	@%p131 bra 	$L__BB2_79;
$L__BB2_80:
	ld.param.u32 	%r794, [_Z11emcee_emceePfiijjiP17curandStateXORWOW_param_5];
	and.b32  	%r140, %r794, 15;
	setp.eq.s32 	%p132, %r140, 0;
	@%p132 bra 	$L__BB2_89;
	ld.param.u32 	%r795, [_Z11emcee_emceePfiijjiP17curandStateXORWOW_param_5];
	ld.param.u64 	%rd318, [_Z11emcee_emceePfiijjiP17curandStateXORWOW_param_0];
	cvta.to.global.u64 	%rd14, %rd318;
	and.b32  	%r141, %r795, 7;
	setp.lt.u32 	%p133, %r140, 8;
	@%p133 bra 	$L__BB2_83;
	ld.param.u32 	%r765, [_Z11emcee_emceePfiijjiP17curandStateXORWOW_param_3];
	mul.wide.u32 	%rd141, %r849, 4;
	add.s64 	%rd142, %rd2, %rd141;
	ld.local.f32 	%f201, [%rd142];
	mad.lo.s32 	%r516, %r849, %r765, %r87;
	mul.wide.u32 	%rd143, %r516, 4;
	add.s64 	%rd144, %rd14, %rd143;
	st.global.f32 	[%rd144], %f201;
	ld.local.f32 	%f202, [%rd142+4];
	add.s32 	%r517, %r516, %r765;
	mul.wide.u32 	%rd145, %r517, 4;
	add.s64 	%rd146, %rd14, %rd145;
	st.global.f32 	[%rd146], %f202;
	ld.local.f32 	%f203, [%rd142+8];
	add.s32 	%r518, %r517, %r765;
	mul.wide.u32 	%rd147, %r518, 4;
	add.s64 	%rd148, %rd14, %rd147;
	st.global.f32 	[%rd148], %f203;
	ld.local.f32 	%f204, [%rd142+12];
	add.s32 	%r519, %r518, %r765;
	mul.wide.u32 	%rd149, %r519, 4;
	add.s64 	%rd150, %rd14, %rd149;
	st.global.f32 	[%rd150], %f204;
	ld.local.f32 	%f205, [%rd142+16];
	add.s32 	%r520, %r519, %r765;
	mul.wide.u32 	%rd151, %r520, 4;
	add.s64 	%rd152, %rd14, %rd151;
	st.global.f32 	[%rd152], %f205;
	ld.local.f32 	%f206, [%rd142+20];
	add.s32 	%r521, %r520, %r765;
	mul.wide.u32 	%rd153, %r521, 4;
	add.s64 	%rd154, %rd14, %rd153;
	st.global.f32 	[%rd154], %f206;
	ld.local.f32 	%f207, [%rd142+24];
	add.s32 	%r522, %r521, %r765;
	mul.wide.u32 	%rd155, %r522, 4;
	add.s64 	%rd156, %rd14, %rd155;
	st.global.f32 	[%rd156], %f207;
	ld.local.f32 	%f208, [%rd142+28];
	add.s32 	%r523, %r522, %r765;
	mul.wide.u32 	%rd157, %r523, 4;
	add.s64 	%rd158, %rd14, %rd157;
	st.global.f32 	[%rd158], %f208;
	add.s32 	%r849, %r849, 8;
$L__BB2_83:
	setp.eq.s32 	%p134, %r141, 0;
	@%p134 bra 	$L__BB2_89;
	ld.param.u32 	%r796, [_Z11emcee_emceePfiijjiP17curandStateXORWOW_param_5];
	and.b32  	%r144, %r796, 3;
	setp.lt.u32 	%p135, %r141, 4;
	@%p135 bra 	$L__BB2_86;
	ld.param.u32 	%r766, [_Z11emcee_emceePfiijjiP17curandStateXORWOW_param_3];
	mul.wide.u32 	%rd159, %r849, 4;
	add.s64 	%rd160, %rd2, %rd159;
	ld.local.f32 	%f209, [%rd160];
	mad.lo.s32 	%r524, %r849, %r766, %r87;
	mul.wide.u32 	%rd161, %r524, 4;
	add.s64 	%rd162, %rd14, %rd161;
	st.global.f32 	[%rd162], %f209;
	ld.local.f32 	%f210, [%rd160+4];
	add.s32 	%r525, %r524, %r766;
	mul.wide.u32 	%rd163, %r525, 4;
	add.s64 	%rd164, %rd14, %rd163;
	st.global.f32 	[%rd164], %f210;
	ld.local.f32 	%f211, [%rd160+8];
	add.s32 	%r526, %r525, %r766;
	mul.wide.u32 	%rd165, %r526, 4;
	add.s64 	%rd166, %rd14, %rd165;
	st.global.f32 	[%rd166], %f211;
	ld.local.f32 	%f212, [%rd160+12];
	add.s32 	%r527, %r526, %r766;
	mul.wide.u32 	%rd167, %r527, 4;
	add.s64 	%rd168, %rd14, %rd167;
	st.global.f32 	[%rd168], %f212;
	add.s32 	%r849, %r849, 4;
$L__BB2_86:
	setp.eq.s32 	%p136, %r144, 0;
	@%p136 bra 	$L__BB2_89;
	ld.param.u32 	%r767, [_Z11emcee_emceePfiijjiP17curandStateXORWOW_param_3];
	mad.lo.s32 	%r852, %r849, %r767, %r87;
	mul.wide.u32 	%rd169, %r849, 4;
	add.s64 	%rd329, %rd2, %rd169;
	neg.s32 	%r851, %r144;
$L__BB2_88:
	.pragma "nounroll";
	ld.param.u32 	%r768, [_Z11emcee_emceePfiijjiP17curandStateXORWOW_param_3];
	ld.local.f32 	%f213, [%rd329];
	mul.wide.u32 	%rd170, %r852, 4;
	add.s64 	%rd171, %rd14, %rd170;
	st.global.f32 	[%rd171], %f213;
	add.s32 	%r852, %r852, %r768;
	add.s64 	%rd329, %rd329, 4;
	add.s32 	%r851, %r851, 1;
	setp.ne.s32 	%p137, %r851, 0;
	@%p137 bra 	$L__BB2_88;
$L__BB2_89:
	ld.param.u64 	%rd323, [_Z11emcee_emceePfiijjiP17curandStateXORWOW_param_6];
	cvta.to.global.u64 	%rd172, %rd323;
	mul.wide.s32 	%rd173, %r87, 48;
	add.s64 	%rd174, %rd172, %rd173;
	st.global.v2.u32 	[%rd174], {%r10, %r3};
	st.global.v2.u32 	[%rd174+8], {%r4, %r7};
	st.global.v2.u32 	[%rd174+16], {%r8, %r9};
	st.global.v2.u32 	[%rd174+24], {%r5, %r6};
	st.global.f32 	[%rd174+32], %f1;
	st.global.f64 	[%rd174+40], %fd1;
$L__BB2_90:
	ld.param.u32 	%r755, [_Z11emcee_emceePfiijjiP17curandStateXORWOW_param_2];
	bar.sync 	0;
	add.s32 	%r153, %r2, %r1;
	setp.ge.s32 	%p138, %r153, %r755;
	@%p138 bra 	$L__BB2_180;
	ld.param.u64 	%rd324, [_Z11emcee_emceePfiijjiP17curandStateXORWOW_param_6];
	ld.param.u32 	%r782, [_Z11emcee_emceePfiijjiP17curandStateXORWOW_param_4];
	ld.param.u32 	%r769, [_Z11emcee_emceePfiijjiP17curandStateXORWOW_param_3];
	ld.param.u32 	%r756, [_Z11emcee_emceePfiijjiP17curandStateXORWOW_param_2];
	cvt.rn.f32.u32 	%f214, %r782;
	cvta.to.global.u64 	%rd175, %rd324;
	mul.wide.s32 	%rd176, %r153, 48;
	add.s64 	%rd177, %rd175, %rd176;
	ld.global.v2.u32 	{%r528, %r529}, [%rd177];
	ld.global.v2.u32 	{%r530, %r531}, [%rd177+8];
	ld.global.v2.u32 	{%r154, %r155}, [%rd177+16];
	ld.global.v2.u32 	{%r156, %r157}, [%rd177+24];
	ld.global.f32 	%f21, [%rd177+32];
	ld.global.f64 	%fd70, [%rd177+40];
	shr.u32 	%r532, %r529, 2;
	xor.b32  	%r533, %r532, %r529;
	shl.b32 	%r534, %r155, 4;
	shl.b32 	%r535, %r533, 1;
	xor.b32  	%r536, %r534, %r535;
	xor.b32  	%r537, %r536, %r155;
	xor.b32  	%r158, %r537, %r533;
	add.s32 	%r538, %r528, %r158;
	add.s32 	%r539, %r538, 362437;
	cvt.rn.f32.u32 	%f215, %r539;
	fma.rn.f32 	%f216, %f215, 0f2F800000, 0f2F000000;
	shr.u32 	%r540, %r530, 2;
	xor.b32  	%r541, %r540, %r530;
	shl.b32 	%r542, %r158, 4;
	shl.b32 	%r543, %r541, 1;
	xor.b32  	%r544, %r543, %r542;
	xor.b32  	%r545, %r544, %r541;
	xor.b32  	%r159, %r545, %r158;
	add.s32 	%r546, %r528, %r159;
	add.s32 	%r547, %r546, 724874;
	cvt.rn.f32.u32 	%f217, %r547;
	fma.rn.f32 	%f218, %f217, 0f2F800000, 0f2F000000;
	shr.u32 	%r548, %r531, 2;
	xor.b32  	%r549, %r548, %r531;
	shl.b32 	%r550, %r159, 4;
	shl.b32 	%r551, %r549, 1;
	xor.b32  	%r552, %r551, %r550;
	xor.b32  	%r553, %r552, %r549;
	xor.b32  	%r160, %r553, %r159;
	add.s32 	%r161, %r528, 1087311;
	cvt.rn.f32.u32 	%f219, %r756;
	sub.s32 	%r554, %r769, %r756;
	cvt.rn.f32.u32 	%f220, %r554;
	mul.f32 	%f221, %f216, %f220;
	cvt.rpi.f32.f32 	%f222, %f221;
	add.f32 	%f223, %f222, %f219;
	add.f32 	%f224, %f223, 0fBF800000;
	cvt.rn.f32.u32 	%f225, %r305;
	sub.f32 	%f226, %f224, %f225;
	cvt.rzi.s32.f32 	%r162, %f226;
	add.f32 	%f227, %f214, 0fBF800000;
	fma.rn.f32 	%f228, %f227, %f218, 0f3F800000;
	sqrt.rn.f32 	%f229, %f214;
	div.rn.f32 	%f22, %f228, %f229;
	cvt.f64.f32 	%fd71, %f22;
	{
	.reg .b32 %temp; 
	mov.b64 	{%temp, %r163}, %fd71;
	}
	mov.f64 	%fd234, 0d4000000000000000;
	{
	.reg .b32 %temp; 
	mov.b64 	{%temp, %r555}, %fd234;
	}
	and.b32  	%r165, %r555, 2146435072;
	setp.eq.s32 	%p139, %r165, 1062207488;
	abs.f64 	%fd72, %fd71;
	{ // callseq 7, 0
	.param .b64 param0;
	st.param.f64 	[param0], %fd72;
	.param .b64 retval0;
	call.uni (retval0), 
	__internal_accurate_pow, 
	(
	param0
	);
	ld.param.f64 	%fd235, [retval0];
	} // callseq 7
	setp.lt.s32 	%p140, %r163, 0;
	neg.f64 	%fd237, %fd235;
	selp.f64 	%fd238, %fd237, %fd235, %p139;
	selp.f64 	%fd346, %fd238, %fd235, %p140;
	setp.neu.f32 	%p141, %f22, 0f00000000;
	@%p141 bra 	$L__BB2_93;
	setp.eq.s32 	%p142, %r165, 1062207488;
	selp.b32 	%r556, %r163, 0, %p142;
	setp.lt.s32 	%p143, %r555, 0;
	or.b32  	%r557, %r556, 2146435072;
	selp.b32 	%r558, %r557, %r556, %p143;
	mov.b32 	%r559, 0;
	mov.b64 	%fd346, {%r559, %r558};
$L__BB2_93:
	add.f64 	%fd239, %fd71, 0d4000000000000000;
	{
	.reg .b32 %temp; 
	mov.b64 	{%temp, %r560}, %fd239;
	}
	and.b32  	%r561, %r560, 2146435072;
	setp.ne.s32 	%p144, %r561, 2146435072;
	@%p144 bra 	$L__BB2_98;
	setp.num.f32 	%p145, %f22, %f22;
	@%p145 bra 	$L__BB2_96;
	mov.f64 	%fd240, 0d4000000000000000;
	add.rn.f64 	%fd346, %fd71, %fd240;
	bra.uni 	$L__BB2_98;
$L__BB2_96:
	setp.neu.f64 	%p146, %fd72, 0d7FF0000000000000;
	@%p146 bra 	$L__BB2_98;
	setp.lt.s32 	%p147, %r163, 0;
	setp.eq.s32 	%p148, %r165, 1062207488;
	setp.lt.s32 	%p149, %r555, 0;
	selp.b32 	%r563, 0, 2146435072, %p149;
	and.b32  	%r564, %r555, 2147483647;
	setp.ne.s32 	%p150, %r564, 1071644672;
	or.b32  	%r565, %r563, -2147483648;
	selp.b32 	%r566, %r565, %r563, %p150;
	selp.b32 	%r567, %r566, %r563, %p148;
	selp.b32 	%r568, %r567, %r563, %p147;
	mov.b32 	%r569, 0;
	mov.b64 	%fd346, {%r569, %r568};
$L__BB2_98:
	ld.param.u32 	%r797, [_Z11emcee_emceePfiijjiP17curandStateXORWOW_param_5];
	setp.eq.f32 	%p151, %f22, 0f3F800000;
	cvt.rn.f32.f64 	%f230, %fd346;
	selp.f32 	%f23, 0f3F800000, %f230, %p151;
	setp.eq.s32 	%p152, %r797, 0;
	@%p152 bra 	$L__BB2_110;
	ld.param.u32 	%r798, [_Z11emcee_emceePfiijjiP17curandStateXORWOW_param_5];
	setp.lt.u32 	%p153, %r798, 8;
	mov.b32 	%r871, 0;
	@%p153 bra 	$L__BB2_102;
	ld.param.u32 	%r799, [_Z11emcee_emceePfiijjiP17curandStateXORWOW_param_5];
	ld.param.u32 	%r770, [_Z11emcee_emceePfiijjiP17curandStateXORWOW_param_3];
	add.s32 	%r868, %r305, %r153;
	and.b32  	%r572, %r799, -8;
	neg.s32 	%r869, %r572;
	add.s32 	%r573, %r1, %r305;
	add.s32 	%r574, %r573, %r2;
	mul.lo.s32 	%r575, %r770, 7;
	add.s32 	%r867, %r574, %r575;
	mul.lo.s32 	%r576, %r770, 6;
	add.s32 	%r866, %r574, %r576;
	mul.lo.s32 	%r577, %r770, 5;
	add.s32 	%r865, %r574, %r577;
	shl.b32 	%r578, %r770, 2;
	add.s32 	%r864, %r574, %r578;
	mul.lo.s32 	%r579, %r770, 3;
	add.s32 	%r863, %r574, %r579;
	shl.b32 	%r580, %r770, 1;
	add.s32 	%r862, %r574, %r580;
	add.s64 	%rd331, %rd2, 16;
	add.s32 	%r861, %r574, %r770;
	add.s32 	%r859, %r162, %r575;
	add.s32 	%r858, %r162, %r576;
	add.s32 	%r857, %r162, %r577;
	add.s32 	%r856, %r162, %r578;
	add.s32 	%r855, %r162, %r579;
	add.s64 	%rd330, %rd1, 16;
	add.s32 	%r854, %r162, %r770;
	add.s32 	%r853, %r162, %r580;
	mov.u32 	%r860, %r162;
$L__BB2_101:
	.pragma "nounroll";
	ld.param.u32 	%r800, [_Z11emcee_emceePfiijjiP17curandStateXORWOW_param_5];
	ld.param.u32 	%r771, [_Z11emcee_emceePfiijjiP17curandStateXORWOW_param_3];
	ld.param.u64 	%rd319, [_Z11emcee_emceePfiijjiP17curandStateXORWOW_param_0];
	and.b32  	%r871, %r800, -8;
	cvta.to.global.u64 	%rd178, %rd319;
	mul.wide.u32 	%rd179, %r868, 4;
	add.s64 	%rd180, %rd178, %rd179;
	ld.global.f32 	%f231, [%rd180];
	st.local.f32 	[%rd330+-16], %f231;
	mul.wide.u32 	%rd181, %r860, 4;
	add.s64 	%rd182, %rd178, %rd181;
	ld.global.f32 	%f232, [%rd182];
	sub.f32 	%f233, %f231, %f232;
	fma.rn.f32 	%f234, %f23, %f233, %f232;
	st.local.f32 	[%rd331+-16], %f234;
	mul.wide.u32 	%rd183, %r861, 4;
	add.s64 	%rd184, %rd178, %rd183;
	ld.global.f32 	%f235, [%rd184];
	st.local.f32 	[%rd330+-12], %f235;
	mul.wide.u32 	%rd185, %r854, 4;
	add.s64 	%rd186, %rd178, %rd185;
	ld.global.f32 	%f236, [%rd186];
	sub.f32 	%f237, %f235, %f236;
	fma.rn.f32 	%f238, %f23, %f237, %f236;
	st.local.f32 	[%rd331+-12], %f238;
	mul.wide.u32 	%rd187, %r862, 4;
	add.s64 	%rd188, %rd178, %rd187;
	ld.global.f32 	%f239, [%rd188];
	st.local.f32 	[%rd330+-8], %f239;
	mul.wide.u32 	%rd189, %r853, 4;
	add.s64 	%rd190, %rd178, %rd189;
	ld.global.f32 	%f240, [%rd190];
	sub.f32 	%f241, %f239, %f240;
	fma.rn.f32 	%f242, %f23, %f241, %f240;
	st.local.f32 	[%rd331+-8], %f242;
	mul.wide.u32 	%rd191, %r863, 4;
	add.s64 	%rd192, %rd178, %rd191;
	ld.global.f32 	%f243, [%rd192];
	st.local.f32 	[%rd330+-4], %f243;
	mul.wide.u32 	%rd193, %r855, 4;
	add.s64 	%rd194, %rd178, %rd193;
	ld.global.f32 	%f244, [%rd194];
	sub.f32 	%f245, %f243, %f244;
	fma.rn.f32 	%f246, %f23, %f245, %f244;
	st.local.f32 	[%rd331+-4], %f246;
	mul.wide.u32 	%rd195, %r864, 4;
	add.s64 	%rd196, %rd178, %rd195;
	ld.global.f32 	%f247, [%rd196];
	st.local.f32 	[%rd330], %f247;
	mul.wide.u32 	%rd197, %r856, 4;
	add.s64 	%rd198, %rd178, %rd197;
	ld.global.f32 	%f248, [%rd198];
	sub.f32 	%f249, %f247, %f248;
	fma.rn.f32 	%f250, %f23, %f249, %f248;
	st.local.f32 	[%rd331], %f250;
	mul.wide.u32 	%rd199, %r865, 4;
	add.s64 	%rd200, %rd178, %rd199;
	ld.global.f32 	%f251, [%rd200];
	st.local.f32 	[%rd330+4], %f251;
	mul.wide.u32 	%rd201, %r857, 4;
	add.s64 	%rd202, %rd178, %rd201;
	ld.global.f32 	%f252, [%rd202];
	sub.f32 	%f253, %f251, %f252;
	fma.rn.f32 	%f254, %f23, %f253, %f252;
	st.local.f32 	[%rd331+4], %f254;
	mul.wide.u32 	%rd203, %r866, 4;
	add.s64 	%rd204, %rd178, %rd203;
	ld.global.f32 	%f255, [%rd204];
	st.local.f32 	[%rd330+8], %f255;
	mul.wide.u32 	%rd205, %r858, 4;
	add.s64 	%rd206, %rd178, %rd205;
	ld.global.f32 	%f256, [%rd206];
	sub.f32 	%f257, %f255, %f256;
	fma.rn.f32 	%f258, %f23, %f257, %f256;
	st.local.f32 	[%rd331+8], %f258;
	mul.wide.u32 	%rd207, %r867, 4;
	add.s64 	%rd208, %rd178, %rd207;
	ld.global.f32 	%f259, [%rd208];
	st.local.f32 	[%rd330+12], %f259;
	mul.wide.u32 	%rd209, %r859, 4;
	add.s64 	%rd210, %rd178, %rd209;
	ld.global.f32 	%f260, [%rd210];
	sub.f32 	%f261, %f259, %f260;
	fma.rn.f32 	%f262, %f23, %f261, %f260;
	st.local.f32 	[%rd331+12], %f262;
	add.s32 	%r869, %r869, 8;
	shl.b32 	%r581, %r771, 3;
	add.s32 	%r868, %r868, %r581;
	add.s32 	%r867, %r867, %r581;
	add.s32 	%r866, %r866, %r581;
	add.s32 	%r865, %r865, %r581;
	add.s32 	%r864, %r864, %r581;
	add.s32 	%r863, %r863, %r581;
	add.s32 	%r862, %r862, %r581;
	add.s64 	%rd331, %rd331, 32;
	add.s32 	%r861, %r861, %r581;
	add.s32 	%r860, %r860, %r581;
	add.s32 	%r859, %r859, %r581;
	add.s32 	%r858, %r858, %r581;
	add.s32 	%r857, %r857, %r581;
	add.s32 	%r856, %r856, %r581;
	add.s32 	%r855, %r855, %r581;
	add.s64 	%rd330, %rd330, 32;
	add.s32 	%r854, %r854, %r581;
	add.s32 	%r853, %r853, %r581;
	setp.ne.s32 	%p154, %r869, 0;
	@%p154 bra 	$L__BB2_101;
$L__BB2_102:
	ld.param.u32 	%r801, [_Z11emcee_emceePfiijjiP17curandStateXORWOW_param_5];
	and.b32  	%r218, %r801, 7;
	setp.eq.s32 	%p155, %r218, 0;
	@%p155 bra 	$L__BB2_110;
	ld.param.u32 	%r802, [_Z11emcee_emceePfiijjiP17curandStateXORWOW_param_5];
	ld.param.u64 	%rd320, [_Z11emcee_emceePfiijjiP17curandStateXORWOW_param_0];
	cvta.to.global.u64 	%rd24, %rd320;
	add.s32 	%r582, %r2, %r1;
	add.s32 	%r219, %r305, %r582;
	and.b32  	%r220, %r802, 3;
	setp.lt.u32 	%p156, %r218, 4;
	@%p156 bra 	$L__BB2_105;
	ld.param.u32 	%r772, [_Z11emcee_emceePfiijjiP17curandStateXORWOW_param_3];
	mul.lo.s32 	%r583, %r871, %r772;
	add.s32 	%r584, %r583, %r219;
	mul.wide.u32 	%rd211, %r584, 4;
	add.s64 	%rd212, %rd24, %rd211;
	ld.global.f32 	%f263, [%rd212];
	mul.wide.u32 	%rd213, %r871, 4;
	add.s64 	%rd214, %rd1, %rd213;
	st.local.f32 	[%rd214], %f263;
	add.s32 	%r585, %r583, %r162;
	mul.wide.u32 	%rd215, %r585, 4;
	add.s64 	%rd216, %rd24, %rd215;
	ld.global.f32 	%f264, [%rd216];
	sub.f32 	%f265, %f263, %f264;
	fma.rn.f32 	%f266, %f23, %f265, %f264;
	add.s64 	%rd217, %rd2, %rd213;
	st.local.f32 	[%rd217], %f266;
	add.s32 	%r586, %r584, %r772;
	mul.wide.u32 	%rd218, %r586, 4;
	add.s64 	%rd219, %rd24, %rd218;
	ld.global.f32 	%f267, [%rd219];
	st.local.f32 	[%rd214+4], %f267;
	add.s32 	%r587, %r585, %r772;
	mul.wide.u32 	%rd220, %r587, 4;
	add.s64 	%rd221, %rd24, %rd220;
	ld.global.f32 	%f268, [%rd221];
	sub.f32 	%f269, %f267, %f268;
	fma.rn.f32 	%f270, %f23, %f269, %f268;
	st.local.f32 	[%rd217+4], %f270;
	add.s32 	%r588, %r586, %r772;
	mul.wide.u32 	%rd222, %r588, 4;
	add.s64 	%rd223, %rd24, %rd222;
	ld.global.f32 	%f271, [%rd223];
	add.s32 	%r589, %r587, %r772;
	mul.wide.u32 	%rd224, %r589, 4;
	add.s64 	%rd225, %rd24, %rd224;
	ld.global.f32 	%f272, [%rd225];
	sub.f32 	%f273, %f271, %f272;
	fma.rn.f32 	%f274, %f23, %f273, %f272;
	st.local.f32 	[%rd217+8], %f274;
	add.s32 	%r590, %r588, %r772;
	mul.wide.u32 	%rd226, %r590, 4;
	add.s64 	%rd227, %rd24, %rd226;
	ld.global.f32 	%f275, [%rd227];
	add.s32 	%r591, %r589, %r772;
	mul.wide.u32 	%rd228, %r591, 4;
	add.s64 	%rd229, %rd24, %rd228;
	ld.global.f32 	%f276, [%rd229];
	sub.f32 	%f277, %f275, %f276;
	fma.rn.f32 	%f278, %f23, %f277, %f276;
	st.local.f32 	[%rd217+12], %f278;
	add.s32 	%r871, %r871, 4;
$L__BB2_105:
	setp.eq.s32 	%p157, %r220, 0;
	@%p157 bra 	$L__BB2_110;
	setp.eq.s32 	%p158, %r220, 1;
	@%p158 bra 	$L__BB2_108;
	ld.param.u32 	%r773, [_Z11emcee_emceePfiijjiP17curandStateXORWOW_param_3];
	mul.lo.s32 	%r592, %r871, %r773;
	add.s32 	%r593, %r592, %r219;
	mul.wide.u32 	%rd230, %r593, 4;
	add.s64 	%rd231, %rd24, %rd230;
	ld.global.f32 	%f279, [%rd231];
	mul.wide.u32 	%rd232, %r871, 4;
	add.s64 	%rd233, %rd1, %rd232;
	st.local.f32 	[%rd233], %f279;
	add.s32 	%r594, %r592, %r162;
	mul.wide.u32 	%rd234, %r594, 4;
	add.s64 	%rd235, %rd24, %rd234;
	ld.global.f32 	%f280, [%rd235];
	sub.f32 	%f281, %f279, %f280;
	fma.rn.f32 	%f282, %f23, %f281, %f280;
	add.s64 	%rd236, %rd2, %rd232;
	st.local.f32 	[%rd236], %f282;
	add.s32 	%r595, %r593, %r773;
	mul.wide.u32 	%rd237, %r595, 4;
	add.s64 	%rd238, %rd24, %rd237;
	ld.global.f32 	%f283, [%rd238];
	st.local.f32 	[%rd233+4], %f283;
	add.s32 	%r596, %r594, %r773;
	mul.wide.u32 	%rd239, %r596, 4;
	add.s64 	%rd240, %rd24, %rd239;
	ld.global.f32 	%f284, [%rd240];
	sub.f32 	%f285, %f283, %f284;
	fma.rn.f32 	%f286, %f23, %f285, %f284;
	st.local.f32 	[%rd236+4], %f286;
	add.s32 	%r871, %r871, 2;
$L__BB2_108:
	ld.param.u32 	%r803, [_Z11emcee_emceePfiijjiP17curandStateXORWOW_param_5];
	and.b32  	%r597, %r803, 1;
	setp.eq.b32 	%p159, %r597, 1;
	not.pred 	%p160, %p159;
	@%p160 bra 	$L__BB2_110;
	ld.param.u32 	%r774, [_Z11emcee_emceePfiijjiP17curandStateXORWOW_param_3];
	mul.lo.s32 	%r598, %r871, %r774;
	add.s32 	%r599, %r598, %r219;
	mul.wide.u32 	%rd241, %r599, 4;
	add.s64 	%rd242, %rd24, %rd241;
	ld.global.f32 	%f287, [%rd242];
	mul.wide.u32 	%rd243, %r871, 4;
	add.s64 	%rd244, %rd1, %rd243;
	st.local.f32 	[%rd244], %f287;
	add.s32 	%r600, %r598, %r162;
	mul.wide.u32 	%rd245, %r600, 4;
	add.s64 	%rd246, %rd24, %rd245;
	ld.global.f32 	%f288, [%rd246];
	sub.f32 	%f289, %f287, %f288;
	fma.rn.f32 	%f290, %f23, %f289, %f288;
	add.s64 	%rd247, %rd2, %rd243;
	st.local.f32 	[%rd247], %f290;
$L__BB2_110:
	setp.eq.s32 	%p161, %r165, 1062207488;
	ld.local.f32 	%f24, [%rd1+4];
	ld.local.f32 	%f25, [%rd1];
	cvt.f64.f32 	%fd79, %f25;
	{
	.reg .b32 %temp; 
	mov.b64 	{%temp, %r225}, %fd79;
	}
	abs.f64 	%fd80, %fd79;
	{ // callseq 8, 0
	.param .b64 param0;
	st.param.f64 	[param0], %fd80;
	.param .b64 retval0;
	call.uni (retval0), 
	__internal_accurate_pow, 
	(
	param0
	);
	ld.param.f64 	%fd241, [retval0];
	} // callseq 8
	setp.lt.s32 	%p162, %r225, 0;
	neg.f64 	%fd243, %fd241;
	selp.f64 	%fd244, %fd243, %fd241, %p161;
	selp.f64 	%fd348, %fd244, %fd241, %p162;
	setp.neu.f32 	%p163, %f25, 0f00000000;
	@%p163 bra 	$L__BB2_112;
	setp.eq.s32 	%p164, %r165, 1062207488;
	selp.b32 	%r602, %r225, 0, %p164;
	setp.lt.s32 	%p165, %r555, 0;
	or.b32  	%r603, %r602, 2146435072;
	selp.b32 	%r604, %r603, %r602, %p165;
	mov.b32 	%r605, 0;
	mov.b64 	%fd348, {%r605, %r604};
$L__BB2_112:
	add.f64 	%fd245, %fd79, 0d4000000000000000;
	{
	.reg .b32 %temp; 
	mov.b64 	{%temp, %r606}, %fd245;
	}
	and.b32  	%r607, %r606, 2146435072;
	setp.ne.s32 	%p166, %r607, 2146435072;
	@%p166 bra 	$L__BB2_117;
	setp.num.f32 	%p167, %f25, %f25;
	@%p167 bra 	$L__BB2_115;
	mov.f64 	%fd246, 0d4000000000000000;
	add.rn.f64 	%fd348, %fd79, %fd246;
	bra.uni 	$L__BB2_117;
$L__BB2_115:
	setp.neu.f64 	%p168, %fd80, 0d7FF0000000000000;
	@%p168 bra 	$L__BB2_117;
	setp.lt.s32 	%p169, %r225, 0;
	setp.eq.s32 	%p170, %r165, 1062207488;
	setp.lt.s32 	%p171, %r555, 0;
	selp.b32 	%r609, 0, 2146435072, %p171;
	and.b32  	%r610, %r555, 2147483647;
	setp.ne.s32 	%p172, %r610, 1071644672;
	or.b32  	%r611, %r609, -2147483648;
	selp.b32 	%r612, %r611, %r609, %p172;
	selp.b32 	%r613, %r612, %r609, %p170;
	selp.b32 	%r614, %r613, %r609, %p169;
	mov.b32 	%r615, 0;
	mov.b64 	%fd348, {%r615, %r614};
$L__BB2_117:
	setp.eq.s32 	%p173, %r165, 1062207488;
	setp.eq.f32 	%p174, %f25, 0f3F800000;
	selp.f64 	%fd247, 0d3FF0000000000000, %fd348, %p174;
	cvt.f64.f32 	%fd248, %f24;
	sub.f64 	%fd87, %fd248, %fd247;
	{
	.reg .b32 %temp; 
	mov.b64 	{%temp, %r226}, %fd87;
	}
	abs.f64 	%fd88, %fd87;
	{ // callseq 9, 0
	.param .b64 param0;
	st.param.f64 	[param0], %fd88;
	.param .b64 retval0;
	call.uni (retval0), 
	__internal_accurate_pow, 
	(
	param0
	);
	ld.param.f64 	%fd249, [retval0];
	} // callseq 9
	setp.lt.s32 	%p175, %r226, 0;
	neg.f64 	%fd251, %fd249;
	selp.f64 	%fd252, %fd251, %fd249, %p173;
	selp.f64 	%fd350, %fd252, %fd249, %p175;
	setp.neu.f64 	%p176, %fd87, 0d0000000000000000;
	@%p176 bra 	$L__BB2_119;
	setp.eq.s32 	%p177, %r165, 1062207488;
	selp.b32 	%r617, %r226, 0, %p177;
	setp.lt.s32 	%p178, %r555, 0;
	or.b32  	%r618, %r617, 2146435072;
	selp.b32 	%r619, %r618, %r617, %p178;
	mov.b32 	%r620, 0;
	mov.b64 	%fd350, {%r620, %r619};
$L__BB2_119:
	add.f64 	%fd253, %fd87, 0d4000000000000000;
	{
	.reg .b32 %temp; 
	mov.b64 	{%temp, %r621}, %fd253;
	}
	and.b32  	%r622, %r621, 2146435072;
	setp.ne.s32 	%p179, %r622, 2146435072;
	@%p179 bra 	$L__BB2_124;
	setp.num.f64 	%p180, %fd87, %fd87;
	@%p180 bra 	$L__BB2_122;
	mov.f64 	%fd254, 0d4000000000000000;
	add.rn.f64 	%fd350, %fd87, %fd254;
	bra.uni 	$L__BB2_124;
$L__BB2_122:
	setp.neu.f64 	%p181, %fd88, 0d7FF0000000000000;
	@%p181 bra 	$L__BB2_124;
	setp.lt.s32 	%p182, %r226, 0;
	setp.eq.s32 	%p183, %r165, 1062207488;
	setp.lt.s32 	%p184, %r555, 0;
	selp.b32 	%r624, 0, 2146435072, %p184;
	and.b32  	%r625, %r555, 2147483647;
	setp.ne.s32 	%p185, %r625, 1071644672;
	or.b32  	%r626, %r624, -2147483648;
	selp.b32 	%r627, %r626, %r624, %p185;
	selp.b32 	%r628, %r627, %r624, %p183;
	selp.b32 	%r629, %r628, %r624, %p182;
	mov.b32 	%r630, 0;
	mov.b64 	%fd350, {%r630, %r629};
$L__BB2_124:
	setp.eq.s32 	%p186, %r165, 1062207488;
	setp.eq.f64 	%p187, %fd87, 0d3FF0000000000000;
	mul.f64 	%fd255, %fd350, 0d4059000000000000;
	selp.f64 	%fd95, 0d4059000000000000, %fd255, %p187;
	mov.f32 	%f291, 0f3F800000;
	sub.f32 	%f26, %f291, %f25;
	cvt.f64.f32 	%fd96, %f26;
	{
	.reg .b32 %temp; 
	mov.b64 	{%temp, %r227}, %fd96;
	}
	abs.f64 	%fd97, %fd96;
	{ // callseq 10, 0
	.param .b64 param0;
	st.param.f64 	[param0], %fd97;
	.param .b64 retval0;
	call.uni (retval0), 
	__internal_accurate_pow, 
	(
	param0
	);
	ld.param.f64 	%fd256, [retval0];
	} // callseq 10
	setp.lt.s32 	%p188, %r227, 0;
	neg.f64 	%fd258, %fd256;
	selp.f64 	%fd259, %fd258, %fd256, %p186;
	selp.f64 	%fd352, %fd259, %fd256, %p188;
	setp.neu.f32 	%p189, %f26, 0f00000000;
	@%p189 bra 	$L__BB2_126;
	setp.eq.s32 	%p190, %r165, 1062207488;
	selp.b32 	%r632, %r227, 0, %p190;
	setp.lt.s32 	%p191, %r555, 0;
	or.b32  	%r633, %r632, 2146435072;
	selp.b32 	%r634, %r633, %r632, %p191;
	mov.b32 	%r635, 0;
	mov.b64 	%fd352, {%r635, %r634};
$L__BB2_126:
	add.f64 	%fd260, %fd96, 0d4000000000000000;
	{
	.reg .b32 %temp; 
	mov.b64 	{%temp, %r636}, %fd260;
	}
	and.b32  	%r637, %r636, 2146435072;
	setp.ne.s32 	%p192, %r637, 2146435072;
	@%p192 bra 	$L__BB2_131;
	setp.num.f32 	%p193, %f26, %f26;
	@%p193 bra 	$L__BB2_129;
	mov.f64 	%fd261, 0d4000000000000000;
	add.rn.f64 	%fd352, %fd96, %fd261;
	bra.uni 	$L__BB2_131;
$L__BB2_129:
	setp.neu.f64 	%p194, %fd97, 0d7FF0000000000000;
	@%p194 bra 	$L__BB2_131;
	setp.lt.s32 	%p195, %r227, 0;
	setp.eq.s32 	%p196, %r165, 1062207488;
	setp.lt.s32 	%p197, %r555, 0;
	selp.b32 	%r639, 0, 2146435072, %p197;
	and.b32  	%r640, %r555, 2147483647;
	setp.ne.s32 	%p198, %r640, 1071644672;
	or.b32  	%r641, %r639, -2147483648;
	selp.b32 	%r642, %r641, %r639, %p198;
	selp.b32 	%r643, %r642, %r639, %p196;
	selp.b32 	%r644, %r643, %r639, %p195;
	mov.b32 	%r645, 0;
	mov.b64 	%fd352, {%r645, %r644};
$L__BB2_131:
	setp.eq.f32 	%p199, %f26, 0f3F800000;
	selp.f64 	%fd262, 0d3FF0000000000000, %fd352, %p199;
	add.f64 	%fd263, %fd95, %fd262;
	div.rn.f64 	%fd104, %fd263, 0dC034000000000000;
	fma.rn.f64 	%fd264, %fd104, 0d3FF71547652B82FE, 0d4338000000000000;
	{
	.reg .b32 %temp; 
	mov.b64 	{%r228, %temp}, %fd264;
	}
	mov.f64 	%fd265, 0dC338000000000000;
	add.rn.f64 	%fd266, %fd264, %fd265;
	fma.rn.f64 	%fd267, %fd266, 0dBFE62E42FEFA39EF, %fd104;
	fma.rn.f64 	%fd268, %fd266, 0dBC7ABC9E3B39803F, %fd267;
	fma.rn.f64 	%fd269, %fd268, 0d3E5ADE1569CE2BDF, 0d3E928AF3FCA213EA;
	fma.rn.f64 	%fd270, %fd269, %fd268, 0d3EC71DEE62401315;
	fma.rn.f64 	%fd271, %fd270, %fd268, 0d3EFA01997C89EB71;
	fma.rn.f64 	%fd272, %fd271, %fd268, 0d3F2A01A014761F65;
	fma.rn.f64 	%fd273, %fd272, %fd268, 0d3F56C16C1852B7AF;
	fma.rn.f64 	%fd274, %fd273, %fd268, 0d3F81111111122322;
	fma.rn.f64 	%fd275, %fd274, %fd268, 0d3FA55555555502A1;
	fma.rn.f64 	%fd276, %fd275, %fd268, 0d3FC5555555555511;
	fma.rn.f64 	%fd277, %fd276, %fd268, 0d3FE000000000000B;
	fma.rn.f64 	%fd278, %fd277, %fd268, 0d3FF0000000000000;
	fma.rn.f64 	%fd279, %fd278, %fd268, 0d3FF0000000000000;
	{
	.reg .b32 %temp; 
	mov.b64 	{%r229, %temp}, %fd279;
	}
	{
	.reg .b32 %temp; 
	mov.b64 	{%temp, %r230}, %fd279;
	}
	shl.b32 	%r646, %r228, 20;
	add.s32 	%r647, %r646, %r230;
	mov.b64 	%fd353, {%r229, %r647};
	{
	.reg .b32 %temp; 
	mov.b64 	{%temp, %r648}, %fd104;
	}
	mov.b32 	%f292, %r648;
	abs.f32 	%f27, %f292;
	setp.lt.f32 	%p200, %f27, 0f4086232B;
	@%p200 bra 	$L__BB2_134;
	setp.lt.f64 	%p201, %fd104, 0d0000000000000000;
	add.f64 	%fd280, %fd104, 0d7FF0000000000000;
	selp.f64 	%fd353, 0d0000000000000000, %fd280, %p201;
	setp.geu.f32 	%p202, %f27, 0f40874800;
	@%p202 bra 	$L__BB2_134;
	shr.u32 	%r649, %r228, 31;
	add.s32 	%r650, %r228, %r649;
	shr.s32 	%r651, %r650, 1;
	shl.b32 	%r652, %r651, 20;
	add.s32 	%r653, %r230, %r652;
	mov.b64 	%fd281, {%r229, %r653};
	sub.s32 	%r654, %r228, %r651;
	shl.b32 	%r655, %r654, 20;
	add.s32 	%r656, %r655, 1072693248;
	mov.b32 	%r657, 0;
	mov.b64 	%fd282, {%r657, %r656};
	mul.f64 	%fd353, %fd282, %fd281;
$L__BB2_134:
	setp.eq.s32 	%p203, %r165, 1062207488;
	ld.local.f32 	%f28, [%rd2+4];
	ld.local.f32 	%f29, [%rd2];
	cvt.f64.f32 	%fd109, %f29;
	{
	.reg .b32 %temp; 
	mov.b64 	{%temp, %r231}, %fd109;
	}
	abs.f64 	%fd110, %fd109;
	{ // callseq 11, 0
	.param .b64 param0;
	st.param.f64 	[param0], %fd110;
	.param .b64 retval0;
	call.uni (retval0), 
	__internal_accurate_pow, 
	(
	param0
	);
	ld.param.f64 	%fd283, [retval0];
	} // callseq 11
	setp.lt.s32 	%p204, %r231, 0;
	neg.f64 	%fd285, %fd283;
	selp.f64 	%fd286, %fd285, %fd283, %p203;
	selp.f64 	%fd355, %fd286, %fd283, %p204;
	setp.neu.f32 	%p205, %f29, 0f00000000;
	@%p205 bra 	$L__BB2_136;
	setp.eq.s32 	%p206, %r165, 1062207488;
	selp.b32 	%r659, %r231, 0, %p206;
	setp.lt.s32 	%p207, %r555, 0;
	or.b32  	%r660, %r659, 2146435072;
	selp.b32 	%r661, %r660, %r659, %p207;
	mov.b32 	%r662, 0;
	mov.b64 	%fd355, {%r662, %r661};
$L__BB2_136:
	add.f64 	%fd287, %fd109, 0d4000000000000000;
	{
	.reg .b32 %temp; 
	mov.b64 	{%temp, %r663}, %fd287;
	}
	and.b32  	%r664, %r663, 2146435072;
	setp.ne.s32 	%p208, %r664, 2146435072;
	@%p208 bra 	$L__BB2_141;
	setp.num.f32 	%p209, %f29, %f29;
	@%p209 bra 	$L__BB2_139;
	mov.f64 	%fd288, 0d4000000000000000;
	add.rn.f64 	%fd355, %fd109, %fd288;
	bra.uni 	$L__BB2_141;
$L__BB2_139:
	setp.neu.f64 	%p210, %fd110, 0d7FF0000000000000;
	@%p210 bra 	$L__BB2_141;
	setp.lt.s32 	%p211, %r231, 0;
	setp.eq.s32 	%p212, %r165, 1062207488;
	setp.lt.s32 	%p213, %r555, 0;
	selp.b32 	%r666, 0, 2146435072, %p213;
	and.b32  	%r667, %r555, 2147483647;
	setp.ne.s32 	%p214, %r667, 1071644672;
	or.b32  	%r668, %r666, -2147483648;
	selp.b32 	%r669, %r668, %r666, %p214;
	selp.b32 	%r670, %r669, %r666, %p212;
	selp.b32 	%r671, %r670, %r666, %p211;
	mov.b32 	%r672, 0;
	mov.b64 	%fd355, {%r672, %r671};
$L__BB2_141:
	setp.eq.s32 	%p215, %r165, 1062207488;
	setp.eq.f32 	%p216, %f29, 0f3F800000;
	selp.f64 	%fd289, 0d3FF0000000000000, %fd355, %p216;
	cvt.f64.f32 	%fd290, %f28;
	sub.f64 	%fd117, %fd290, %fd289;
	{
	.reg .b32 %temp; 
	mov.b64 	{%temp, %r232}, %fd117;
	}
	abs.f64 	%fd118, %fd117;
	{ // callseq 12, 0
	.param .b64 param0;
	st.param.f64 	[param0], %fd118;
	.param .b64 retval0;
	call.uni (retval0), 
	__internal_accurate_pow, 
	(
	param0
	);
	ld.param.f64 	%fd291, [retval0];
	} // callseq 12
	setp.lt.s32 	%p217, %r232, 0;
	neg.f64 	%fd293, %fd291;
	selp.f64 	%fd294, %fd293, %fd291, %p215;
	selp.f64 	%fd357, %fd294, %fd291, %p217;
	setp.neu.f64 	%p218, %fd117, 0d0000000000000000;
	@%p218 bra 	$L__BB2_143;
	setp.eq.s32 	%p219, %r165, 1062207488;
	selp.b32 	%r674, %r232, 0, %p219;
	setp.lt.s32 	%p220, %r555, 0;
	or.b32  	%r675, %r674, 2146435072;
	selp.b32 	%r676, %r675, %r674, %p220;
	mov.b32 	%r677, 0;
	mov.b64 	%fd357, {%r677, %r676};
$L__BB2_143:
	add.f64 	%fd295, %fd117, 0d4000000000000000;
	{
	.reg .b32 %temp; 
	mov.b64 	{%temp, %r678}, %fd295;
	}
	and.b32  	%r679, %r678, 2146435072;
	setp.ne.s32 	%p221, %r679, 2146435072;
	@%p221 bra 	$L__BB2_148;
	setp.num.f64 	%p222, %fd117, %fd117;
	@%p222 bra 	$L__BB2_146;
	mov.f64 	%fd296, 0d4000000000000000;
	add.rn.f64 	%fd357, %fd117, %fd296;
	bra.uni 	$L__BB2_148;
$L__BB2_146:
	setp.neu.f64 	%p223, %fd118, 0d7FF0000000000000;
	@%p223 bra 	$L__BB2_148;
	setp.lt.s32 	%p224, %r232, 0;
	setp.eq.s32 	%p225, %r165, 1062207488;
	setp.lt.s32 	%p226, %r555, 0;
	selp.b32 	%r681, 0, 2146435072, %p226;
	and.b32  	%r682, %r555, 2147483647;
	setp.ne.s32 	%p227, %r682, 1071644672;
	or.b32  	%r683, %r681, -2147483648;
	selp.b32 	%r684, %r683, %r681, %p227;
	selp.b32 	%r685, %r684, %r681, %p225;
	selp.b32 	%r686, %r685, %r681, %p224;
	mov.b32 	%r687, 0;
	mov.b64 	%fd357, {%r687, %r686};
$L__BB2_148:
	setp.eq.s32 	%p228, %r165, 1062207488;
	setp.eq.f64 	%p229, %fd117, 0d3FF0000000000000;
	mul.f64 	%fd297, %fd357, 0d4059000000000000;
	selp.f64 	%fd125, 0d4059000000000000, %fd297, %p229;
	mov.f32 	%f293, 0f3F800000;
	sub.f32 	%f30, %f293, %f29;
	cvt.f64.f32 	%fd126, %f30;
	{
	.reg .b32 %temp; 
	mov.b64 	{%temp, %r233}, %fd126;
	}
	abs.f64 	%fd127, %fd126;
	{ // callseq 13, 0
	.param .b64 param0;
	st.param.f64 	[param0], %fd127;
	.param .b64 retval0;
	call.uni (retval0), 
	__internal_accurate_pow, 
	(
	param0
	);
	ld.param.f64 	%fd298, [retval0];
	} // callseq 13
	setp.lt.s32 	%p230, %r233, 0;
	neg.f64 	%fd300, %fd298;
	selp.f64 	%fd301, %fd300, %fd298, %p228;
	selp.f64 	%fd359, %fd301, %fd298, %p230;
	setp.neu.f32 	%p231, %f30, 0f00000000;
	@%p231 bra 	$L__BB2_150;
	setp.eq.s32 	%p232, %r165, 1062207488;
	selp.b32 	%r689, %r233, 0, %p232;
	setp.lt.s32 	%p233, %r555, 0;
	or.b32  	%r690, %r689, 2146435072;
	selp.b32 	%r691, %r690, %r689, %p233;
	mov.b32 	%r692, 0;
	mov.b64 	%fd359, {%r692, %r691};
$L__BB2_150:
	add.f64 	%fd302, %fd126, 0d4000000000000000;
	{
	.reg .b32 %temp; 
	mov.b64 	{%temp, %r693}, %fd302;
	}
	and.b32  	%r694, %r693, 2146435072;
	setp.ne.s32 	%p234, %r694, 2146435072;
	@%p234 bra 	$L__BB2_155;
	setp.num.f32 	%p235, %f30, %f30;
	@%p235 bra 	$L__BB2_153;
	mov.f64 	%fd303, 0d4000000000000000;
	add.rn.f64 	%fd359, %fd126, %fd303;
	bra.uni 	$L__BB2_155;
$L__BB2_153:
	setp.neu.f64 	%p236, %fd127, 0d7FF0000000000000;
	@%p236 bra 	$L__BB2_155;
	setp.lt.s32 	%p237, %r233, 0;
	setp.eq.s32 	%p238, %r165, 1062207488;
	setp.lt.s32 	%p239, %r555, 0;
	selp.b32 	%r696, 0, 2146435072, %p239;
	and.b32  	%r697, %r555, 2147483647;
	setp.ne.s32 	%p240, %r697, 1071644672;
	or.b32  	%r698, %r696, -2147483648;
	selp.b32 	%r699, %r698, %r696, %p240;
	selp.b32 	%r700, %r699, %r696, %p238;
	selp.b32 	%r701, %r700, %r696, %p237;
	mov.b32 	%r702, 0;
	mov.b64 	%fd359, {%r702, %r701};
$L__BB2_155:
	setp.eq.f32 	%p241, %f30, 0f3F800000;
	selp.f64 	%fd304, 0d3FF0000000000000, %fd359, %p241;
	add.f64 	%fd305, %fd125, %fd304;
	div.rn.f64 	%fd134, %fd305, 0dC034000000000000;
	fma.rn.f64 	%fd306, %fd134, 0d3FF71547652B82FE, 0d4338000000000000;
	{
	.reg .b32 %temp; 
	mov.b64 	{%r234, %temp}, %fd306;
	}
	mov.f64 	%fd307, 0dC338000000000000;
	add.rn.f64 	%fd308, %fd306, %fd307;
	fma.rn.f64 	%fd309, %fd308, 0dBFE62E42FEFA39EF, %fd134;
	fma.rn.f64 	%fd310, %fd308, 0dBC7ABC9E3B39803F, %fd309;
	fma.rn.f64 	%fd311, %fd310, 0d3E5ADE1569CE2BDF, 0d3E928AF3FCA213EA;
	fma.rn.f64 	%fd312, %fd311, %fd310, 0d3EC71DEE62401315;
	fma.rn.f64 	%fd313, %fd312, %fd310, 0d3EFA01997C89EB71;
	fma.rn.f64 	%fd314, %fd313, %fd310, 0d3F2A01A014761F65;
	fma.rn.f64 	%fd315, %fd314, %fd310, 0d3F56C16C1852B7AF;
	fma.rn.f64 	%fd316, %fd315, %fd310, 0d3F81111111122322;
	fma.rn.f64 	%fd317, %fd316, %fd310, 0d3FA55555555502A1;
	fma.rn.f64 	%fd318, %fd317, %fd310, 0d3FC5555555555511;
	fma.rn.f64 	%fd319, %fd318, %fd310, 0d3FE000000000000B;
	fma.rn.f64 	%fd320, %fd319, %fd310, 0d3FF0000000000000;
	fma.rn.f64 	%fd321, %fd320, %fd310, 0d3FF0000000000000;
	{
	.reg .b32 %temp; 
	mov.b64 	{%r235, %temp}, %fd321;
	}
	{
	.reg .b32 %temp; 
	mov.b64 	{%temp, %r236}, %fd321;
	}
	shl.b32 	%r703, %r234, 20;
	add.s32 	%r704, %r703, %r236;
	mov.b64 	%fd360, {%r235, %r704};
	{
	.reg .b32 %temp; 
	mov.b64 	{%temp, %r705}, %fd134;
	}
	mov.b32 	%f294, %r705;
	abs.f32 	%f31, %f294;
	setp.lt.f32 	%p242, %f31, 0f4086232B;
	@%p242 bra 	$L__BB2_158;
	setp.lt.f64 	%p243, %fd134, 0d0000000000000000;
	add.f64 	%fd322, %fd134, 0d7FF0000000000000;
	selp.f64 	%fd360, 0d0000000000000000, %fd322, %p243;
	setp.geu.f32 	%p244, %f31, 0f40874800;
	@%p244 bra 	$L__BB2_158;
	shr.u32 	%r706, %r234, 31;
	add.s32 	%r707, %r234, %r706;
	shr.s32 	%r708, %r707, 1;
	shl.b32 	%r709, %r708, 20;
	add.s32 	%r710, %r236, %r709;
	mov.b64 	%fd323, {%r235, %r710};
	sub.s32 	%r711, %r234, %r708;
	shl.b32 	%r712, %r711, 20;
	add.s32 	%r713, %r712, 1072693248;
	mov.b32 	%r714, 0;
	mov.b64 	%fd324, {%r714, %r713};
	mul.f64 	%fd360, %fd324, %fd323;
$L__BB2_158:
	ld.param.u32 	%r804, [_Z11emcee_emceePfiijjiP17curandStateXORWOW_param_5];
	add.s32 	%r237, %r804, -1;
	cvt.rn.f32.u32 	%f32, %r237;
	mul.f32 	%f296, %f32, 0f3F000000;
	cvt.rzi.f32.f32 	%f297, %f296;
	add.f32 	%f298, %f297, %f297;
	sub.f32 	%f299, %f32, %f298;
	abs.f32 	%f33, %f299;
	abs.f32 	%f34, %f23;
	setp.lt.f32 	%p245, %f34, 0f00800000;
	mul.f32 	%f300, %f34, 0f4B800000;
	selp.f32 	%f301, %f300, %f34, %p245;
	selp.f32 	%f302, 0fC1C00000, 0f00000000, %p245;
	mov.b32 	%r715, %f301;
	add.s32 	%r716, %r715, -1060439283;
	and.b32  	%r717, %r716, -8388608;
	sub.s32 	%r718, %r715, %r717;
	mov.b32 	%f303, %r718;
	cvt.rn.f32.s32 	%f304, %r717;
	fma.rn.f32 	%f305, %f304, 0f34000000, %f302;
	add.f32 	%f306, %f303, 0fBF800000;
	add.f32 	%f307, %f303, 0f3F800000;
	rcp.approx.ftz.f32 	%f308, %f307;
	add.f32 	%f309, %f306, %f306;
	mul.f32 	%f310, %f309, %f308;
	mul.f32 	%f311, %f310, %f310;
	sub.f32 	%f312, %f306, %f310;
	add.f32 	%f313, %f312, %f312;
	neg.f32 	%f314, %f310;
	fma.rn.f32 	%f315, %f314, %f306, %f313;
	mul.rn.f32 	%f316, %f308, %f315;
	fma.rn.f32 	%f317, %f311, 0f3A2C32E4, 0f3B52E7DB;
	fma.rn.f32 	%f318, %f317, %f311, 0f3C93BB73;
	fma.rn.f32 	%f319, %f318, %f311, 0f3DF6384F;
	mul.rn.f32 	%f320, %f319, %f311;
	fma.rn.f32 	%f321, %f310, 0f3FB8AA3B, %f305;
	sub.f32 	%f322, %f305, %f321;
	fma.rn.f32 	%f323, %f310, 0f3FB8AA3B, %f322;
	fma.rn.f32 	%f324, %f316, 0f3FB8AA3B, %f323;
	fma.rn.f32 	%f325, %f310, 0f32A55E34, %f324;
	mul.f32 	%f326, %f320, 0f40400000;
	fma.rn.f32 	%f327, %f326, %f316, %f325;
	fma.rn.f32 	%f328, %f320, %f310, %f327;
	add.rn.f32 	%f329, %f321, %f328;
	neg.f32 	%f330, %f321;
	add.rn.f32 	%f331, %f329, %f330;
	neg.f32 	%f332, %f331;
	add.rn.f32 	%f333, %f328, %f332;
	mul.rn.f32 	%f334, %f329, %f32;
	neg.f32 	%f335, %f334;
	fma.rn.f32 	%f336, %f329, %f32, %f335;
	fma.rn.f32 	%f337, %f333, %f32, %f336;
	cvt.rni.f32.f32 	%f338, %f334;
	sub.f32 	%f339, %f334, %f338;
	add.f32 	%f340, %f339, %f337;
	fma.rn.f32 	%f341, %f340, 0f391FCB8E, 0f3AAF85ED;
	fma.rn.f32 	%f342, %f341, %f340, 0f3C1D9856;
	fma.rn.f32 	%f343, %f342, %f340, 0f3D6357BB;
	fma.rn.f32 	%f344, %f343, %f340, 0f3E75FDEC;
	fma.rn.f32 	%f345, %f344, %f340, 0f3F317218;
	fma.rn.f32 	%f346, %f345, %f340, 0f3F800000;
	cvt.rzi.s32.f32 	%r719, %f338;
	setp.gt.f32 	%p246, %f338, 0f00000000;
	selp.b32 	%r720, 0, -2097152000, %p246;
	add.s32 	%r721, %r720, 2130706432;
	mov.b32 	%f347, %r721;
	mul.f32 	%f348, %f346, %f347;
	shl.b32 	%r722, %r719, 23;
	sub.s32 	%r723, %r722, %r720;
	mov.b32 	%f349, %r723;
	mul.f32 	%f350, %f348, %f349;
	abs.f32 	%f351, %f334;
	setp.gt.f32 	%p247, %f351, 0f43180000;
	setp.lt.f32 	%p248, %f334, 0f00000000;
	selp.f32 	%f352, 0f00000000, 0f7F800000, %p248;
	selp.f32 	%f35, %f352, %f350, %p247;
	setp.eq.f32 	%p249, %f23, 0f3F800000;
	setp.eq.s32 	%p250, %r237, 0;
	or.pred  	%p251, %p250, %p249;
	mov.f32 	%f390, 0f3F800000;
	@%p251 bra 	$L__BB2_166;
	setp.num.f32 	%p252, %f34, %f34;
	abs.f32 	%f353, %f32;
	setp.num.f32 	%p253, %f353, %f353;
	and.pred  	%p254, %p252, %p253;
	@%p254 bra 	$L__BB2_161;
	add.rn.f32 	%f390, %f23, %f32;
	bra.uni 	$L__BB2_166;
$L__BB2_161:
	setp.neu.f32 	%p255, %f23, 0f00000000;
	setp.neu.f32 	%p256, %f34, 0f7F800000;
	and.pred  	%p257, %p255, %p256;
	@%p257 bra 	$L__BB2_163;
	setp.neu.f32 	%p263, %f33, 0f3F800000;
	add.f32 	%f356, %f23, %f23;
	mov.b32 	%r724, %f356;
	and.b32  	%r725, %r724, 2147483647;
	mov.b32 	%f357, %r725;
	selp.f32 	%f390, %f357, %f356, %p263;
	bra.uni 	$L__BB2_166;
$L__BB2_163:
	setp.eq.f32 	%p258, %f23, 0fBF800000;
	setp.eq.f32 	%p259, %f353, 0f7F800000;
	and.pred  	%p260, %p258, %p259;
	@%p260 bra 	$L__BB2_166;
	setp.geu.f32 	%p261, %f23, 0f00000000;
	mov.f32 	%f390, %f35;
	@%p261 bra 	$L__BB2_166;
	setp.neu.f32 	%p262, %f33, 0f3F800000;
	neg.f32 	%f355, %f35;
	selp.f32 	%f390, %f35, %f355, %p262;
$L__BB2_166:
	ld.param.u32 	%r805, [_Z11emcee_emceePfiijjiP17curandStateXORWOW_param_5];
	setp.eq.s32 	%p264, %r805, 0;
	cvt.f64.f32 	%fd325, %f390;
	div.rn.f64 	%fd326, %fd360, %fd353;
	mul.f64 	%fd327, %fd326, %fd325;
	add.s32 	%r726, %r160, %r161;
	cvt.rn.f32.u32 	%f358, %r726;
	fma.rn.f32 	%f359, %f358, 0f2F800000, 0f2F000000;
	cvt.f64.f32 	%fd328, %f359;
	setp.leu.f64 	%p265, %fd327, %fd328;
	or.pred  	%p266, %p265, %p264;
	@%p266 bra 	$L__BB2_179;
	setp.lt.u32 	%p267, %r237, 15;
	mov.b32 	%r891, 0;
	@%p267 bra 	$L__BB2_170;
	ld.param.u32 	%r806, [_Z11emcee_emceePfiijjiP17curandStateXORWOW_param_5];
	ld.param.u32 	%r775, [_Z11emcee_emceePfiijjiP17curandStateXORWOW_param_3];
	add.s32 	%r728, %r2, %r1;
	add.s32 	%r873, %r305, %r728;
	and.b32  	%r729, %r806, -16;
	neg.s32 	%r889, %r729;
	add.s32 	%r730, %r1, %r305;
	add.s32 	%r731, %r730, %r2;
	add.s32 	%r888, %r731, %r775;
	shl.b32 	%r732, %r775, 1;
	add.s32 	%r887, %r731, %r732;
	mad.lo.s32 	%r886, %r775, 3, %r731;
	shl.b32 	%r733, %r775, 2;
	add.s32 	%r885, %r731, %r733;
	mad.lo.s32 	%r884, %r775, 5, %r731;
	mad.lo.s32 	%r883, %r775, 6, %r731;
	mad.lo.s32 	%r882, %r775, 7, %r731;
	shl.b32 	%r734, %r775, 3;
	add.s32 	%r881, %r731, %r734;
	mad.lo.s32 	%r880, %r775, 9, %r731;
	mad.lo.s32 	%r879, %r775, 10, %r731;
	mad.lo.s32 	%r878, %r775, 11, %r731;
	mad.lo.s32 	%r877, %r775, 12, %r731;
	mad.lo.s32 	%r876, %r775, 13, %r731;
	mad.lo.s32 	%r875, %r775, 14, %r731;
	mad.lo.s32 	%r874, %r775, 15, %r731;
	add.s64 	%rd332, %rd2, 32;
$L__BB2_169:
	.pragma "nounroll";
	ld.param.u32 	%r807, [_Z11emcee_emceePfiijjiP17curandStateXORWOW_param_5];
	ld.param.u32 	%r776, [_Z11emcee_emceePfiijjiP17curandStateXORWOW_param_3];
	ld.param.u64 	%rd321, [_Z11emcee_emceePfiijjiP17curandStateXORWOW_param_0];
	and.b32  	%r891, %r807, -16;
	ld.local.f32 	%f360, [%rd332+-32];
	cvta.to.global.u64 	%rd248, %rd321;
	mul.wide.u32 	%rd249, %r873, 4;
	add.s64 	%rd250, %rd248, %rd249;
	st.global.f32 	[%rd250], %f360;
	ld.local.f32 	%f361, [%rd332+-28];
	mul.wide.u32 	%rd251, %r888, 4;
	add.s64 	%rd252, %rd248, %rd251;
	st.global.f32 	[%rd252], %f361;
	ld.local.f32 	%f362, [%rd332+-24];
	mul.wide.u32 	%rd253, %r887, 4;
	add.s64 	%rd254, %rd248, %rd253;
	st.global.f32 	[%rd254], %f362;
	ld.local.f32 	%f363, [%rd332+-20];
	mul.wide.u32 	%rd255, %r886, 4;
	add.s64 	%rd256, %rd248, %rd255;
	st.global.f32 	[%rd256], %f363;
	ld.local.f32 	%f364, [%rd332+-16];
	mul.wide.u32 	%rd257, %r885, 4;
	add.s64 	%rd258, %rd248, %rd257;
	st.global.f32 	[%rd258], %f364;
	ld.local.f32 	%f365, [%rd332+-12];
	mul.wide.u32 	%rd259, %r884, 4;
	add.s64 	%rd260, %rd248, %rd259;
	st.global.f32 	[%rd260], %f365;
	ld.local.f32 	%f366, [%rd332+-8];
	mul.wide.u32 	%rd261, %r883, 4;
	add.s64 	%rd262, %rd248, %rd261;
	st.global.f32 	[%rd262], %f366;
	ld.local.f32 	%f367, [%rd332+-4];
	mul.wide.u32 	%rd263, %r882, 4;
	add.s64 	%rd264, %rd248, %rd263;
	st.global.f32 	[%rd264], %f367;
	ld.local.f32 	%f368, [%rd332];
	mul.wide.u32 	%rd265, %r881, 4;
	add.s64 	%rd266, %rd248, %rd265;
	st.global.f32 	[%rd266], %f368;
	ld.local.f32 	%f369, [%rd332+4];
	mul.wide.u32 	%rd267, %r880, 4;
	add.s64 	%rd268, %rd248, %rd267;
	st.global.f32 	[%rd268], %f369;
	ld.local.f32 	%f370, [%rd332+8];
	mul.wide.u32 	%rd269, %r879, 4;
	add.s64 	%rd270, %rd248, %rd269;
	st.global.f32 	[%rd270], %f370;
	ld.local.f32 	%f371, [%rd332+12];
	mul.wide.u32 	%rd271, %r878, 4;
	add.s64 	%rd272, %rd248, %rd271;
	st.global.f32 	[%rd272], %f371;
	ld.local.f32 	%f372, [%rd332+16];
	mul.wide.u32 	%rd273, %r877, 4;
	add.s64 	%rd274, %rd248, %rd273;
	st.global.f32 	[%rd274], %f372;
	ld.local.f32 	%f373, [%rd332+20];
	mul.wide.u32 	%rd275, %r876, 4;
	add.s64 	%rd276, %rd248, %rd275;
	st.global.f32 	[%rd276], %f373;
	ld.local.f32 	%f374, [%rd332+24];
	mul.wide.u32 	%rd277, %r875, 4;
	add.s64 	%rd278, %rd248, %rd277;
	st.global.f32 	[%rd278], %f374;
	ld.local.f32 	%f375, [%rd332+28];
	mul.wide.u32 	%rd279, %r874, 4;
	add.s64 	%rd280, %rd248, %rd279;
	st.global.f32 	[%rd280], %f375;
	add.s32 	%r889, %r889, 16;
	shl.b32 	%r735, %r776, 4;
	add.s32 	%r888, %r888, %r735;
	add.s32 	%r887, %r887, %r735;
	add.s32 	%r886, %r886, %r735;
	add.s32 	%r885, %r885, %r735;
	add.s32 	%r884, %r884, %r735;
	add.s32 	%r883, %r883, %r735;
	add.s32 	%r882, %r882, %r735;
	add.s32 	%r881, %r881, %r735;
	add.s32 	%r880, %r880, %r735;
	add.s32 	%r879, %r879, %r735;
	add.s32 	%r878, %r878, %r735;
	add.s32 	%r877, %r877, %r735;
	add.s32 	%r876, %r876, %r735;
	add.s32 	%r875, %r875, %r735;
	add.s32 	%r874, %r874, %r735;
	add.s32 	%r873, %r873, %r735;
	add.s64 	%rd332, %rd332, 64;
	setp.ne.s32 	%p268, %r889, 0;
	@%p268 bra 	$L__BB2_169;
$L__BB2_170:
	ld.param.u32 	%r808, [_Z11emcee_emceePfiijjiP17curandStateXORWOW_param_5];
	and.b32  	%r291, %r808, 15;
	setp.eq.s32 	%p269, %r291, 0;
	@%p269 bra 	$L__BB2_179;
	ld.param.u32 	%r809, [_Z11emcee_emceePfiijjiP17curandStateXORWOW_param_5];
	ld.param.u64 	%rd322, [_Z11emcee_emceePfiijjiP17curandStateXORWOW_param_0];
	cvta.to.global.u64 	%rd28, %rd322;
	add.s32 	%r736, %r2, %r1;
	add.s32 	%r292, %r305, %r736;
	and.b32  	%r293, %r809, 7;
	setp.lt.u32 	%p270, %r291, 8;
	@%p270 bra 	$L__BB2_173;
	ld.param.u32 	%r777, [_Z11emcee_emceePfiijjiP17curandStateXORWOW_param_3];
	mul.wide.u32 	%rd281, %r891, 4;
	add.s64 	%rd282, %rd2, %rd281;
	ld.local.f32 	%f376, [%rd282];
	mad.lo.s32 	%r737, %r891, %r777, %r292;
	mul.wide.u32 	%rd283, %r737, 4;
	add.s64 	%rd284, %rd28, %rd283;
	st.global.f32 	[%rd284], %f376;
	ld.local.f32 	%f377, [%rd282+4];
	add.s32 	%r738, %r737, %r777;
	mul.wide.u32 	%rd285, %r738, 4;
	add.s64 	%rd286, %rd28, %rd285;
	st.global.f32 	[%rd286], %f377;
	ld.local.f32 	%f378, [%rd282+8];
	add.s32 	%r739, %r738, %r777;
	mul.wide.u32 	%rd287, %r739, 4;
	add.s64 	%rd288, %rd28, %rd287;
	st.global.f32 	[%rd288], %f378;
	ld.local.f32 	%f379, [%rd282+12];
	add.s32 	%r740, %r739, %r777;
	mul.wide.u32 	%rd289, %r740, 4;
	add.s64 	%rd290, %rd28, %rd289;
	st.global.f32 	[%rd290], %f379;
	ld.local.f32 	%f380, [%rd282+16];
	add.s32 	%r741, %r740, %r777;
	mul.wide.u32 	%rd291, %r741, 4;
	add.s64 	%rd292, %rd28, %rd291;
	st.global.f32 	[%rd292], %f380;
	ld.local.f32 	%f381, [%rd282+20];
	add.s32 	%r742, %r741, %r777;
	mul.wide.u32 	%rd293, %r742, 4;
	add.s64 	%rd294, %rd28, %rd293;
	st.global.f32 	[%rd294], %f381;
	ld.local.f32 	%f382, [%rd282+24];
	add.s32 	%r743, %r742, %r777;
	mul.wide.u32 	%rd295, %r743, 4;
	add.s64 	%rd296, %rd28, %rd295;
	st.global.f32 	[%rd296], %f382;
	ld.local.f32 	%f383, [%rd282+28];
	add.s32 	%r744, %r743, %r777;
	mul.wide.u32 	%rd297, %r744, 4;
	add.s64 	%rd298, %rd28, %rd297;
	st.global.f32 	[%rd298], %f383;
	add.s32 	%r891, %r891, 8;
$L__BB2_173:
	setp.eq.s32 	%p271, %r293, 0;
	@%p271 bra 	$L__BB2_179;
	ld.param.u32 	%r810, [_Z11emcee_emceePfiijjiP17curandStateXORWOW_param_5];
	and.b32  	%r296, %r810, 3;
	setp.lt.u32 	%p272, %r293, 4;
	@%p272 bra 	$L__BB2_176;
	ld.param.u32 	%r778, [_Z11emcee_emceePfiijjiP17curandStateXORWOW_param_3];
	mul.wide.u32 	%rd299, %r891, 4;
	add.s64 	%rd300, %rd2, %rd299;
	ld.local.f32 	%f384, [%rd300];
	mad.lo.s32 	%r745, %r891, %r778, %r292;
	mul.wide.u32 	%rd301, %r745, 4;
	add.s64 	%rd302, %rd28, %rd301;
	st.global.f32 	[%rd302], %f384;
	ld.local.f32 	%f385, [%rd300+4];
	add.s32 	%r746, %r745, %r778;
	mul.wide.u32 	%rd303, %r746, 4;
	add.s64 	%rd304, %rd28, %rd303;
	st.global.f32 	[%rd304], %f385;
	ld.local.f32 	%f386, [%rd300+8];
	add.s32 	%r747, %r746, %r778;
	mul.wide.u32 	%rd305, %r747, 4;
	add.s64 	%rd306, %rd28, %rd305;
	st.global.f32 	[%rd306], %f386;
	ld.local.f32 	%f387, [%rd300+12];
	add.s32 	%r748, %r747, %r778;
	mul.wide.u32 	%rd307, %r748, 4;
	add.s64 	%rd308, %rd28, %rd307;
	st.global.f32 	[%rd308], %f387;
	add.s32 	%r891, %r891, 4;
$L__BB2_176:
	setp.eq.s32 	%p273, %r296, 0;
	@%p273 bra 	$L__BB2_179;
	ld.param.u32 	%r779, [_Z11emcee_emceePfiijjiP17curandStateXORWOW_param_3];
	add.s32 	%r749, %r1, %r305;
	add.s32 	%r750, %r749, %r2;
	mad.lo.s32 	%r894, %r891, %r779, %r750;
	mul.wide.u32 	%rd309, %r891, 4;
	add.s64 	%rd333, %rd2, %rd309;
	neg.s32 	%r893, %r296;
$L__BB2_178:
	.pragma "nounroll";
	ld.param.u32 	%r780, [_Z11emcee_emceePfiijjiP17curandStateXORWOW_param_3];
	ld.local.f32 	%f388, [%rd333];
	mul.wide.u32 	%rd310, %r894, 4;
	add.s64 	%rd311, %rd28, %rd310;
	st.global.f32 	[%rd311], %f388;
	add.s32 	%r894, %r894, %r780;
	add.s64 	%rd333, %rd333, 4;
	add.s32 	%r893, %r893, 1;
	setp.ne.s32 	%p274, %r893, 0;
	@%p274 bra 	$L__BB2_178;
$L__BB2_179:
	ld.param.u64 	%rd325, [_Z11emcee_emceePfiijjiP17curandStateXORWOW_param_6];
	cvta.to.global.u64 	%rd312, %rd325;
	mov.u32 	%r751, %ctaid.x;
	mov.u32 	%r752, %ntid.x;
	mov.u32 	%r753, %tid.x;
	mad.lo.s32 	%r754, %r751, %r752, %r753;
	mul.wide.s32 	%rd313, %r754, 48;
	add.s64 	%rd314, %rd312, %rd313;
	st.global.v2.u32 	[%rd314], {%r161, %r154};
	st.global.v2.u32 	[%rd314+8], {%r155, %r158};
	st.global.v2.u32 	[%rd314+16], {%r159, %r160};
	st.global.v2.u32 	[%rd314+24], {%r156, %r157};
	st.global.f32 	[%rd314+32], %f21;
	st.global.f64 	[%rd314+40], %fd70;
$L__BB2_180:
	ret;

}
	// .globl	_ZN3cub18CUB_300001_SM_10006detail11EmptyKernelIvEEvv
.visible .entry _ZN3cub18CUB_300001_SM_10006detail11EmptyKernelIvEEvv()
{


	ret;

}
	// .globl	_ZN3cub18CUB_300001_SM_10006detail6reduce28DeviceReduceSingleTileKernelINS2_10policy_hubIfjN4cuda3std3__44plusIfEEE10Policy1000EN6thrust24THRUST_300001_SM_1000_NS6detail15normal_iteratorINSD_10device_ptrIfEEEEPfjS9_ffNS7_10__identityEEEvT0_T1_T2_T3_T4_T6_
.visible .entry _ZN3cub18CUB_300001_SM_10006detail6reduce28DeviceReduceSingleTileKernelINS2_10policy_hubIfjN4cuda3std3__44plusIfEEE10Policy1000EN6thrust24THRUST_300001_SM_1000_NS6detail15normal_iteratorINSD_10device_ptrIfEEEEPfjS9_ffNS7_10__identityEEEvT0_T1_T2_T3_T4_T6_(
	.param .align 8 .b8 _ZN3cub18CUB_300001_SM_10006detail6reduce28DeviceReduceSingleTileKernelINS2_10policy_hubIfjN4cuda3std3__44plusIfEEE10Policy1000EN6thrust24THRUST_300001_SM_1000_NS6detail15normal_iteratorINSD_10device_ptrIfEEEEPfjS9_ffNS7_10__identityEEEvT0_T1_T2_T3_T4_T6__param_0[8],
	.param .u64 .ptr .align 1 _ZN3cub18CUB_300001_SM_10006detail6reduce28DeviceReduceSingleTileKernelINS2_10policy_hubIfjN4cuda3std3__44plusIfEEE10Policy1000EN6thrust24THRUST_300001_SM_1000_NS6detail15normal_iteratorINSD_10device_ptrIfEEEEPfjS9_ffNS7_10__identityEEEvT0_T1_T2_T3_T4_T6__param_1,
	.param .u32 _ZN3cub18CUB_300001_SM_10006detail6reduce28DeviceReduceSingleTileKernelINS2_10policy_hubIfjN4cuda3std3__44plusIfEEE10Policy1000EN6thrust24THRUST_300001_SM_1000_NS6detail15normal_iteratorINSD_10device_ptrIfEEEEPfjS9_ffNS7_10__identityEEEvT0_T1_T2_T3_T4_T6__param_2,
	.param .align 1 .b8 _ZN3cub18CUB_300001_SM_10006detail6reduce28DeviceReduceSingleTileKernelINS2_10policy_hubIfjN4cuda3std3__44plusIfEEE10Policy1000EN6thrust24THRUST_300001_SM_1000_NS6detail15normal_iteratorINSD_10device_ptrIfEEEEPfjS9_ffNS7_10__identityEEEvT0_T1_T2_T3_T4_T6__param_3[1],
	.param .f32 _ZN3cub18CUB_300001_SM_10006detail6reduce28DeviceReduceSingleTileKernelINS2_10policy_hubIfjN4cuda3std3__44plusIfEEE10Policy1000EN6thrust24THRUST_300001_SM_1000_NS6detail15normal_iteratorINSD_10device_ptrIfEEEEPfjS9_ffNS7_10__identityEEEvT0_T1_T2_T3_T4_T6__param_4,
	.param .align 1 .b8 _ZN3cub18CUB_300001_SM_10006detail6reduce28DeviceReduceSingleTileKernelINS2_10policy_hubIfjN4cuda3std3__44plusIfEEE10Policy1000EN6thrust24THRUST_300001_SM_1000_NS6detail15normal_iteratorINSD_10device_ptrIfEEEEPfjS9_ffNS7_10__identityEEEvT0_T1_T2_T3_T4_T6__param_5[1]
)
.maxntid 512
.minnctapersm 1
{
	.reg .pred 	%p<67>;
	.reg .b32 	%r<211>;
	.reg .b32 	%f<384>;
	.reg .b64 	%rd<84>;
	// demoted variable
	.shared .align 4 .b8 _ZZN3cub18CUB_300001_SM_10006detail6reduce28DeviceReduceSingleTileKernelINS2_10policy_hubIfjN4cuda3std3__44plusIfEEE10Policy1000EN6thrust24THRUST_300001_SM_1000_NS6detail15normal_iteratorINSD_10device_ptrIfEEEEPfjS9_ffNS7_10__identityEEEvT0_T1_T2_T3_T4_T6_E12temp_storage[84];
	ld.param.u64 	%rd9, [_ZN3cub18CUB_300001_SM_10006detail6reduce28DeviceReduceSingleTileKernelINS2_10policy_hubIfjN4cuda3std3__44plusIfEEE10Policy1000EN6thrust24THRUST_300001_SM_1000_NS6detail15normal_iteratorINSD_10device_ptrIfEEEEPfjS9_ffNS7_10__identityEEEvT0_T1_T2_T3_T4_T6__param_0];
	ld.param.u64 	%rd10, [_ZN3cub18CUB_300001_SM_10006detail6reduce28DeviceReduceSingleTileKernelINS2_10policy_hubIfjN4cuda3std3__44plusIfEEE10Policy1000EN6thrust24THRUST_300001_SM_1000_NS6detail15normal_iteratorINSD_10device_ptrIfEEEEPfjS9_ffNS7_10__identityEEEvT0_T1_T2_T3_T4_T6__param_1];
	ld.param.u32 	%r51, [_ZN3cub18CUB_300001_SM_10006detail6reduce28DeviceReduceSingleTileKernelINS2_10policy_hubIfjN4cuda3std3__44plusIfEEE10Policy1000EN6thrust24THRUST_300001_SM_1000_NS6detail15normal_iteratorINSD_10device_ptrIfEEEEPfjS9_ffNS7_10__identityEEEvT0_T1_T2_T3_T4_T6__param_2];
	ld.param.f32 	%f42, [_ZN3cub18CUB_300001_SM_10006detail6reduce28DeviceReduceSingleTileKernelINS2_10policy_hubIfjN4cuda3std3__44plusIfEEE10Policy1000EN6thrust24THRUST_300001_SM_1000_NS6detail15normal_iteratorINSD_10device_ptrIfEEEEPfjS9_ffNS7_10__identityEEEvT0_T1_T2_T3_T4_T6__param_4];
	cvta.to.global.u64 	%rd1, %rd10;
	setp.ne.s32 	%p1, %r51, 0;
	@%p1 bra 	$L__BB4_3;
	mov.u32 	%r193, %tid.x;
	setp.ne.s32 	%p66, %r193, 0;
	@%p66 bra 	$L__BB4_52;
	st.global.f32 	[%rd1], %f42;
	bra.uni 	$L__BB4_52;
$L__BB4_3:
	cvta.to.global.u64 	%rd2, %rd9;
	setp.gt.u32 	%p2, %r51, 8191;
	@%p2 bra 	$L__BB4_28;
	mov.u32 	%r1, %tid.x;
	setp.ge.u32 	%p24, %r1, %r51;
	mov.f32 	%f371, 0f00000000;
	mov.u32 	%r197, %r1;
	@%p24 bra 	$L__BB4_6;
	mul.wide.u32 	%rd73, %r1, 4;
	add.s64 	%rd74, %rd2, %rd73;
	ld.global.f32 	%f371, [%rd74];
	add.s32 	%r197, %r1, 512;
$L__BB4_6:
	setp.ge.u32 	%p25, %r197, %r51;
	@%p25 bra 	$L__BB4_19;
	not.b32 	%r120, %r197;
	add.s32 	%r121, %r51, %r120;
	shr.u32 	%r122, %r121, 9;
	add.s32 	%r4, %r122, 1;
	and.b32  	%r5, %r4, 15;
	setp.lt.u32 	%p26, %r121, 7680;
	@%p26 bra 	$L__BB4_10;
	and.b32  	%r123, %r4, 16777200;
	neg.s32 	%r195, %r123;
	mul.wide.u32 	%rd75, %r197, 4;
	add.s64 	%rd76, %rd75, %rd2;
	add.s64 	%rd82, %rd76, 16384;
$L__BB4_9:
	.pragma "nounroll";
	ld.global.f32 	%f205, [%rd82+-16384];
	add.f32 	%f206, %f371, %f205;
	ld.global.f32 	%f207, [%rd82+-14336];
	add.f32 	%f208, %f206, %f207;
	ld.global.f32 	%f209, [%rd82+-12288];
	add.f32 	%f210, %f208, %f209;
	ld.global.f32 	%f211, [%rd82+-10240];
	add.f32 	%f212, %f210, %f211;
	ld.global.f32 	%f213, [%rd82+-8192];
	add.f32 	%f214, %f212, %f213;
	ld.global.f32 	%f215, [%rd82+-6144];
	add.f32 	%f216, %f214, %f215;
	ld.global.f32 	%f217, [%rd82+-4096];
	add.f32 	%f218, %f216, %f217;
	ld.global.f32 	%f219, [%rd82+-2048];
	add.f32 	%f220, %f218, %f219;
	ld.global.f32 	%f221, [%rd82];
	add.f32 	%f222, %f220, %f221;
	ld.global.f32 	%f223, [%rd82+2048];
	add.f32 	%f224, %f222, %f223;
	ld.global.f32 	%f225, [%rd82+4096];
	add.f32 	%f226, %f224, %f225;
	ld.global.f32 	%f227, [%rd82+6144];
	add.f32 	%f228, %f226, %f227;
	ld.global.f32 	%f229, [%rd82+8192];
	add.f32 	%f230, %f228, %f229;
	ld.global.f32 	%f231, [%rd82+10240];
	add.f32 	%f232, %f230, %f231;
	ld.global.f32 	%f233, [%rd82+12288];
	add.f32 	%f234, %f232, %f233;
	ld.global.f32 	%f235, [%rd82+14336];
	add.f32 	%f371, %f234, %f235;
	add.s32 	%r197, %r197, 8192;
	add.s32 	%r195, %r195, 16;
	add.s64 	%rd82, %rd82, 32768;
	setp.ne.s32 	%p27, %r195, 0;
	@%p27 bra 	$L__BB4_9;
$L__BB4_10:
	setp.eq.s32 	%p28, %r5, 0;
	@%p28 bra 	$L__BB4_19;
	and.b32  	%r12, %r4, 7;
	setp.lt.u32 	%p29, %r5, 8;
	@%p29 bra 	$L__BB4_13;
	mul.wide.u32 	%rd77, %r197, 4;
	add.s64 	%rd78, %rd2, %rd77;
	ld.global.f32 	%f237, [%rd78];
	add.f32 	%f238, %f371, %f237;
	ld.global.f32 	%f239, [%rd78+2048];
	add.f32 	%f240, %f238, %f239;
	ld.global.f32 	%f241, [%rd78+4096];
	add.f32 	%f242, %f240, %f241;
	ld.global.f32 	%f243, [%rd78+6144];
	add.f32 	%f244, %f242, %f243;
	ld.global.f32 	%f245, [%rd78+8192];
	add.f32 	%f246, %f244, %f245;
	ld.global.f32 	%f247, [%rd78+10240];
	add.f32 	%f248, %f246, %f247;
	ld.global.f32 	%f249, [%rd78+12288];
	add.f32 	%f250, %f248, %f249;
	ld.global.f32 	%f251, [%rd78+14336];
	add.f32 	%f371, %f250, %f251;
	add.s32 	%r197, %r197, 4096;
$L__BB4_13:
	setp.eq.s32 	%p30, %r12, 0;
	@%p30 bra 	$L__BB4_19;
	and.b32  	%r15, %r4, 3;
	setp.lt.u32 	%p31, %r12, 4;
	@%p31 bra 	$L__BB4_16;
	mul.wide.u32 	%rd79, %r197, 4;
	add.s64 	%rd80, %rd2, %rd79;
	ld.global.f32 	%f253, [%rd80];
	add.f32 	%f254, %f371, %f253;
	ld.global.f32 	%f255, [%rd80+2048];
	add.f32 	%f256, %f254, %f255;
	ld.global.f32 	%f257, [%rd80+4096];
	add.f32 	%f258, %f256, %f257;
	ld.global.f32 	%f259, [%rd80+6144];
	add.f32 	%f371, %f258, %f259;
	add.s32 	%r197, %r197, 2048;
$L__BB4_16:
	setp.eq.s32 	%p32, %r15, 0;
	@%p32 bra 	$L__BB4_19;
	mul.wide.u32 	%rd81, %r197, 4;
	add.s64 	%rd83, %rd2, %rd81;
	neg.s32 	%r200, %r15;
$L__BB4_18:
	.pragma "nounroll";
	ld.global.f32 	%f260, [%rd83];
	add.f32 	%f371, %f371, %f260;
	add.s64 	%rd83, %rd83, 2048;
	add.s32 	%r200, %r200, 1;
	setp.ne.s32 	%p33, %r200, 0;
	@%p33 bra 	$L__BB4_18;
$L__BB4_19:
	setp.lt.u32 	%p34, %r51, 512;
	@%p34 bra 	$L__BB4_24;
	// begin inline asm
	mov.u32 %r162, %laneid;
	// end inline asm
	mov.b32 	%r164, %f371;
	mov.b32 	%r165, 1;
	mov.b32 	%r186, 31;
	mov.b32 	%r187, -1;
	// begin inline asm
	shfl.sync.down.b32 %r163, %r164, %r165, %r186, %r187;
	// end inline asm
	setp.gt.s32 	%p58, %r162, 30;
	mov.b32 	%f319, %r163;
	add.f32 	%f320, %f371, %f319;
	selp.f32 	%f321, %f371, %f320, %p58;
	mov.b32 	%r169, %f321;
	mov.b32 	%r170, 2;
	// begin inline asm
	shfl.sync.down.b32 %r168, %r169, %r170, %r186, %r187;
	// end inline asm
	setp.gt.s32 	%p59, %r162, 29;
	mov.b32 	%f322, %r168;
	add.f32 	%f323, %f321, %f322;
	selp.f32 	%f324, %f321, %f323, %p59;
	mov.b32 	%r174, %f324;
	mov.b32 	%r175, 4;
	// begin inline asm
	shfl.sync.down.b32 %r173, %r174, %r175, %r186, %r187;
	// end inline asm
	setp.gt.s32 	%p60, %r162, 27;
	mov.b32 	%f325, %r173;
	add.f32 	%f326, %f324, %f325;
	selp.f32 	%f327, %f324, %f326, %p60;
	mov.b32 	%r179, %f327;
	mov.b32 	%r180, 8;
	// begin inline asm
	shfl.sync.down.b32 %r178, %r179, %r180, %r186, %r187;
	// end inline asm
	setp.gt.s32 	%p61, %r162, 23;
	mov.b32 	%f328, %r178;
	add.f32 	%f329, %f327, %f328;
	selp.f32 	%f330, %f327, %f329, %p61;
	mov.b32 	%r184, %f330;
	mov.b32 	%r185, 16;
	// begin inline asm
	shfl.sync.down.b32 %r183, %r184, %r185, %r186, %r187;
	// end inline asm
	setp.gt.s32 	%p62, %r162, 15;
	mov.b32 	%f331, %r183;
	add.f32 	%f16, %f330, %f331;
	selp.f32 	%f383, %f330, %f16, %p62;
	setp.ne.s32 	%p63, %r162, 0;
	@%p63 bra 	$L__BB4_22;
	shr.u32 	%r188, %r1, 3;
	and.b32  	%r189, %r188, 124;
	mov.u32 	%r190, _ZZN3cub18CUB_300001_SM_10006detail6reduce28DeviceReduceSingleTileKernelINS2_10policy_hubIfjN4cuda3std3__44plusIfEEE10Policy1000EN6thrust24THRUST_300001_SM_1000_NS6detail15normal_iteratorINSD_10device_ptrIfEEEEPfjS9_ffNS7_10__identityEEEvT0_T1_T2_T3_T4_T6_E12temp_storage;
	add.s32 	%r191, %r190, %r189;
	st.shared.f32 	[%r191+16], %f16;
$L__BB4_22:
	bar.sync 	0;
	setp.ne.s32 	%p64, %r1, 0;
	@%p64 bra 	$L__BB4_50;
	ld.shared.f32 	%f332, [_ZZN3cub18CUB_300001_SM_10006detail6reduce28DeviceReduceSingleTileKernelINS2_10policy_hubIfjN4cuda3std3__44plusIfEEE10Policy1000EN6thrust24THRUST_300001_SM_1000_NS6detail15normal_iteratorINSD_10device_ptrIfEEEEPfjS9_ffNS7_10__identityEEEvT0_T1_T2_T3_T4_T6_E12temp_storage+20];
	add.f32 	%f333, %f383, %f332;
	ld.shared.f32 	%f334, [_ZZN3cub18CUB_300001_SM_10006detail6reduce28DeviceReduceSingleTileKernelINS2_10policy_hubIfjN4cuda3std3__44plusIfEEE10Policy1000EN6thrust24THRUST_300001_SM_1000_NS6detail15normal_iteratorINSD_10device_ptrIfEEEEPfjS9_ffNS7_10__identityEEEvT0_T1_T2_T3_T4_T6_E12temp_storage+24];
	add.f32 	%f335, %f333, %f334;
	ld.shared.f32 	%f336, [_ZZN3cub18CUB_300001_SM_10006detail6reduce28DeviceReduceSingleTileKernelINS2_10policy_hubIfjN4cuda3std3__44plusIfEEE10Policy1000EN6thrust24THRUST_300001_SM_1000_NS6detail15normal_iteratorINSD_10device_ptrIfEEEEPfjS9_ffNS7_10__identityEEEvT0_T1_T2_T3_T4_T6_E12temp_storage+28];
	add.f32 	%f337, %f335, %f336;
	ld.shared.f32 	%f338, [_ZZN3cub18CUB_300001_SM_10006detail6reduce28DeviceReduceSingleTileKernelINS2_10policy_hubIfjN4cuda3std3__44plusIfEEE10Policy1000EN6thrust24THRUST_300001_SM_1000_NS6detail15normal_iteratorINSD_10device_ptrIfEEEEPfjS9_ffNS7_10__identityEEEvT0_T1_T2_T3_T4_T6_E12temp_storage+32];
	add.f32 	%f339, %f337, %f338;
	ld.shared.f32 	%f340, [_ZZN3cub18CUB_300001_SM_10006detail6reduce28DeviceReduceSingleTileKernelINS2_10policy_hubIfjN4cuda3std3__44plusIfEEE10Policy1000EN6thrust24THRUST_300001_SM_1000_NS6detail15normal_iteratorINSD_10device_ptrIfEEEEPfjS9_ffNS7_10__identityEEEvT0_T1_T2_T3_T4_T6_E12temp_storage+36];
	add.f32 	%f341, %f339, %f340;
	ld.shared.f32 	%f342, [_ZZN3cub18CUB_300001_SM_10006detail6reduce28DeviceReduceSingleTileKernelINS2_10policy_hubIfjN4cuda3std3__44plusIfEEE10Policy1000EN6thrust24THRUST_300001_SM_1000_NS6detail15normal_iteratorINSD_10device_ptrIfEEEEPfjS9_ffNS7_10__identityEEEvT0_T1_T2_T3_T4_T6_E12temp_storage+40];
	add.f32 	%f343, %f341, %f342;
	ld.shared.f32 	%f344, [_ZZN3cub18CUB_300001_SM_10006detail6reduce28DeviceReduceSingleTileKernelINS2_10policy_hubIfjN4cuda3std3__44plusIfEEE10Policy1000EN6thrust24THRUST_300001_SM_1000_NS6detail15normal_iteratorINSD_10device_ptrIfEEEEPfjS9_ffNS7_10__identityEEEvT0_T1_T2_T3_T4_T6_E12temp_storage+44];
	add.f32 	%f345, %f343, %f344;
	ld.shared.f32 	%f346, [_ZZN3cub18CUB_300001_SM_10006detail6reduce28DeviceReduceSingleTileKernelINS2_10policy_hubIfjN4cuda3std3__44plusIfEEE10Policy1000EN6thrust24THRUST_300001_SM_1000_NS6detail15normal_iteratorINSD_10device_ptrIfEEEEPfjS9_ffNS7_10__identityEEEvT0_T1_T2_T3_T4_T6_E12temp_storage+48];
	add.f32 	%f347, %f345, %f346;
	ld.shared.f32 	%f348, [_ZZN3cub18CUB_300001_SM_10006detail6reduce28DeviceReduceSingleTileKernelINS2_10policy_hubIfjN4cuda3std3__44plusIfEEE10Policy1000EN6thrust24THRUST_300001_SM_1000_NS6detail15normal_iteratorINSD_10device_ptrIfEEEEPfjS9_ffNS7_10__identityEEEvT0_T1_T2_T3_T4_T6_E12temp_storage+52];
	add.f32 	%f349, %f347, %f348;
	ld.shared.f32 	%f350, [_ZZN3cub18CUB_300001_SM_10006detail6reduce28DeviceReduceSingleTileKernelINS2_10policy_hubIfjN4cuda3std3__44plusIfEEE10Policy1000EN6thrust24THRUST_300001_SM_1000_NS6detail15normal_iteratorINSD_10device_ptrIfEEEEPfjS9_ffNS7_10__identityEEEvT0_T1_T2_T3_T4_T6_E12temp_storage+56];
	add.f32 	%f351, %f349, %f350;
	ld.shared.f32 	%f352, [_ZZN3cub18CUB_300001_SM_10006detail6reduce28DeviceReduceSingleTileKernelINS2_10policy_hubIfjN4cuda3std3__44plusIfEEE10Policy1000EN6thrust24THRUST_300001_SM_1000_NS6detail15normal_iteratorINSD_10device_ptrIfEEEEPfjS9_ffNS7_10__identityEEEvT0_T1_T2_T3_T4_T6_E12temp_storage+60];
	add.f32 	%f353, %f351, %f352;
	ld.shared.f32 	%f354, [_ZZN3cub18CUB_300001_SM_10006detail6reduce28DeviceReduceSingleTileKernelINS2_10policy_hubIfjN4cuda3std3__44plusIfEEE10Policy1000EN6thrust24THRUST_300001_SM_1000_NS6detail15normal_iteratorINSD_10device_ptrIfEEEEPfjS9_ffNS7_10__identityEEEvT0_T1_T2_T3_T4_T6_E12temp_storage+64];
	add.f32 	%f355, %f353, %f354;
	ld.shared.f32 	%f356, [_ZZN3cub18CUB_300001_SM_10006detail6reduce28DeviceReduceSingleTileKernelINS2_10policy_hubIfjN4cuda3std3__44plusIfEEE10Policy1000EN6thrust24THRUST_300001_SM_1000_NS6detail15normal_iteratorINSD_10device_ptrIfEEEEPfjS9_ffNS7_10__identityEEEvT0_T1_T2_T3_T4_T6_E12temp_storage+68];
	add.f32 	%f357, %f355, %f356;
	ld.shared.f32 	%f358, [_ZZN3cub18CUB_300001_SM_10006detail6reduce28DeviceReduceSingleTileKernelINS2_10policy_hubIfjN4cuda3std3__44plusIfEEE10Policy1000EN6thrust24THRUST_300001_SM_1000_NS6detail15normal_iteratorINSD_10device_ptrIfEEEEPfjS9_ffNS7_10__identityEEEvT0_T1_T2_T3_T4_T6_E12temp_storage+72];
	add.f32 	%f359, %f357, %f358;
	ld.shared.f32 	%f360, [_ZZN3cub18CUB_300001_SM_10006detail6reduce28DeviceReduceSingleTileKernelINS2_10policy_hubIfjN4cuda3std3__44plusIfEEE10Policy1000EN6thrust24THRUST_300001_SM_1000_NS6detail15normal_iteratorINSD_10device_ptrIfEEEEPfjS9_ffNS7_10__identityEEEvT0_T1_T2_T3_T4_T6_E12temp_storage+76];
	add.f32 	%f383, %f359, %f360;
	bra.uni 	$L__BB4_50;
$L__BB4_24:
	// begin inline asm
	mov.u32 %r124, %laneid;
	// end inline asm
	and.b32  	%r150, %r1, 992;
	add.s32 	%r151, %r150, 32;
	setp.gt.u32 	%p35, %r151, %r51;
	not.b32 	%r152, %r150;
	add.s32 	%r153, %r51, %r152;
	selp.b32 	%r148, %r153, 31, %p35;
	mov.b32 	%r126, %f371;
	mov.b32 	%r127, 1;
	mov.b32 	%r149, -1;
	// begin inline asm
	shfl.sync.down.b32 %r125, %r126, %r127, %r148, %r149;
	// end inline asm
	setp.lt.s32 	%p36, %r124, %r148;
	mov.b32 	%f261, %r125;
	add.f32 	%f262, %f371, %f261;
	selp.f32 	%f263, %f262, %f371, %p36;
	mov.b32 	%r131, %f263;
	mov.b32 	%r132, 2;
	// begin inline asm
	shfl.sync.down.b32 %r130, %r131, %r132, %r148, %r149;
	// end inline asm
	add.s32 	%r154, %r124, 2;
	setp.gt.s32 	%p37, %r154, %r148;
	mov.b32 	%f264, %r130;
	add.f32 	%f265, %f263, %f264;
	selp.f32 	%f266, %f263, %f265, %p37;
	mov.b32 	%r136, %f266;
	mov.b32 	%r137, 4;
	// begin inline asm
	shfl.sync.down.b32 %r135, %r136, %r137, %r148, %r149;
	// end inline asm
	add.s32 	%r155, %r124, 4;
	setp.gt.s32 	%p38, %r155, %r148;
	mov.b32 	%f267, %r135;
	add.f32 	%f268, %f266, %f267;
	selp.f32 	%f269, %f266, %f268, %p38;
	mov.b32 	%r141, %f269;
	mov.b32 	%r142, 8;
	// begin inline asm
	shfl.sync.down.b32 %r140, %r141, %r142, %r148, %r149;
	// end inline asm
	add.s32 	%r156, %r124, 8;
	setp.gt.s32 	%p39, %r156, %r148;
	mov.b32 	%f270, %r140;
	add.f32 	%f271, %f269, %f270;
	selp.f32 	%f272, %f269, %f271, %p39;
	mov.b32 	%r146, %f272;
	mov.b32 	%r147, 16;
	// begin inline asm
	shfl.sync.down.b32 %r145, %r146, %r147, %r148, %r149;
	// end inline asm
	add.s32 	%r157, %r124, 16;
	setp.gt.s32 	%p40, %r157, %r148;
	mov.b32 	%f273, %r145;
	add.f32 	%f274, %f272, %f273;
	selp.f32 	%f383, %f272, %f274, %p40;
	setp.ne.s32 	%p41, %r124, 0;
	@%p41 bra 	$L__BB4_26;
	shr.u32 	%r158, %r1, 3;
	and.b32  	%r159, %r158, 124;
	mov.u32 	%r160, _ZZN3cub18CUB_300001_SM_10006detail6reduce28DeviceReduceSingleTileKernelINS2_10policy_hubIfjN4cuda3std3__44plusIfEEE10Policy1000EN6thrust24THRUST_300001_SM_1000_NS6detail15normal_iteratorINSD_10device_ptrIfEEEEPfjS9_ffNS7_10__identityEEEvT0_T1_T2_T3_T4_T6_E12temp_storage;
	add.s32 	%r161, %r160, %r159;
	st.shared.f32 	[%r161+16], %f383;
$L__BB4_26:
	bar.sync 	0;
	setp.ne.s32 	%p42, %r1, 0;
	@%p42 bra 	$L__BB4_50;
	setp.gt.u32 	%p43, %r51, 32;
	ld.shared.f32 	%f275, [_ZZN3cub18CUB_300001_SM_10006detail6reduce28DeviceReduceSingleTileKernelINS2_10policy_hubIfjN4cuda3std3__44plusIfEEE10Policy1000EN6thrust24THRUST_300001_SM_1000_NS6detail15normal_iteratorINSD_10device_ptrIfEEEEPfjS9_ffNS7_10__identityEEEvT0_T1_T2_T3_T4_T6_E12temp_storage+20];
	add.f32 	%f276, %f383, %f275;
	selp.f32 	%f277, %f276, %f383, %p43;
	setp.gt.u32 	%p44, %r51, 64;
	ld.shared.f32 	%f278, [_ZZN3cub18CUB_300001_SM_10006detail6reduce28DeviceReduceSingleTileKernelINS2_10policy_hubIfjN4cuda3std3__44plusIfEEE10Policy1000EN6thrust24THRUST_300001_SM_1000_NS6detail15normal_iteratorINSD_10device_ptrIfEEEEPfjS9_ffNS7_10__identityEEEvT0_T1_T2_T3_T4_T6_E12temp_storage+24];
	add.f32 	%f279, %f278, %f277;
	selp.f32 	%f280, %f279, %f277, %p44;
	setp.gt.u32 	%p45, %r51, 96;
	ld.shared.f32 	%f281, [_ZZN3cub18CUB_300001_SM_10006detail6reduce28DeviceReduceSingleTileKernelINS2_10policy_hubIfjN4cuda3std3__44plusIfEEE10Policy1000EN6thrust24THRUST_300001_SM_1000_NS6detail15normal_iteratorINSD_10device_ptrIfEEEEPfjS9_ffNS7_10__identityEEEvT0_T1_T2_T3_T4_T6_E12temp_storage+28];
	add.f32 	%f282, %f281, %f280;
	selp.f32 	%f283, %f282, %f280, %p45;
	setp.gt.u32 	%p46, %r51, 128;
	ld.shared.f32 	%f284, [_ZZN3cub18CUB_300001_SM_10006detail6reduce28DeviceReduceSingleTileKernelINS2_10policy_hubIfjN4cuda3std3__44plusIfEEE10Policy1000EN6thrust24THRUST_300001_SM_1000_NS6detail15normal_iteratorINSD_10device_ptrIfEEEEPfjS9_ffNS7_10__identityEEEvT0_T1_T2_T3_T4_T6_E12temp_storage+32];
	add.f32 	%f285, %f284, %f283;
	selp.f32 	%f286, %f285, %f283, %p46;
	setp.gt.u32 	%p47, %r51, 160;
	ld.shared.f32 	%f287, [_ZZN3cub18CUB_300001_SM_10006detail6reduce28DeviceReduceSingleTileKernelINS2_10policy_hubIfjN4cuda3std3__44plusIfEEE10Policy1000EN6thrust24THRUST_300001_SM_1000_NS6detail15normal_iteratorINSD_10device_ptrIfEEEEPfjS9_ffNS7_10__identityEEEvT0_T1_T2_T3_T4_T6_E12temp_storage+36];
	add.f32 	%f288, %f287, %f286;
	selp.f32 	%f289, %f288, %f286, %p47;
	setp.gt.u32 	%p48, %r51, 192;
	ld.shared.f32 	%f290, [_ZZN3cub18CUB_300001_SM_10006detail6reduce28DeviceReduceSingleTileKernelINS2_10policy_hubIfjN4cuda3std3__44plusIfEEE10Policy1000EN6thrust24THRUST_300001_SM_1000_NS6detail15normal_iteratorINSD_10device_ptrIfEEEEPfjS9_ffNS7_10__identityEEEvT0_T1_T2_T3_T4_T6_E12temp_storage+40];
	add.f32 	%f291, %f290, %f289;
	selp.f32 	%f292, %f291, %f289, %p48;
	setp.gt.u32 	%p49, %r51, 224;
	ld.shared.f32 	%f293, [_ZZN3cub18CUB_300001_SM_10006detail6reduce28DeviceReduceSingleTileKernelINS2_10policy_hubIfjN4cuda3std3__44plusIfEEE10Policy1000EN6thrust24THRUST_300001_SM_1000_NS6detail15normal_iteratorINSD_10device_ptrIfEEEEPfjS9_ffNS7_10__identityEEEvT0_T1_T2_T3_T4_T6_E12temp_storage+44];
	add.f32 	%f294, %f293, %f292;
	selp.f32 	%f295, %f294, %f292, %p49;
	setp.gt.u32 	%p50, %r51, 256;
	ld.shared.f32 	%f296, [_ZZN3cub18CUB_300001_SM_10006detail6reduce28DeviceReduceSingleTileKernelINS2_10policy_hubIfjN4cuda3std3__44plusIfEEE10Policy1000EN6thrust24THRUST_300001_SM_1000_NS6detail15normal_iteratorINSD_10device_ptrIfEEEEPfjS9_ffNS7_10__identityEEEvT0_T1_T2_T3_T4_T6_E12temp_storage+48];
	add.f32 	%f297, %f296, %f295;
	selp.f32 	%f298, %f297, %f295, %p50;
	setp.gt.u32 	%p51, %r51, 288;
	ld.shared.f32 	%f299, [_ZZN3cub18CUB_300001_SM_10006detail6reduce28DeviceReduceSingleTileKernelINS2_10policy_hubIfjN4cuda3std3__44plusIfEEE10Policy1000EN6thrust24THRUST_300001_SM_1000_NS6detail15normal_iteratorINSD_10device_ptrIfEEEEPfjS9_ffNS7_10__identityEEEvT0_T1_T2_T3_T4_T6_E12temp_storage+52];
	add.f32 	%f300, %f299, %f298;
	selp.f32 	%f301, %f300, %f298, %p51;
	setp.gt.u32 	%p52, %r51, 320;
	ld.shared.f32 	%f302, [_ZZN3cub18CUB_300001_SM_10006detail6reduce28DeviceReduceSingleTileKernelINS2_10policy_hubIfjN4cuda3std3__44plusIfEEE10Policy1000EN6thrust24THRUST_300001_SM_1000_NS6detail15normal_iteratorINSD_10device_ptrIfEEEEPfjS9_ffNS7_10__identityEEEvT0_T1_T2_T3_T4_T6_E12temp_storage+56];
	add.f32 	%f303, %f302, %f301;
	selp.f32 	%f304, %f303, %f301, %p52;
	setp.gt.u32 	%p53, %r51, 352;
	ld.shared.f32 	%f305, [_ZZN3cub18CUB_300001_SM_10006detail6reduce28DeviceReduceSingleTileKernelINS2_10policy_hubIfjN4cuda3std3__44plusIfEEE10Policy1000EN6thrust24THRUST_300001_SM_1000_NS6detail15normal_iteratorINSD_10device_ptrIfEEEEPfjS9_ffNS7_10__identityEEEvT0_T1_T2_T3_T4_T6_E12temp_storage+60];
	add.f32 	%f306, %f305, %f304;
	selp.f32 	%f307, %f306, %f304, %p53;
	setp.gt.u32 	%p54, %r51, 384;
	ld.shared.f32 	%f308, [_ZZN3cub18CUB_300001_SM_10006detail6reduce28DeviceReduceSingleTileKernelINS2_10policy_hubIfjN4cuda3std3__44plusIfEEE10Policy1000EN6thrust24THRUST_300001_SM_1000_NS6detail15normal_iteratorINSD_10device_ptrIfEEEEPfjS9_ffNS7_10__identityEEEvT0_T1_T2_T3_T4_T6_E12temp_storage+64];
	add.f32 	%f309, %f308, %f307;
	selp.f32 	%f310, %f309, %f307, %p54;
	setp.gt.u32 	%p55, %r51, 416;
	ld.shared.f32 	%f311, [_ZZN3cub18CUB_300001_SM_10006detail6reduce28DeviceReduceSingleTileKernelINS2_10policy_hubIfjN4cuda3std3__44plusIfEEE10Policy1000EN6thrust24THRUST_300001_SM_1000_NS6detail15normal_iteratorINSD_10device_ptrIfEEEEPfjS9_ffNS7_10__identityEEEvT0_T1_T2_T3_T4_T6_E12temp_storage+68];
	add.f32 	%f312, %f311, %f310;
	selp.f32 	%f313, %f312, %f310, %p55;
	setp.gt.u32 	%p56, %r51, 448;
	ld.shared.f32 	%f314, [_ZZN3cub18CUB_300001_SM_10006detail6reduce28DeviceReduceSingleTileKernelINS2_10policy_hubIfjN4cuda3std3__44plusIfEEE10Policy1000EN6thrust24THRUST_300001_SM_1000_NS6detail15normal_iteratorINSD_10device_ptrIfEEEEPfjS9_ffNS7_10__identityEEEvT0_T1_T2_T3_T4_T6_E12temp_storage+72];
	add.f32 	%f315, %f314, %f313;
	selp.f32 	%f316, %f315, %f313, %p56;
	setp.gt.u32 	%p57, %r51, 480;
	ld.shared.f32 	%f317, [_ZZN3cub18CUB_300001_SM_10006detail6reduce28DeviceReduceSingleTileKernelINS2_10policy_hubIfjN4cuda3std3__44plusIfEEE10Policy1000EN6thrust24THRUST_300001_SM_1000_NS6detail15normal_iteratorINSD_10device_ptrIfEEEEPfjS9_ffNS7_10__identityEEEvT0_T1_T2_T3_T4_T6_E12temp_storage+76];
	add.f32 	%f318, %f317, %f316;
	selp.f32 	%f383, %f318, %f316, %p57;
	bra.uni 	$L__BB4_50;
$L__BB4_28:
	mov.u32 	%r21, %tid.x;
	mul.wide.u32 	%rd11, %r21, 4;
	add.s64 	%rd12, %rd2, %rd11;
	ld.global.f32 	%f43, [%rd12];
	ld.global.f32 	%f44, [%rd12+2048];
	ld.global.f32 	%f45, [%rd12+4096];
	ld.global.f32 	%f46, [%rd12+6144];
	ld.global.f32 	%f47, [%rd12+8192];
	ld.global.f32 	%f48, [%rd12+10240];
	ld.global.f32 	%f49, [%rd12+12288];
	ld.global.f32 	%f50, [%rd12+14336];
	ld.global.f32 	%f51, [%rd12+16384];
	ld.global.f32 	%f52, [%rd12+18432];
	ld.global.f32 	%f53, [%rd12+20480];
	ld.global.f32 	%f54, [%rd12+22528];
	ld.global.f32 	%f55, [%rd12+24576];
	ld.global.f32 	%f56, [%rd12+26624];
	ld.global.f32 	%f57, [%rd12+28672];
	ld.global.f32 	%f58, [%rd12+30720];
	add.f32 	%f59, %f43, %f44;
	add.f32 	%f60, %f45, %f46;
	add.f32 	%f61, %f47, %f48;
	add.f32 	%f62, %f49, %f50;
	add.f32 	%f63, %f51, %f52;
	add.f32 	%f64, %f53, %f54;
	add.f32 	%f65, %f55, %f56;
	add.f32 	%f66, %f57, %f58;
	add.f32 	%f67, %f59, %f60;
	add.f32 	%f68, %f61, %f62;
	add.f32 	%f69, %f63, %f64;
	add.f32 	%f70, %f65, %f66;
	add.f32 	%f71, %f67, %f68;
	add.f32 	%f72, %f69, %f70;
	add.f32 	%f382, %f71, %f72;
	add.s32 	%r22, %r51, -8192;
	setp.lt.u32 	%p3, %r22, 8192;
	mov.b32 	%r202, 8192;
	@%p3 bra 	$L__BB4_32;
	mov.b32 	%r202, 8192;
$L__BB4_30:
	add.s32 	%r54, %r21, %r202;
	mul.wide.u32 	%rd13, %r54, 4;
	add.s64 	%rd14, %rd2, %rd13;
	ld.global.f32 	%f73, [%rd14];
	ld.global.f32 	%f74, [%rd14+2048];
	ld.global.f32 	%f75, [%rd14+4096];
	ld.global.f32 	%f76, [%rd14+6144];
	ld.global.f32 	%f77, [%rd14+8192];
	ld.global.f32 	%f78, [%rd14+10240];
	ld.global.f32 	%f79, [%rd14+12288];
	ld.global.f32 	%f80, [%rd14+14336];
	ld.global.f32 	%f81, [%rd14+16384];
	ld.global.f32 	%f82, [%rd14+18432];
	ld.global.f32 	%f83, [%rd14+20480];
	ld.global.f32 	%f84, [%rd14+22528];
	ld.global.f32 	%f85, [%rd14+24576];
	ld.global.f32 	%f86, [%rd14+26624];
	ld.global.f32 	%f87, [%rd14+28672];
	ld.global.f32 	%f88, [%rd14+30720];
	add.f32 	%f89, %f382, %f73;
	add.f32 	%f90, %f74, %f75;
	add.f32 	%f91, %f76, %f77;
	add.f32 	%f92, %f78, %f79;
	add.f32 	%f93, %f80, %f81;
	add.f32 	%f94, %f82, %f83;
	add.f32 	%f95, %f84, %f85;
	add.f32 	%f96, %f86, %f87;
	add.f32 	%f97, %f89, %f90;
	add.f32 	%f98, %f91, %f92;
	add.f32 	%f99, %f93, %f94;
	add.f32 	%f100, %f95, %f96;
	add.f32 	%f101, %f97, %f98;
	add.f32 	%f102, %f99, %f100;
	add.f32 	%f103, %f101, %f102;
	add.f32 	%f382, %f103, %f88;
	sub.s32 	%r55, %r51, %r202;
	setp.lt.u32 	%p4, %r55, 8192;
	@%p4 bra 	$L__BB4_46;
	add.s32 	%r202, %r202, 8192;
	setp.le.u32 	%p5, %r202, %r22;
	@%p5 bra 	$L__BB4_30;
$L__BB4_32:
	setp.le.u32 	%p6, %r51, %r202;
	sub.s32 	%r56, %r51, %r202;
	setp.ge.s32 	%p7, %r21, %r56;
	or.pred  	%p8, %p6, %p7;
	@%p8 bra 	$L__BB4_46;
	not.b32 	%r58, %r21;
	add.s32 	%r59, %r51, %r58;
	sub.s32 	%r60, %r59, %r202;
	shr.u32 	%r61, %r60, 9;
	add.s32 	%r26, %r61, 1;
	and.b32  	%r27, %r26, 15;
	setp.lt.u32 	%p9, %r60, 7680;
	mov.u32 	%r207, %r21;
	@%p9 bra 	$L__BB4_37;
	or.b32  	%r205, %r21, 4096;
	add.s32 	%r204, %r21, %r202;
	and.b32  	%r62, %r26, 16777200;
	neg.s32 	%r203, %r62;
$L__BB4_35:
	.pragma "nounroll";
	mul.wide.u32 	%rd15, %r204, 4;
	add.s64 	%rd16, %rd2, %rd15;
	ld.global.f32 	%f105, [%rd16];
	add.f32 	%f106, %f382, %f105;
	add.s32 	%r63, %r204, 512;
	mul.wide.u32 	%rd17, %r63, 4;
	add.s64 	%rd18, %rd2, %rd17;
	ld.global.f32 	%f107, [%rd18];
	add.f32 	%f108, %f106, %f107;
	add.s32 	%r64, %r204, 1024;
	mul.wide.u32 	%rd19, %r64, 4;
	add.s64 	%rd20, %rd2, %rd19;
	ld.global.f32 	%f109, [%rd20];
	add.f32 	%f110, %f108, %f109;
	add.s32 	%r65, %r204, 1536;
	mul.wide.u32 	%rd21, %r65, 4;
	add.s64 	%rd22, %rd2, %rd21;
	ld.global.f32 	%f111, [%rd22];
	add.f32 	%f112, %f110, %f111;
	add.s32 	%r66, %r204, 2048;
	mul.wide.u32 	%rd23, %r66, 4;
	add.s64 	%rd24, %rd2, %rd23;
	ld.global.f32 	%f113, [%rd24];
	add.f32 	%f114, %f112, %f113;
	add.s32 	%r67, %r204, 2560;
	mul.wide.u32 	%rd25, %r67, 4;
	add.s64 	%rd26, %rd2, %rd25;
	ld.global.f32 	%f115, [%rd26];
	add.f32 	%f116, %f114, %f115;
	add.s32 	%r68, %r204, 3072;
	mul.wide.u32 	%rd27, %r68, 4;
	add.s64 	%rd28, %rd2, %rd27;
	ld.global.f32 	%f117, [%rd28];
	add.f32 	%f118, %f116, %f117;
	add.s32 	%r69, %r204, 3584;
	mul.wide.u32 	%rd29, %r69, 4;
	add.s64 	%rd30, %rd2, %rd29;
	ld.global.f32 	%f119, [%rd30];
	add.f32 	%f120, %f118, %f119;
	add.s32 	%r70, %r204, 4096;
	mul.wide.u32 	%rd31, %r70, 4;
	add.s64 	%rd32, %rd2, %rd31;
	ld.global.f32 	%f121, [%rd32];
	add.f32 	%f122, %f120, %f121;
	add.s32 	%r71, %r204, 4608;
	mul.wide.u32 	%rd33, %r71, 4;
	add.s64 	%rd34, %rd2, %rd33;
	ld.global.f32 	%f123, [%rd34];
	add.f32 	%f124, %f122, %f123;
	add.s32 	%r72, %r204, 5120;
	mul.wide.u32 	%rd35, %r72, 4;
	add.s64 	%rd36, %rd2, %rd35;
	ld.global.f32 	%f125, [%rd36];
	add.f32 	%f126, %f124, %f125;
	add.s32 	%r73, %r204, 5632;
	mul.wide.u32 	%rd37, %r73, 4;
	add.s64 	%rd38, %rd2, %rd37;
	ld.global.f32 	%f127, [%rd38];
	add.f32 	%f128, %f126, %f127;
	add.s32 	%r74, %r204, 6144;
	mul.wide.u32 	%rd39, %r74, 4;
	add.s64 	%rd40, %rd2, %rd39;
	ld.global.f32 	%f129, [%rd40];
	add.f32 	%f130, %f128, %f129;
	add.s32 	%r75, %r204, 6656;
	mul.wide.u32 	%rd41, %r75, 4;
	add.s64 	%rd42, %rd2, %rd41;
	ld.global.f32 	%f131, [%rd42];
	add.f32 	%f132, %f130, %f131;
	add.s32 	%r76, %r204, 7168;
	mul.wide.u32 	%rd43, %r76, 4;
	add.s64 	%rd44, %rd2, %rd43;
	ld.global.f32 	%f133, [%rd44];
	add.f32 	%f134, %f132, %f133;
	add.s32 	%r77, %r204, 7680;
	mul.wide.u32 	%rd45, %r77, 4;
	add.s64 	%rd46, %rd2, %rd45;
	ld.global.f32 	%f135, [%rd46];
	add.f32 	%f382, %f134, %f135;
	add.s32 	%r205, %r205, 8192;
	add.s32 	%r204, %r204, 8192;
	add.s32 	%r203, %r203, 16;
	setp.ne.s32 	%p10, %r203, 0;
	@%p10 bra 	$L__BB4_35;
	add.s32 	%r207, %r205, -4096;
$L__BB4_37:
	setp.eq.s32 	%p11, %r27, 0;
	@%p11 bra 	$L__BB4_46;
	and.b32  	%r39, %r26, 7;
	setp.lt.u32 	%p12, %r27, 8;
	@%p12 bra 	$L__BB4_40;
	add.s32 	%r78, %r207, %r202;
	mul.wide.u32 	%rd47, %r78, 4;
	add.s64 	%rd48, %rd2, %rd47;
	ld.global.f32 	%f137, [%rd48];
	add.f32 	%f138, %f382, %f137;
	add.s32 	%r79, %r78, 512;
	mul.wide.u32 	%rd49, %r79, 4;
	add.s64 	%rd50, %rd2, %rd49;
	ld.global.f32 	%f139, [%rd50];
	add.f32 	%f140, %f138, %f139;
	add.s32 	%r80, %r78, 1024;
	mul.wide.u32 	%rd51, %r80, 4;
	add.s64 	%rd52, %rd2, %rd51;
	ld.global.f32 	%f141, [%rd52];
	add.f32 	%f142, %f140, %f141;
	add.s32 	%r81, %r78, 1536;
	mul.wide.u32 	%rd53, %r81, 4;
	add.s64 	%rd54, %rd2, %rd53;
	ld.global.f32 	%f143, [%rd54];
	add.f32 	%f144, %f142, %f143;
	add.s32 	%r82, %r78, 2048;
	mul.wide.u32 	%rd55, %r82, 4;
	add.s64 	%rd56, %rd2, %rd55;
	ld.global.f32 	%f145, [%rd56];
	add.f32 	%f146, %f144, %f145;
	add.s32 	%r83, %r78, 2560;
	mul.wide.u32 	%rd57, %r83, 4;
	add.s64 	%rd58, %rd2, %rd57;
	ld.global.f32 	%f147, [%rd58];
	add.f32 	%f148, %f146, %f147;
	add.s32 	%r84, %r78, 3072;
	mul.wide.u32 	%rd59, %r84, 4;
	add.s64 	%rd60, %rd2, %rd59;
	ld.global.f32 	%f149, [%rd60];
	add.f32 	%f150, %f148, %f149;
	add.s32 	%r85, %r78, 3584;
	mul.wide.u32 	%rd61, %r85, 4;
	add.s64 	%rd62, %rd2, %rd61;
	ld.global.f32 	%f151, [%rd62];
	add.f32 	%f382, %f150, %f151;
	add.s32 	%r207, %r207, 4096;
$L__BB4_40:
	setp.eq.s32 	%p13, %r39, 0;
	@%p13 bra 	$L__BB4_46;
	and.b32  	%r42, %r26, 3;
	setp.lt.u32 	%p14, %r39, 4;
	@%p14 bra 	$L__BB4_43;
	add.s32 	%r86, %r207, %r202;
	mul.wide.u32 	%rd63, %r86, 4;
	add.s64 	%rd64, %rd2, %rd63;
	ld.global.f32 	%f153, [%rd64];
	add.f32 	%f154, %f382, %f153;
	add.s32 	%r87, %r86, 512;
	mul.wide.u32 	%rd65, %r87, 4;
	add.s64 	%rd66, %rd2, %rd65;
	ld.global.f32 	%f155, [%rd66];
	add.f32 	%f156, %f154, %f155;
	add.s32 	%r88, %r86, 1024;
	mul.wide.u32 	%rd67, %r88, 4;
	add.s64 	%rd68, %rd2, %rd67;
	ld.global.f32 	%f157, [%rd68];
	add.f32 	%f158, %f156, %f157;
	add.s32 	%r89, %r86, 1536;
	mul.wide.u32 	%rd69, %r89, 4;
	add.s64 	%rd70, %rd2, %rd69;
	ld.global.f32 	%f159, [%rd70];
	add.f32 	%f382, %f158, %f159;
	add.s32 	%r207, %r207, 2048;
$L__BB4_43:
	setp.eq.s32 	%p15, %r42, 0;
	@%p15 bra 	$L__BB4_46;
	add.s32 	%r210, %r207, %r202;
	neg.s32 	%r209, %r42;
$L__BB4_45:
	.pragma "nounroll";
	mul.wide.u32 	%rd71, %r210, 4;
	add.s64 	%rd72, %rd2, %rd71;
	ld.global.f32 	%f160, [%rd72];
	add.f32 	%f382, %f382, %f160;
	add.s32 	%r210, %r210, 512;
	add.s32 	%r209, %r209, 1;
	setp.ne.s32 	%p16, %r209, 0;
	@%p16 bra 	$L__BB4_45;
$L__BB4_46:
	// begin inline asm
	mov.u32 %r90, %laneid;
	// end inline asm
	mov.b32 	%r92, %f382;
	mov.b32 	%r93, 1;
	mov.b32 	%r114, 31;
	mov.b32 	%r115, -1;
	// begin inline asm
	shfl.sync.down.b32 %r91, %r92, %r93, %r114, %r115;
	// end inline asm
	setp.gt.s32 	%p17, %r90, 30;
	mov.b32 	%f161, %r91;
	add.f32 	%f162, %f382, %f161;
	selp.f32 	%f163, %f382, %f162, %p17;
	mov.b32 	%r97, %f163;
	mov.b32 	%r98, 2;
	// begin inline asm
	shfl.sync.down.b32 %r96, %r97, %r98, %r114, %r115;
	// end inline asm
	setp.gt.s32 	%p18, %r90, 29;
	mov.b32 	%f164, %r96;
	add.f32 	%f165, %f163, %f164;
	selp.f32 	%f166, %f163, %f165, %p18;
	mov.b32 	%r102, %f166;
	mov.b32 	%r103, 4;
	// begin inline asm
	shfl.sync.down.b32 %r101, %r102, %r103, %r114, %r115;
	// end inline asm
	setp.gt.s32 	%p19, %r90, 27;
	mov.b32 	%f167, %r101;
	add.f32 	%f168, %f166, %f167;
	selp.f32 	%f169, %f166, %f168, %p19;
	mov.b32 	%r107, %f169;
	mov.b32 	%r108, 8;
	// begin inline asm
	shfl.sync.down.b32 %r106, %r107, %r108, %r114, %r115;
	// end inline asm
	setp.gt.s32 	%p20, %r90, 23;
	mov.b32 	%f170, %r106;
	add.f32 	%f171, %f169, %f170;
	selp.f32 	%f172, %f169, %f171, %p20;
	mov.b32 	%r112, %f172;
	mov.b32 	%r113, 16;
	// begin inline asm
	shfl.sync.down.b32 %r111, %r112, %r113, %r114, %r115;
	// end inline asm
	setp.gt.s32 	%p21, %r90, 15;
	mov.b32 	%f173, %r111;
	add.f32 	%f38, %f172, %f173;
	selp.f32 	%f383, %f172, %f38, %p21;
	setp.ne.s32 	%p22, %r90, 0;
	@%p22 bra 	$L__BB4_48;
	shr.u32 	%r116, %r21, 3;
	and.b32  	%r117, %r116, 124;
	mov.u32 	%r118, _ZZN3cub18CUB_300001_SM_10006detail6reduce28DeviceReduceSingleTileKernelINS2_10policy_hubIfjN4cuda3std3__44plusIfEEE10Policy1000EN6thrust24THRUST_300001_SM_1000_NS6detail15normal_iteratorINSD_10device_ptrIfEEEEPfjS9_ffNS7_10__identityEEEvT0_T1_T2_T3_T4_T6_E12temp_storage;
	add.s32 	%r119, %r118, %r117;
	st.shared.f32 	[%r119+16], %f38;
$L__BB4_48:
	bar.sync 	0;
	setp.ne.s32 	%p23, %r21, 0;
	@%p23 bra 	$L__BB4_50;
	ld.shared.f32 	%f174, [_ZZN3cub18CUB_300001_SM_10006detail6reduce28DeviceReduceSingleTileKernelINS2_10policy_hubIfjN4cuda3std3__44plusIfEEE10Policy1000EN6thrust24THRUST_300001_SM_1000_NS6detail15normal_iteratorINSD_10device_ptrIfEEEEPfjS9_ffNS7_10__identityEEEvT0_T1_T2_T3_T4_T6_E12temp_storage+20];
	add.f32 	%f175, %f383, %f174;
	ld.shared.f32 	%f176, [_ZZN3cub18CUB_300001_SM_10006detail6reduce28DeviceReduceSingleTileKernelINS2_10policy_hubIfjN4cuda3std3__44plusIfEEE10Policy1000EN6thrust24THRUST_300001_SM_1000_NS6detail15normal_iteratorINSD_10device_ptrIfEEEEPfjS9_ffNS7_10__identityEEEvT0_T1_T2_T3_T4_T6_E12temp_storage+24];
	add.f32 	%f177, %f175, %f176;
	ld.shared.f32 	%f178, [_ZZN3cub18CUB_300001_SM_10006detail6reduce28DeviceReduceSingleTileKernelINS2_10policy_hubIfjN4cuda3std3__44plusIfEEE10Policy1000EN6thrust24THRUST_300001_SM_1000_NS6detail15normal_iteratorINSD_10device_ptrIfEEEEPfjS9_ffNS7_10__identityEEEvT0_T1_T2_T3_T4_T6_E12temp_storage+28];
	add.f32 	%f179, %f177, %f178;
	ld.shared.f32 	%f180, [_ZZN3cub18CUB_300001_SM_10006detail6reduce28DeviceReduceSingleTileKernelINS2_10policy_hubIfjN4cuda3std3__44plusIfEEE10Policy1000EN6thrust24THRUST_300001_SM_1000_NS6detail15normal_iteratorINSD_10device_ptrIfEEEEPfjS9_ffNS7_10__identityEEEvT0_T1_T2_T3_T4_T6_E12temp_storage+32];
	add.f32 	%f181, %f179, %f180;
	ld.shared.f32 	%f182, [_ZZN3cub18CUB_300001_SM_10006detail6reduce28DeviceReduceSingleTileKernelINS2_10policy_hubIfjN4cuda3std3__44plusIfEEE10Policy1000EN6thrust24THRUST_300001_SM_1000_NS6detail15normal_iteratorINSD_10device_ptrIfEEEEPfjS9_ffNS7_10__identityEEEvT0_T1_T2_T3_T4_T6_E12temp_storage+36];
	add.f32 	%f183, %f181, %f182;
	ld.shared.f32 	%f184, [_ZZN3cub18CUB_300001_SM_10006detail6reduce28DeviceReduceSingleTileKernelINS2_10policy_hubIfjN4cuda3std3__44plusIfEEE10Policy1000EN6thrust24THRUST_300001_SM_1000_NS6detail15normal_iteratorINSD_10device_ptrIfEEEEPfjS9_ffNS7_10__identityEEEvT0_T1_T2_T3_T4_T6_E12temp_storage+40];
	add.f32 	%f185, %f183, %f184;
	ld.shared.f32 	%f186, [_ZZN3cub18CUB_300001_SM_10006detail6reduce28DeviceReduceSingleTileKernelINS2_10policy_hubIfjN4cuda3std3__44plusIfEEE10Policy1000EN6thrust24THRUST_300001_SM_1000_NS6detail15normal_iteratorINSD_10device_ptrIfEEEEPfjS9_ffNS7_10__identityEEEvT0_T1_T2_T3_T4_T6_E12temp_storage+44];
	add.f32 	%f187, %f185, %f186;
	ld.shared.f32 	%f188, [_ZZN3cub18CUB_300001_SM_10006detail6reduce28DeviceReduceSingleTileKernelINS2_10policy_hubIfjN4cuda3std3__44plusIfEEE10Policy1000EN6thrust24THRUST_300001_SM_1000_NS6detail15normal_iteratorINSD_10device_ptrIfEEEEPfjS9_ffNS7_10__identityEEEvT0_T1_T2_T3_T4_T6_E12temp_storage+48];
	add.f32 	%f189, %f187, %f188;
	ld.shared.f32 	%f190, [_ZZN3cub18CUB_300001_SM_10006detail6reduce28DeviceReduceSingleTileKernelINS2_10policy_hubIfjN4cuda3std3__44plusIfEEE10Policy1000EN6thrust24THRUST_300001_SM_1000_NS6detail15normal_iteratorINSD_10device_ptrIfEEEEPfjS9_ffNS7_10__identityEEEvT0_T1_T2_T3_T4_T6_E12temp_storage+52];
	add.f32 	%f191, %f189, %f190;
	ld.shared.f32 	%f192, [_ZZN3cub18CUB_300001_SM_10006detail6reduce28DeviceReduceSingleTileKernelINS2_10policy_hubIfjN4cuda3std3__44plusIfEEE10Policy1000EN6thrust24THRUST_300001_SM_1000_NS6detail15normal_iteratorINSD_10device_ptrIfEEEEPfjS9_ffNS7_10__identityEEEvT0_T1_T2_T3_T4_T6_E12temp_storage+56];
	add.f32 	%f193, %f191, %f192;
	ld.shared.f32 	%f194, [_ZZN3cub18CUB_300001_SM_10006detail6reduce28DeviceReduceSingleTileKernelINS2_10policy_hubIfjN4cuda3std3__44plusIfEEE10Policy1000EN6thrust24THRUST_300001_SM_1000_NS6detail15normal_iteratorINSD_10device_ptrIfEEEEPfjS9_ffNS7_10__identityEEEvT0_T1_T2_T3_T4_T6_E12temp_storage+60];
	add.f32 	%f195, %f193, %f194;
	ld.shared.f32 	%f196, [_ZZN3cub18CUB_300001_SM_10006detail6reduce28DeviceReduceSingleTileKernelINS2_10policy_hubIfjN4cuda3std3__44plusIfEEE10Policy1000EN6thrust24THRUST_300001_SM_1000_NS6detail15normal_iteratorINSD_10device_ptrIfEEEEPfjS9_ffNS7_10__identityEEEvT0_T1_T2_T3_T4_T6_E12temp_storage+64];
	add.f32 	%f197, %f195, %f196;
	ld.shared.f32 	%f198, [_ZZN3cub18CUB_300001_SM_10006detail6reduce28DeviceReduceSingleTileKernelINS2_10policy_hubIfjN4cuda3std3__44plusIfEEE10Policy1000EN6thrust24THRUST_300001_SM_1000_NS6detail15normal_iteratorINSD_10device_ptrIfEEEEPfjS9_ffNS7_10__identityEEEvT0_T1_T2_T3_T4_T6_E12temp_storage+68];
	add.f32 	%f199, %f197, %f198;
	ld.shared.f32 	%f200, [_ZZN3cub18CUB_300001_SM_10006detail6reduce28DeviceReduceSingleTileKernelINS2_10policy_hubIfjN4cuda3std3__44plusIfEEE10Policy1000EN6thrust24THRUST_300001_SM_1000_NS6detail15normal_iteratorINSD_10device_ptrIfEEEEPfjS9_ffNS7_10__identityEEEvT0_T1_T2_T3_T4_T6_E12temp_storage+72];
	add.f32 	%f201, %f199, %f200;
	ld.shared.f32 	%f202, [_ZZN3cub18CUB_300001_SM_10006detail6reduce28DeviceReduceSingleTileKernelINS2_10policy_hubIfjN4cuda3std3__44plusIfEEE10Policy1000EN6thrust24THRUST_300001_SM_1000_NS6detail15normal_iteratorINSD_10device_ptrIfEEEEPfjS9_ffNS7_10__identityEEEvT0_T1_T2_T3_T4_T6_E12temp_storage+76];
	add.f32 	%f383, %f201, %f202;
$L__BB4_50:
	mov.u32 	%r192, %tid.x;
	setp.ne.s32 	%p65, %r192, 0;
	@%p65 bra 	$L__BB4_52;
	add.f32 	%f361, %f42, %f383;
	st.global.f32 	[%rd1], %f361;
$L__BB4_52:
	ret;

}
	// .globl	_ZN3cub18CUB_300001_SM_10006detail6reduce18DeviceReduceKernelINS2_10policy_hubIfjN4cuda3std3__44plusIfEEE10Policy1000EN6thrust24THRUST_300001_SM_1000_NS6detail15normal_iteratorINSD_10device_ptrIfEEEEjS9_fNS7_10__identityEEEvT0_PT3_T1_NS0_13GridEvenShareISN_EET2_T4_
.visible .entry _ZN3cub18CUB_300001_SM_10006detail6reduce18DeviceReduceKernelINS2_10policy_hubIfjN4cuda3std3__44plusIfEEE10Policy1000EN6thrust24THRUST_300001_SM_1000_NS6detail15normal_iteratorINSD_10device_ptrIfEEEEjS9_fNS7_10__identityEEEvT0_PT3_T1_NS0_13GridEvenShareISN_EET2_T4_(
	.param .align 8 .b8 _ZN3cub18CUB_300001_SM_10006detail6reduce18DeviceReduceKernelINS2_10policy_hubIfjN4cuda3std3__44plusIfEEE10Policy1000EN6thrust24THRUST_300001_SM_1000_NS6detail15normal_iteratorINSD_10device_ptrIfEEEEjS9_fNS7_10__identityEEEvT0_PT3_T1_NS0_13GridEvenShareISN_EET2_T4__param_0[8],
	.param .u64 .ptr .align 1 _ZN3cub18CUB_300001_SM_10006detail6reduce18DeviceReduceKernelINS2_10policy_hubIfjN4cuda3std3__44plusIfEEE10Policy1000EN6thrust24THRUST_300001_SM_1000_NS6detail15normal_iteratorINSD_10device_ptrIfEEEEjS9_fNS7_10__identityEEEvT0_PT3_T1_NS0_13GridEvenShareISN_EET2_T4__param_1,
	.param .u32 _ZN3cub18CUB_300001_SM_10006detail6reduce18DeviceReduceKernelINS2_10policy_hubIfjN4cuda3std3__44plusIfEEE10Policy1000EN6thrust24THRUST_300001_SM_1000_NS6detail15normal_iteratorINSD_10device_ptrIfEEEEjS9_fNS7_10__identityEEEvT0_PT3_T1_NS0_13GridEvenShareISN_EET2_T4__param_2,
	.param .align 4 .b8 _ZN3cub18CUB_300001_SM_10006detail6reduce18DeviceReduceKernelINS2_10policy_hubIfjN4cuda3std3__44plusIfEEE10Policy1000EN6thrust24THRUST_300001_SM_1000_NS6detail15normal_iteratorINSD_10device_ptrIfEEEEjS9_fNS7_10__identityEEEvT0_PT3_T1_NS0_13GridEvenShareISN_EET2_T4__param_3[40],
	.param .align 1 .b8 _ZN3cub18CUB_300001_SM_10006detail6reduce18DeviceReduceKernelINS2_10policy_hubIfjN4cuda3std3__44plusIfEEE10Policy1000EN6thrust24THRUST_300001_SM_1000_NS6detail15normal_iteratorINSD_10device_ptrIfEEEEjS9_fNS7_10__identityEEEvT0_PT3_T1_NS0_13GridEvenShareISN_EET2_T4__param_4[1],
	.param .align 1 .b8 _ZN3cub18CUB_300001_SM_10006detail6reduce18DeviceReduceKernelINS2_10policy_hubIfjN4cuda3std3__44plusIfEEE10Policy1000EN6thrust24THRUST_300001_SM_1000_NS6detail15normal_iteratorINSD_10device_ptrIfEEEEjS9_fNS7_10__identityEEEvT0_PT3_T1_NS0_13GridEvenShareISN_EET2_T4__param_5[1]
)
.maxntid 512
{
	.reg .pred 	%p<65>;
	.reg .b16 	%rs<4>;
	.reg .b32 	%r<279>;
	.reg .b32 	%f<380>;
	.reg .b64 	%rd<130>;
	// demoted variable
	.shared .align 4 .b8 _ZZN3cub18CUB_300001_SM_10006detail6reduce18DeviceReduceKernelINS2_10policy_hubIfjN4cuda3std3__44plusIfEEE10Policy1000EN6thrust24THRUST_300001_SM_1000_NS6detail15normal_iteratorINSD_10device_ptrIfEEEEjS9_fNS7_10__identityEEEvT0_PT3_T1_NS0_13GridEvenShareISN_EET2_T4_E12temp_storage[84];
	ld.param.u32 	%r1, [_ZN3cub18CUB_300001_SM_10006detail6reduce18DeviceReduceKernelINS2_10policy_hubIfjN4cuda3std3__44plusIfEEE10Policy1000EN6thrust24THRUST_300001_SM_1000_NS6detail15normal_iteratorINSD_10device_ptrIfEEEEjS9_fNS7_10__identityEEEvT0_PT3_T1_NS0_13GridEvenShareISN_EET2_T4__param_3+20];
	ld.param.u32 	%r2, [_ZN3cub18CUB_300001_SM_10006detail6reduce18DeviceReduceKernelINS2_10policy_hubIfjN4cuda3std3__44plusIfEEE10Policy1000EN6thrust24THRUST_300001_SM_1000_NS6detail15normal_iteratorINSD_10device_ptrIfEEEEjS9_fNS7_10__identityEEEvT0_PT3_T1_NS0_13GridEvenShareISN_EET2_T4__param_3+24];
	ld.param.u64 	%rd3, [_ZN3cub18CUB_300001_SM_10006detail6reduce18DeviceReduceKernelINS2_10policy_hubIfjN4cuda3std3__44plusIfEEE10Policy1000EN6thrust24THRUST_300001_SM_1000_NS6detail15normal_iteratorINSD_10device_ptrIfEEEEjS9_fNS7_10__identityEEEvT0_PT3_T1_NS0_13GridEvenShareISN_EET2_T4__param_0];
	cvta.to.global.u64 	%rd1, %rd3;
	mov.u32 	%r3, %ctaid.x;
	shl.b32 	%r4, %r2, 13;
	shl.b32 	%r270, %r3, 13;
	sub.s32 	%r6, %r1, %r270;
	setp.gt.u32 	%p1, %r6, 8191;
	@%p1 bra 	$L__BB5_26;
	mov.u32 	%r7, %tid.x;
	setp.ge.u32 	%p23, %r7, %r6;
	mov.f32 	%f368, 0f00000000;
	mov.u32 	%r261, %r7;
	@%p23 bra 	$L__BB5_3;
	add.s32 	%r155, %r270, %r7;
	mul.wide.u32 	%rd66, %r155, 4;
	add.s64 	%rd67, %rd1, %rd66;
	ld.global.f32 	%f368, [%rd67];
	add.s32 	%r261, %r7, 512;
$L__BB5_3:
	setp.ge.u32 	%p24, %r261, %r6;
	@%p24 bra 	$L__BB5_17;
	not.b32 	%r156, %r261;
	add.s32 	%r157, %r1, %r156;
	sub.s32 	%r158, %r157, %r270;
	shr.u32 	%r159, %r158, 9;
	add.s32 	%r10, %r159, 1;
	and.b32  	%r11, %r10, 15;
	setp.lt.u32 	%p25, %r158, 7680;
	@%p25 bra 	$L__BB5_8;
	or.b32  	%r260, %r261, 4096;
	add.s32 	%r259, %r261, %r270;
	and.b32  	%r160, %r10, 16777200;
	neg.s32 	%r258, %r160;
$L__BB5_6:
	.pragma "nounroll";
	mul.wide.u32 	%rd68, %r259, 4;
	add.s64 	%rd69, %rd1, %rd68;
	ld.global.f32 	%f203, [%rd69];
	add.f32 	%f204, %f368, %f203;
	add.s32 	%r161, %r259, 512;
	mul.wide.u32 	%rd70, %r161, 4;
	add.s64 	%rd71, %rd1, %rd70;
	ld.global.f32 	%f205, [%rd71];
	add.f32 	%f206, %f204, %f205;
	add.s32 	%r162, %r259, 1024;
	mul.wide.u32 	%rd72, %r162, 4;
	add.s64 	%rd73, %rd1, %rd72;
	ld.global.f32 	%f207, [%rd73];
	add.f32 	%f208, %f206, %f207;
	add.s32 	%r163, %r259, 1536;
	mul.wide.u32 	%rd74, %r163, 4;
	add.s64 	%rd75, %rd1, %rd74;
	ld.global.f32 	%f209, [%rd75];
	add.f32 	%f210, %f208, %f209;
	add.s32 	%r164, %r259, 2048;
	mul.wide.u32 	%rd76, %r164, 4;
	add.s64 	%rd77, %rd1, %rd76;
	ld.global.f32 	%f211, [%rd77];
	add.f32 	%f212, %f210, %f211;
	add.s32 	%r165, %r259, 2560;
	mul.wide.u32 	%rd78, %r165, 4;
	add.s64 	%rd79, %rd1, %rd78;
	ld.global.f32 	%f213, [%rd79];
	add.f32 	%f214, %f212, %f213;
	add.s32 	%r166, %r259, 3072;
	mul.wide.u32 	%rd80, %r166, 4;
	add.s64 	%rd81, %rd1, %rd80;
	ld.global.f32 	%f215, [%rd81];
	add.f32 	%f216, %f214, %f215;
	add.s32 	%r167, %r259, 3584;
	mul.wide.u32 	%rd82, %r167, 4;
	add.s64 	%rd83, %rd1, %rd82;
	ld.global.f32 	%f217, [%rd83];
	add.f32 	%f218, %f216, %f217;
	add.s32 	%r168, %r259, 4096;
	mul.wide.u32 	%rd84, %r168, 4;
	add.s64 	%rd85, %rd1, %rd84;
	ld.global.f32 	%f219, [%rd85];
	add.f32 	%f220, %f218, %f219;
	add.s32 	%r169, %r259, 4608;
	mul.wide.u32 	%rd86, %r169, 4;
	add.s64 	%rd87, %rd1, %rd86;
	ld.global.f32 	%f221, [%rd87];
	add.f32 	%f222, %f220, %f221;
	add.s32 	%r170, %r259, 5120;
	mul.wide.u32 	%rd88, %r170, 4;
	add.s64 	%rd89, %rd1, %rd88;
	ld.global.f32 	%f223, [%rd89];
	add.f32 	%f224, %f222, %f223;
	add.s32 	%r171, %r259, 5632;
	mul.wide.u32 	%rd90, %r171, 4;
	add.s64 	%rd91, %rd1, %rd90;
	ld.global.f32 	%f225, [%rd91];
	add.f32 	%f226, %f224, %f225;
	add.s32 	%r172, %r259, 6144;
	mul.wide.u32 	%rd92, %r172, 4;
	add.s64 	%rd93, %rd1, %rd92;
	ld.global.f32 	%f227, [%rd93];
	add.f32 	%f228, %f226, %f227;
	add.s32 	%r173, %r259, 6656;
	mul.wide.u32 	%rd94, %r173, 4;
	add.s64 	%rd95, %rd1, %rd94;
	ld.global.f32 	%f229, [%rd95];
	add.f32 	%f230, %f228, %f229;
	add.s32 	%r174, %r259, 7168;
	mul.wide.u32 	%rd96, %r174, 4;
	add.s64 	%rd97, %rd1, %rd96;
	ld.global.f32 	%f231, [%rd97];
	add.f32 	%f232, %f230, %f231;
	add.s32 	%r175, %r259, 7680;
	mul.wide.u32 	%rd98, %r175, 4;
	add.s64 	%rd99, %rd1, %rd98;
	ld.global.f32 	%f233, [%rd99];
	add.f32 	%f368, %f232, %f233;
	add.s32 	%r260, %r260, 8192;
	add.s32 	%r259, %r259, 8192;
	add.s32 	%r258, %r258, 16;
	setp.ne.s32 	%p26, %r258, 0;
	@%p26 bra 	$L__BB5_6;
	add.s32 	%r261, %r260, -4096;
$L__BB5_8:
	setp.eq.s32 	%p27, %r11, 0;
	@%p27 bra 	$L__BB5_17;
	and.b32  	%r23, %r10, 7;
	setp.lt.u32 	%p28, %r11, 8;
	@%p28 bra 	$L__BB5_11;
	add.s32 	%r176, %r270, %r261;
	mul.wide.u32 	%rd100, %r176, 4;
	add.s64 	%rd101, %rd1, %rd100;
	ld.global.f32 	%f235, [%rd101];
	add.f32 	%f236, %f368, %f235;
	add.s32 	%r177, %r176, 512;
	mul.wide.u32 	%rd102, %r177, 4;
	add.s64 	%rd103, %rd1, %rd102;
	ld.global.f32 	%f237, [%rd103];
	add.f32 	%f238, %f236, %f237;
	add.s32 	%r178, %r176, 1024;
	mul.wide.u32 	%rd104, %r178, 4;
	add.s64 	%rd105, %rd1, %rd104;
	ld.global.f32 	%f239, [%rd105];
	add.f32 	%f240, %f238, %f239;
	add.s32 	%r179, %r176, 1536;
	mul.wide.u32 	%rd106, %r179, 4;
	add.s64 	%rd107, %rd1, %rd106;
	ld.global.f32 	%f241, [%rd107];
	add.f32 	%f242, %f240, %f241;
	add.s32 	%r180, %r176, 2048;
	mul.wide.u32 	%rd108, %r180, 4;
	add.s64 	%rd109, %rd1, %rd108;
	ld.global.f32 	%f243, [%rd109];
	add.f32 	%f244, %f242, %f243;
	add.s32 	%r181, %r176, 2560;
	mul.wide.u32 	%rd110, %r181, 4;
	add.s64 	%rd111, %rd1, %rd110;
	ld.global.f32 	%f245, [%rd111];
	add.f32 	%f246, %f244, %f245;
	add.s32 	%r182, %r176, 3072;
	mul.wide.u32 	%rd112, %r182, 4;
	add.s64 	%rd113, %rd1, %rd112;
	ld.global.f32 	%f247, [%rd113];
	add.f32 	%f248, %f246, %f247;
	add.s32 	%r183, %r176, 3584;
	mul.wide.u32 	%rd114, %r183, 4;
	add.s64 	%rd115, %rd1, %rd114;
	ld.global.f32 	%f249, [%rd115];
	add.f32 	%f368, %f248, %f249;
	add.s32 	%r261, %r261, 4096;
$L__BB5_11:
	setp.eq.s32 	%p29, %r23, 0;
	@%p29 bra 	$L__BB5_17;
	and.b32  	%r26, %r10, 3;
	setp.lt.u32 	%p30, %r23, 4;
	@%p30 bra 	$L__BB5_14;
	add.s32 	%r184, %r270, %r261;
	mul.wide.u32 	%rd116, %r184, 4;
	add.s64 	%rd117, %rd1, %rd116;
	ld.global.f32 	%f251, [%rd117];
	add.f32 	%f252, %f368, %f251;
	add.s32 	%r185, %r184, 512;
	mul.wide.u32 	%rd118, %r185, 4;
	add.s64 	%rd119, %rd1, %rd118;
	ld.global.f32 	%f253, [%rd119];
	add.f32 	%f254, %f252, %f253;
	add.s32 	%r186, %r184, 1024;
	mul.wide.u32 	%rd120, %r186, 4;
	add.s64 	%rd121, %rd1, %rd120;
	ld.global.f32 	%f255, [%rd121];
	add.f32 	%f256, %f254, %f255;
	add.s32 	%r187, %r184, 1536;
	mul.wide.u32 	%rd122, %r187, 4;
	add.s64 	%rd123, %rd1, %rd122;
	ld.global.f32 	%f257, [%rd123];
	add.f32 	%f368, %f256, %f257;
	add.s32 	%r261, %r261, 2048;
$L__BB5_14:
	setp.eq.s32 	%p31, %r26, 0;
	@%p31 bra 	$L__BB5_17;
	add.s32 	%r265, %r261, %r270;
	neg.s32 	%r264, %r26;
$L__BB5_16:
	.pragma "nounroll";
	mul.wide.u32 	%rd124, %r265, 4;
	add.s64 	%rd125, %rd1, %rd124;
	ld.global.f32 	%f258, [%rd125];
	add.f32 	%f368, %f368, %f258;
	add.s32 	%r265, %r265, 512;
	add.s32 	%r264, %r264, 1;
	setp.ne.s32 	%p32, %r264, 0;
	@%p32 bra 	$L__BB5_16;
$L__BB5_17:
	setp.lt.u32 	%p33, %r6, 512;
	@%p33 bra 	$L__BB5_22;
	// begin inline asm
	mov.u32 %r226, %laneid;
	// end inline asm
	mov.b32 	%r228, %f368;
	mov.b32 	%r229, 1;
	mov.b32 	%r250, 31;
	mov.b32 	%r251, -1;
	// begin inline asm
	shfl.sync.down.b32 %r227, %r228, %r229, %r250, %r251;
	// end inline asm
	setp.gt.s32 	%p57, %r226, 30;
	mov.b32 	%f317, %r227;
	add.f32 	%f318, %f368, %f317;
	selp.f32 	%f319, %f368, %f318, %p57;
	mov.b32 	%r233, %f319;
	mov.b32 	%r234, 2;
	// begin inline asm
	shfl.sync.down.b32 %r232, %r233, %r234, %r250, %r251;
	// end inline asm
	setp.gt.s32 	%p58, %r226, 29;
	mov.b32 	%f320, %r232;
	add.f32 	%f321, %f319, %f320;
	selp.f32 	%f322, %f319, %f321, %p58;
	mov.b32 	%r238, %f322;
	mov.b32 	%r239, 4;
	// begin inline asm
	shfl.sync.down.b32 %r237, %r238, %r239, %r250, %r251;
	// end inline asm
	setp.gt.s32 	%p59, %r226, 27;
	mov.b32 	%f323, %r237;
	add.f32 	%f324, %f322, %f323;
	selp.f32 	%f325, %f322, %f324, %p59;
	mov.b32 	%r243, %f325;
	mov.b32 	%r244, 8;
	// begin inline asm
	shfl.sync.down.b32 %r242, %r243, %r244, %r250, %r251;
	// end inline asm
	setp.gt.s32 	%p60, %r226, 23;
	mov.b32 	%f326, %r242;
	add.f32 	%f327, %f325, %f326;
	selp.f32 	%f328, %f325, %f327, %p60;
	mov.b32 	%r248, %f328;
	mov.b32 	%r249, 16;
	// begin inline asm
	shfl.sync.down.b32 %r247, %r248, %r249, %r250, %r251;
	// end inline asm
	setp.gt.s32 	%p61, %r226, 15;
	mov.b32 	%f329, %r247;
	add.f32 	%f16, %f328, %f329;
	selp.f32 	%f379, %f328, %f16, %p61;
	setp.ne.s32 	%p62, %r226, 0;
	@%p62 bra 	$L__BB5_20;
	shr.u32 	%r252, %r7, 3;
	and.b32  	%r253, %r252, 124;
	mov.u32 	%r254, _ZZN3cub18CUB_300001_SM_10006detail6reduce18DeviceReduceKernelINS2_10policy_hubIfjN4cuda3std3__44plusIfEEE10Policy1000EN6thrust24THRUST_300001_SM_1000_NS6detail15normal_iteratorINSD_10device_ptrIfEEEEjS9_fNS7_10__identityEEEvT0_PT3_T1_NS0_13GridEvenShareISN_EET2_T4_E12temp_storage;
	add.s32 	%r255, %r254, %r253;
	st.shared.f32 	[%r255+16], %f16;
$L__BB5_20:
	bar.sync 	0;
	setp.ne.s32 	%p63, %r7, 0;
	@%p63 bra 	$L__BB5_48;
	ld.shared.f32 	%f330, [_ZZN3cub18CUB_300001_SM_10006detail6reduce18DeviceReduceKernelINS2_10policy_hubIfjN4cuda3std3__44plusIfEEE10Policy1000EN6thrust24THRUST_300001_SM_1000_NS6detail15normal_iteratorINSD_10device_ptrIfEEEEjS9_fNS7_10__identityEEEvT0_PT3_T1_NS0_13GridEvenShareISN_EET2_T4_E12temp_storage+20];
	add.f32 	%f331, %f379, %f330;
	ld.shared.f32 	%f332, [_ZZN3cub18CUB_300001_SM_10006detail6reduce18DeviceReduceKernelINS2_10policy_hubIfjN4cuda3std3__44plusIfEEE10Policy1000EN6thrust24THRUST_300001_SM_1000_NS6detail15normal_iteratorINSD_10device_ptrIfEEEEjS9_fNS7_10__identityEEEvT0_PT3_T1_NS0_13GridEvenShareISN_EET2_T4_E12temp_storage+24];
	add.f32 	%f333, %f331, %f332;
	ld.shared.f32 	%f334, [_ZZN3cub18CUB_300001_SM_10006detail6reduce18DeviceReduceKernelINS2_10policy_hubIfjN4cuda3std3__44plusIfEEE10Policy1000EN6thrust24THRUST_300001_SM_1000_NS6detail15normal_iteratorINSD_10device_ptrIfEEEEjS9_fNS7_10__identityEEEvT0_PT3_T1_NS0_13GridEvenShareISN_EET2_T4_E12temp_storage+28];
	add.f32 	%f335, %f333, %f334;
	ld.shared.f32 	%f336, [_ZZN3cub18CUB_300001_SM_10006detail6reduce18DeviceReduceKernelINS2_10policy_hubIfjN4cuda3std3__44plusIfEEE10Policy1000EN6thrust24THRUST_300001_SM_1000_NS6detail15normal_iteratorINSD_10device_ptrIfEEEEjS9_fNS7_10__identityEEEvT0_PT3_T1_NS0_13GridEvenShareISN_EET2_T4_E12temp_storage+32];
	add.f32 	%f337, %f335, %f336;
	ld.shared.f32 	%f338, [_ZZN3cub18CUB_300001_SM_10006detail6reduce18DeviceReduceKernelINS2_10policy_hubIfjN4cuda3std3__44plusIfEEE10Policy1000EN6thrust24THRUST_300001_SM_1000_NS6detail15normal_iteratorINSD_10device_ptrIfEEEEjS9_fNS7_10__identityEEEvT0_PT3_T1_NS0_13GridEvenShareISN_EET2_T4_E12temp_storage+36];
	add.f32 	%f339, %f337, %f338;
	ld.shared.f32 	%f340, [_ZZN3cub18CUB_300001_SM_10006detail6reduce18DeviceReduceKernelINS2_10policy_hubIfjN4cuda3std3__44plusIfEEE10Policy1000EN6thrust24THRUST_300001_SM_1000_NS6detail15normal_iteratorINSD_10device_ptrIfEEEEjS9_fNS7_10__identityEEEvT0_PT3_T1_NS0_13GridEvenShareISN_EET2_T4_E12temp_storage+40];
	add.f32 	%f341, %f339, %f340;
	ld.shared.f32 	%f342, [_ZZN3cub18CUB_300001_SM_10006detail6reduce18DeviceReduceKernelINS2_10policy_hubIfjN4cuda3std3__44plusIfEEE10Policy1000EN6thrust24THRUST_300001_SM_1000_NS6detail15normal_iteratorINSD_10device_ptrIfEEEEjS9_fNS7_10__identityEEEvT0_PT3_T1_NS0_13GridEvenShareISN_EET2_T4_E12temp_storage+44];
	add.f32 	%f343, %f341, %f342;
	ld.shared.f32 	%f344, [_ZZN3cub18CUB_300001_SM_10006detail6reduce18DeviceReduceKernelINS2_10policy_hubIfjN4cuda3std3__44plusIfEEE10Policy1000EN6thrust24THRUST_300001_SM_1000_NS6detail15normal_iteratorINSD_10device_ptrIfEEEEjS9_fNS7_10__identityEEEvT0_PT3_T1_NS0_13GridEvenShareISN_EET2_T4_E12temp_storage+48];
	add.f32 	%f345, %f343, %f344;
	ld.shared.f32 	%f346, [_ZZN3cub18CUB_300001_SM_10006detail6reduce18DeviceReduceKernelINS2_10policy_hubIfjN4cuda3std3__44plusIfEEE10Policy1000EN6thrust24THRUST_300001_SM_1000_NS6detail15normal_iteratorINSD_10device_ptrIfEEEEjS9_fNS7_10__identityEEEvT0_PT3_T1_NS0_13GridEvenShareISN_EET2_T4_E12temp_storage+52];
	add.f32 	%f347, %f345, %f346;
	ld.shared.f32 	%f348, [_ZZN3cub18CUB_300001_SM_10006detail6reduce18DeviceReduceKernelINS2_10policy_hubIfjN4cuda3std3__44plusIfEEE10Policy1000EN6thrust24THRUST_300001_SM_1000_NS6detail15normal_iteratorINSD_10device_ptrIfEEEEjS9_fNS7_10__identityEEEvT0_PT3_T1_NS0_13GridEvenShareISN_EET2_T4_E12temp_storage+56];
	add.f32 	%f349, %f347, %f348;
	ld.shared.f32 	%f350, [_ZZN3cub18CUB_300001_SM_10006detail6reduce18DeviceReduceKernelINS2_10policy_hubIfjN4cuda3std3__44plusIfEEE10Policy1000EN6thrust24THRUST_300001_SM_1000_NS6detail15normal_iteratorINSD_10device_ptrIfEEEEjS9_fNS7_10__identityEEEvT0_PT3_T1_NS0_13GridEvenShareISN_EET2_T4_E12temp_storage+60];
	add.f32 	%f351, %f349, %f350;
	ld.shared.f32 	%f352, [_ZZN3cub18CUB_300001_SM_10006detail6reduce18DeviceReduceKernelINS2_10policy_hubIfjN4cuda3std3__44plusIfEEE10Policy1000EN6thrust24THRUST_300001_SM_1000_NS6detail15normal_iteratorINSD_10device_ptrIfEEEEjS9_fNS7_10__identityEEEvT0_PT3_T1_NS0_13GridEvenShareISN_EET2_T4_E12temp_storage+64];
	add.f32 	%f353, %f351, %f352;
	ld.shared.f32 	%f354, [_ZZN3cub18CUB_300001_SM_10006detail6reduce18DeviceReduceKernelINS2_10policy_hubIfjN4cuda3std3__44plusIfEEE10Policy1000EN6thrust24THRUST_300001_SM_1000_NS6detail15normal_iteratorINSD_10device_ptrIfEEEEjS9_fNS7_10__identityEEEvT0_PT3_T1_NS0_13GridEvenShareISN_EET2_T4_E12temp_storage+68];
	add.f32 	%f355, %f353, %f354;
	ld.shared.f32 	%f356, [_ZZN3cub18CUB_300001_SM_10006detail6reduce18DeviceReduceKernelINS2_10policy_hubIfjN4cuda3std3__44plusIfEEE10Policy1000EN6thrust24THRUST_300001_SM_1000_NS6detail15normal_iteratorINSD_10device_ptrIfEEEEjS9_fNS7_10__identityEEEvT0_PT3_T1_NS0_13GridEvenShareISN_EET2_T4_E12temp_storage+72];
	add.f32 	%f357, %f355, %f356;
	ld.shared.f32 	%f358, [_ZZN3cub18CUB_300001_SM_10006detail6reduce18DeviceReduceKernelINS2_10policy_hubIfjN4cuda3std3__44plusIfEEE10Policy1000EN6thrust24THRUST_300001_SM_1000_NS6detail15normal_iteratorINSD_10device_ptrIfEEEEjS9_fNS7_10__identityEEEvT0_PT3_T1_NS0_13GridEvenShareISN_EET2_T4_E12temp_storage+76];
	add.f32 	%f379, %f357, %f358;
	bra.uni 	$L__BB5_48;
$L__BB5_22:
	// begin inline asm
	mov.u32 %r188, %laneid;
	// end inline asm
	and.b32  	%r214, %r7, 992;
	add.s32 	%r215, %r214, 32;
	setp.gt.u32 	%p34, %r215, %r6;
	not.b32 	%r216, %r214;
	add.s32 	%r217, %r6, %r216;
	selp.b32 	%r212, %r217, 31, %p34;
	mov.b32 	%r190, %f368;
	mov.b32 	%r191, 1;
	mov.b32 	%r213, -1;
	// begin inline asm
	shfl.sync.down.b32 %r189, %r190, %r191, %r212, %r213;
	// end inline asm
	setp.lt.s32 	%p35, %r188, %r212;
	mov.b32 	%f259, %r189;
	add.f32 	%f260, %f368, %f259;
	selp.f32 	%f261, %f260, %f368, %p35;
	mov.b32 	%r195, %f261;
	mov.b32 	%r196, 2;
	// begin inline asm
	shfl.sync.down.b32 %r194, %r195, %r196, %r212, %r213;
	// end inline asm
	add.s32 	%r218, %r188, 2;
	setp.gt.s32 	%p36, %r218, %r212;
	mov.b32 	%f262, %r194;
	add.f32 	%f263, %f261, %f262;
	selp.f32 	%f264, %f261, %f263, %p36;
	mov.b32 	%r200, %f264;
	mov.b32 	%r201, 4;
	// begin inline asm
	shfl.sync.down.b32 %r199, %r200, %r201, %r212, %r213;
	// end inline asm
	add.s32 	%r219, %r188, 4;
	setp.gt.s32 	%p37, %r219, %r212;
	mov.b32 	%f265, %r199;
	add.f32 	%f266, %f264, %f265;
	selp.f32 	%f267, %f264, %f266, %p37;
	mov.b32 	%r205, %f267;
	mov.b32 	%r206, 8;
	// begin inline asm
	shfl.sync.down.b32 %r204, %r205, %r206, %r212, %r213;
	// end inline asm
	add.s32 	%r220, %r188, 8;
	setp.gt.s32 	%p38, %r220, %r212;
	mov.b32 	%f268, %r204;
	add.f32 	%f269, %f267, %f268;
	selp.f32 	%f270, %f267, %f269, %p38;
	mov.b32 	%r210, %f270;
	mov.b32 	%r211, 16;
	// begin inline asm
	shfl.sync.down.b32 %r209, %r210, %r211, %r212, %r213;
	// end inline asm
	add.s32 	%r221, %r188, 16;
	setp.gt.s32 	%p39, %r221, %r212;
	mov.b32 	%f271, %r209;
	add.f32 	%f272, %f270, %f271;
	selp.f32 	%f379, %f270, %f272, %p39;
	setp.ne.s32 	%p40, %r188, 0;
	@%p40 bra 	$L__BB5_24;
	shr.u32 	%r222, %r7, 3;
	and.b32  	%r223, %r222, 124;
	mov.u32 	%r224, _ZZN3cub18CUB_300001_SM_10006detail6reduce18DeviceReduceKernelINS2_10policy_hubIfjN4cuda3std3__44plusIfEEE10Policy1000EN6thrust24THRUST_300001_SM_1000_NS6detail15normal_iteratorINSD_10device_ptrIfEEEEjS9_fNS7_10__identityEEEvT0_PT3_T1_NS0_13GridEvenShareISN_EET2_T4_E12temp_storage;
	add.s32 	%r225, %r224, %r223;
	st.shared.f32 	[%r225+16], %f379;
$L__BB5_24:
	bar.sync 	0;
	setp.ne.s32 	%p41, %r7, 0;
	@%p41 bra 	$L__BB5_48;
	setp.gt.u32 	%p42, %r6, 32;
	ld.shared.f32 	%f273, [_ZZN3cub18CUB_300001_SM_10006detail6reduce18DeviceReduceKernelINS2_10policy_hubIfjN4cuda3std3__44plusIfEEE10Policy1000EN6thrust24THRUST_300001_SM_1000_NS6detail15normal_iteratorINSD_10device_ptrIfEEEEjS9_fNS7_10__identityEEEvT0_PT3_T1_NS0_13GridEvenShareISN_EET2_T4_E12temp_storage+20];
	add.f32 	%f274, %f379, %f273;
	selp.f32 	%f275, %f274, %f379, %p42;
	setp.gt.u32 	%p43, %r6, 64;
	ld.shared.f32 	%f276, [_ZZN3cub18CUB_300001_SM_10006detail6reduce18DeviceReduceKernelINS2_10policy_hubIfjN4cuda3std3__44plusIfEEE10Policy1000EN6thrust24THRUST_300001_SM_1000_NS6detail15normal_iteratorINSD_10device_ptrIfEEEEjS9_fNS7_10__identityEEEvT0_PT3_T1_NS0_13GridEvenShareISN_EET2_T4_E12temp_storage+24];
	add.f32 	%f277, %f276, %f275;
	selp.f32 	%f278, %f277, %f275, %p43;
	setp.gt.u32 	%p44, %r6, 96;
	ld.shared.f32 	%f279, [_ZZN3cub18CUB_300001_SM_10006detail6reduce18DeviceReduceKernelINS2_10policy_hubIfjN4cuda3std3__44plusIfEEE10Policy1000EN6thrust24THRUST_300001_SM_1000_NS6detail15normal_iteratorINSD_10device_ptrIfEEEEjS9_fNS7_10__identityEEEvT0_PT3_T1_NS0_13GridEvenShareISN_EET2_T4_E12temp_storage+28];
	add.f32 	%f280, %f279, %f278;
	selp.f32 	%f281, %f280, %f278, %p44;
	setp.gt.u32 	%p45, %r6, 128;
	ld.shared.f32 	%f282, [_ZZN3cub18CUB_300001_SM_10006detail6reduce18DeviceReduceKernelINS2_10policy_hubIfjN4cuda3std3__44plusIfEEE10Policy1000EN6thrust24THRUST_300001_SM_1000_NS6detail15normal_iteratorINSD_10device_ptrIfEEEEjS9_fNS7_10__identityEEEvT0_PT3_T1_NS0_13GridEvenShareISN_EET2_T4_E12temp_storage+32];
	add.f32 	%f283, %f282, %f281;
	selp.f32 	%f284, %f283, %f281, %p45;
	setp.gt.u32 	%p46, %r6, 160;
	ld.shared.f32 	%f285, [_ZZN3cub18CUB_300001_SM_10006detail6reduce18DeviceReduceKernelINS2_10policy_hubIfjN4cuda3std3__44plusIfEEE10Policy1000EN6thrust24THRUST_300001_SM_1000_NS6detail15normal_iteratorINSD_10device_ptrIfEEEEjS9_fNS7_10__identityEEEvT0_PT3_T1_NS0_13GridEvenShareISN_EET2_T4_E12temp_storage+36];
	add.f32 	%f286, %f285, %f284;
	selp.f32 	%f287, %f286, %f284, %p46;
	setp.gt.u32 	%p47, %r6, 192;
	ld.shared.f32 	%f288, [_ZZN3cub18CUB_300001_SM_10006detail6reduce18DeviceReduceKernelINS2_10policy_hubIfjN4cuda3std3__44plusIfEEE10Policy1000EN6thrust24THRUST_300001_SM_1000_NS6detail15normal_iteratorINSD_10device_ptrIfEEEEjS9_fNS7_10__identityEEEvT0_PT3_T1_NS0_13GridEvenShareISN_EET2_T4_E12temp_storage+40];
	add.f32 	%f289, %f288, %f287;
	selp.f32 	%f290, %f289, %f287, %p47;
	setp.gt.u32 	%p48, %r6, 224;
	ld.shared.f32 	%f291, [_ZZN3cub18CUB_300001_SM_10006detail6reduce18DeviceReduceKernelINS2_10policy_hubIfjN4cuda3std3__44plusIfEEE10Policy1000EN6thrust24THRUST_300001_SM_1000_NS6detail15normal_iteratorINSD_10device_ptrIfEEEEjS9_fNS7_10__identityEEEvT0_PT3_T1_NS0_13GridEvenShareISN_EET2_T4_E12temp_storage+44];
	add.f32 	%f292, %f291, %f290;
	selp.f32 	%f293, %f292, %f290, %p48;
	setp.gt.u32 	%p49, %r6, 256;
	ld.shared.f32 	%f294, [_ZZN3cub18CUB_300001_SM_10006detail6reduce18DeviceReduceKernelINS2_10policy_hubIfjN4cuda3std3__44plusIfEEE10Policy1000EN6thrust24THRUST_300001_SM_1000_NS6detail15normal_iteratorINSD_10device_ptrIfEEEEjS9_fNS7_10__identityEEEvT0_PT3_T1_NS0_13GridEvenShareISN_EET2_T4_E12temp_storage+48];
	add.f32 	%f295, %f294, %f293;
	selp.f32 	%f296, %f295, %f293, %p49;
	setp.gt.u32 	%p50, %r6, 288;
	ld.shared.f32 	%f297, [_ZZN3cub18CUB_300001_SM_10006detail6reduce18DeviceReduceKernelINS2_10policy_hubIfjN4cuda3std3__44plusIfEEE10Policy1000EN6thrust24THRUST_300001_SM_1000_NS6detail15normal_iteratorINSD_10device_ptrIfEEEEjS9_fNS7_10__identityEEEvT0_PT3_T1_NS0_13GridEvenShareISN_EET2_T4_E12temp_storage+52];
	add.f32 	%f298, %f297, %f296;
	selp.f32 	%f299, %f298, %f296, %p50;
	setp.gt.u32 	%p51, %r6, 320;
	ld.shared.f32 	%f300, [_ZZN3cub18CUB_300001_SM_10006detail6reduce18DeviceReduceKernelINS2_10policy_hubIfjN4cuda3std3__44plusIfEEE10Policy1000EN6thrust24THRUST_300001_SM_1000_NS6detail15normal_iteratorINSD_10device_ptrIfEEEEjS9_fNS7_10__identityEEEvT0_PT3_T1_NS0_13GridEvenShareISN_EET2_T4_E12temp_storage+56];
	add.f32 	%f301, %f300, %f299;
	selp.f32 	%f302, %f301, %f299, %p51;
	setp.gt.u32 	%p52, %r6, 352;
	ld.shared.f32 	%f303, [_ZZN3cub18CUB_300001_SM_10006detail6reduce18DeviceReduceKernelINS2_10policy_hubIfjN4cuda3std3__44plusIfEEE10Policy1000EN6thrust24THRUST_300001_SM_1000_NS6detail15normal_iteratorINSD_10device_ptrIfEEEEjS9_fNS7_10__identityEEEvT0_PT3_T1_NS0_13GridEvenShareISN_EET2_T4_E12temp_storage+60];
	add.f32 	%f304, %f303, %f302;
	selp.f32 	%f305, %f304, %f302, %p52;
	setp.gt.u32 	%p53, %r6, 384;
	ld.shared.f32 	%f306, [_ZZN3cub18CUB_300001_SM_10006detail6reduce18DeviceReduceKernelINS2_10policy_hubIfjN4cuda3std3__44plusIfEEE10Policy1000EN6thrust24THRUST_300001_SM_1000_NS6detail15normal_iteratorINSD_10device_ptrIfEEEEjS9_fNS7_10__identityEEEvT0_PT3_T1_NS0_13GridEvenShareISN_EET2_T4_E12temp_storage+64];
	add.f32 	%f307, %f306, %f305;
	selp.f32 	%f308, %f307, %f305, %p53;
	setp.gt.u32 	%p54, %r6, 416;
	ld.shared.f32 	%f309, [_ZZN3cub18CUB_300001_SM_10006detail6reduce18DeviceReduceKernelINS2_10policy_hubIfjN4cuda3std3__44plusIfEEE10Policy1000EN6thrust24THRUST_300001_SM_1000_NS6detail15normal_iteratorINSD_10device_ptrIfEEEEjS9_fNS7_10__identityEEEvT0_PT3_T1_NS0_13GridEvenShareISN_EET2_T4_E12temp_storage+68];
	add.f32 	%f310, %f309, %f308;
	selp.f32 	%f311, %f310, %f308, %p54;
	setp.gt.u32 	%p55, %r6, 448;
	ld.shared.f32 	%f312, [_ZZN3cub18CUB_300001_SM_10006detail6reduce18DeviceReduceKernelINS2_10policy_hubIfjN4cuda3std3__44plusIfEEE10Policy1000EN6thrust24THRUST_300001_SM_1000_NS6detail15normal_iteratorINSD_10device_ptrIfEEEEjS9_fNS7_10__identityEEEvT0_PT3_T1_NS0_13GridEvenShareISN_EET2_T4_E12temp_storage+72];
	add.f32 	%f313, %f312, %f311;
	selp.f32 	%f314, %f313, %f311, %p55;
	setp.gt.u32 	%p56, %r6, 480;
	ld.shared.f32 	%f315, [_ZZN3cub18CUB_300001_SM_10006detail6reduce18DeviceReduceKernelINS2_10policy_hubIfjN4cuda3std3__44plusIfEEE10Policy1000EN6thrust24THRUST_300001_SM_1000_NS6detail15normal_iteratorINSD_10device_ptrIfEEEEjS9_fNS7_10__identityEEEvT0_PT3_T1_NS0_13GridEvenShareISN_EET2_T4_E12temp_storage+76];
	add.f32 	%f316, %f315, %f314;
	selp.f32 	%f379, %f316, %f314, %p56;
	bra.uni 	$L__BB5_48;
$L__BB5_26:
	mov.u32 	%r35, %tid.x;
	add.s32 	%r72, %r35, %r270;
	mul.wide.u32 	%rd4, %r72, 4;
	add.s64 	%rd5, %rd1, %rd4;
	ld.global.f32 	%f41, [%rd5];
	ld.global.f32 	%f42, [%rd5+2048];
	ld.global.f32 	%f43, [%rd5+4096];
	ld.global.f32 	%f44, [%rd5+6144];
	ld.global.f32 	%f45, [%rd5+8192];
	ld.global.f32 	%f46, [%rd5+10240];
	ld.global.f32 	%f47, [%rd5+12288];
	ld.global.f32 	%f48, [%rd5+14336];
	ld.global.f32 	%f49, [%rd5+16384];
	ld.global.f32 	%f50, [%rd5+18432];
	ld.global.f32 	%f51, [%rd5+20480];
	ld.global.f32 	%f52, [%rd5+22528];
	ld.global.f32 	%f53, [%rd5+24576];
	ld.global.f32 	%f54, [%rd5+26624];
	ld.global.f32 	%f55, [%rd5+28672];
	ld.global.f32 	%f56, [%rd5+30720];
	add.f32 	%f57, %f41, %f42;
	add.f32 	%f58, %f43, %f44;
	add.f32 	%f59, %f45, %f46;
	add.f32 	%f60, %f47, %f48;
	add.f32 	%f61, %f49, %f50;
	add.f32 	%f62, %f51, %f52;
	add.f32 	%f63, %f53, %f54;
	add.f32 	%f64, %f55, %f56;
	add.f32 	%f65, %f57, %f58;
	add.f32 	%f66, %f59, %f60;
	add.f32 	%f67, %f61, %f62;
	add.f32 	%f68, %f63, %f64;
	add.f32 	%f69, %f65, %f66;
	add.f32 	%f70, %f67, %f68;
	add.f32 	%f378, %f69, %f70;
	setp.lt.u32 	%p2, %r6, %r4;
	@%p2 bra 	$L__BB5_44;
	add.s32 	%r36, %r4, %r270;
	not.b32 	%r74, %r35;
	add.s32 	%r75, %r74, %r1;
	sub.s32 	%r76, %r75, %r4;
	sub.s32 	%r267, %r76, %r270;
	add.s32 	%r77, %r36, %r35;
	add.s32 	%r266, %r77, 4096;
	mov.b32 	%r269, 0;
	mov.u32 	%r268, %r36;
$L__BB5_28:
	add.s32 	%r270, %r270, %r4;
	add.s32 	%r79, %r1, -8192;
	setp.gt.u32 	%p3, %r270, %r79;
	@%p3 bra 	$L__BB5_30;
	add.s32 	%r80, %r35, %r270;
	mul.wide.u32 	%rd6, %r80, 4;
	add.s64 	%rd7, %rd1, %rd6;
	ld.global.f32 	%f71, [%rd7];
	ld.global.f32 	%f72, [%rd7+2048];
	ld.global.f32 	%f73, [%rd7+4096];
	ld.global.f32 	%f74, [%rd7+6144];
	ld.global.f32 	%f75, [%rd7+8192];
	ld.global.f32 	%f76, [%rd7+10240];
	ld.global.f32 	%f77, [%rd7+12288];
	ld.global.f32 	%f78, [%rd7+14336];
	ld.global.f32 	%f79, [%rd7+16384];
	ld.global.f32 	%f80, [%rd7+18432];
	ld.global.f32 	%f81, [%rd7+20480];
	ld.global.f32 	%f82, [%rd7+22528];
	ld.global.f32 	%f83, [%rd7+24576];
	ld.global.f32 	%f84, [%rd7+26624];
	ld.global.f32 	%f85, [%rd7+28672];
	ld.global.f32 	%f86, [%rd7+30720];
	add.f32 	%f87, %f378, %f71;
	add.f32 	%f88, %f72, %f73;
	add.f32 	%f89, %f74, %f75;
	add.f32 	%f90, %f76, %f77;
	add.f32 	%f91, %f78, %f79;
	add.f32 	%f92, %f80, %f81;
	add.f32 	%f93, %f82, %f83;
	add.f32 	%f94, %f84, %f85;
	add.f32 	%f95, %f87, %f88;
	add.f32 	%f96, %f89, %f90;
	add.f32 	%f97, %f91, %f92;
	add.f32 	%f98, %f93, %f94;
	add.f32 	%f99, %f95, %f96;
	add.f32 	%f100, %f97, %f98;
	add.f32 	%f101, %f99, %f100;
	add.f32 	%f378, %f101, %f86;
	sub.s32 	%r81, %r1, %r270;
	setp.lt.u32 	%p4, %r81, %r4;
	add.s32 	%r269, %r269, 1;
	add.s32 	%r268, %r268, %r4;
	sub.s32 	%r267, %r267, %r4;
	add.s32 	%r266, %r266, %r4;
	@%p4 bra 	$L__BB5_44;
	bra.uni 	$L__BB5_28;
$L__BB5_30:
	setp.le.u32 	%p5, %r1, %r270;
	sub.s32 	%r83, %r1, %r270;
	setp.ge.s32 	%p6, %r35, %r83;
	or.pred  	%p7, %p5, %p6;
	@%p7 bra 	$L__BB5_44;
	not.b32 	%r85, %r35;
	add.s32 	%r86, %r1, %r85;
	sub.s32 	%r87, %r86, %r36;
	mul.lo.s32 	%r88, %r2, %r269;
	shl.b32 	%r89, %r88, 13;
	sub.s32 	%r90, %r87, %r89;
	shr.u32 	%r91, %r90, 9;
	add.s32 	%r49, %r91, 1;
	and.b32  	%r50, %r49, 15;
	setp.lt.u32 	%p8, %r90, 7680;
	mov.u32 	%r275, %r35;
	@%p8 bra 	$L__BB5_35;
	or.b32  	%r273, %r35, 4096;
	shr.u32 	%r92, %r267, 9;
	add.s32 	%r93, %r92, 1;
	and.b32  	%r94, %r93, 16777200;
	neg.s32 	%r271, %r94;
$L__BB5_33:
	.pragma "nounroll";
	add.s32 	%r95, %r266, -4096;
	mul.wide.u32 	%rd8, %r95, 4;
	add.s64 	%rd9, %rd1, %rd8;
	ld.global.f32 	%f103, [%rd9];
	add.f32 	%f104, %f378, %f103;
	add.s32 	%r96, %r266, -3584;
	mul.wide.u32 	%rd10, %r96, 4;
	add.s64 	%rd11, %rd1, %rd10;
	ld.global.f32 	%f105, [%rd11];
	add.f32 	%f106, %f104, %f105;
	add.s32 	%r97, %r266, -3072;
	mul.wide.u32 	%rd12, %r97, 4;
	add.s64 	%rd13, %rd1, %rd12;
	ld.global.f32 	%f107, [%rd13];
	add.f32 	%f108, %f106, %f107;
	add.s32 	%r98, %r266, -2560;
	mul.wide.u32 	%rd14, %r98, 4;
	add.s64 	%rd15, %rd1, %rd14;
	ld.global.f32 	%f109, [%rd15];
	add.f32 	%f110, %f108, %f109;
	add.s32 	%r99, %r266, -2048;
	mul.wide.u32 	%rd16, %r99, 4;
	add.s64 	%rd17, %rd1, %rd16;
	ld.global.f32 	%f111, [%rd17];
	add.f32 	%f112, %f110, %f111;
	add.s32 	%r100, %r266, -1536;
	mul.wide.u32 	%rd18, %r100, 4;
	add.s64 	%rd19, %rd1, %rd18;
	ld.global.f32 	%f113, [%rd19];
	add.f32 	%f114, %f112, %f113;
	add.s32 	%r101, %r266, -1024;
	mul.wide.u32 	%rd20, %r101, 4;
	add.s64 	%rd21, %rd1, %rd20;
	ld.global.f32 	%f115, [%rd21];
	add.f32 	%f116, %f114, %f115;
	add.s32 	%r102, %r266, 3584;
	add.s32 	%r103, %r266, -512;
	mul.wide.u32 	%rd22, %r103, 4;
	add.s64 	%rd23, %rd1, %rd22;
	ld.global.f32 	%f117, [%rd23];
	add.f32 	%f118, %f116, %f117;
	mul.wide.u32 	%rd24, %r266, 4;
	add.s64 	%rd25, %rd1, %rd24;
	ld.global.f32 	%f119, [%rd25];
	add.f32 	%f120, %f118, %f119;
	add.s32 	%r104, %r266, 512;
	mul.wide.u32 	%rd26, %r104, 4;
	add.s64 	%rd27, %rd1, %rd26;
	ld.global.f32 	%f121, [%rd27];
	add.f32 	%f122, %f120, %f121;
	add.s32 	%r105, %r266, 1024;
	mul.wide.u32 	%rd28, %r105, 4;
	add.s64 	%rd29, %rd1, %rd28;
	ld.global.f32 	%f123, [%rd29];
	add.f32 	%f124, %f122, %f123;
	add.s32 	%r106, %r266, 1536;
	mul.wide.u32 	%rd30, %r106, 4;
	add.s64 	%rd31, %rd1, %rd30;
	ld.global.f32 	%f125, [%rd31];
	add.f32 	%f126, %f124, %f125;
	add.s32 	%r107, %r266, 2048;
	mul.wide.u32 	%rd32, %r107, 4;
	add.s64 	%rd33, %rd1, %rd32;
	ld.global.f32 	%f127, [%rd33];
	add.f32 	%f128, %f126, %f127;
	add.s32 	%r108, %r266, 2560;
	mul.wide.u32 	%rd34, %r108, 4;
	add.s64 	%rd35, %rd1, %rd34;
	ld.global.f32 	%f129, [%rd35];
	add.f32 	%f130, %f128, %f129;
	add.s32 	%r109, %r266, 3072;
	mul.wide.u32 	%rd36, %r109, 4;
	add.s64 	%rd37, %rd1, %rd36;
	ld.global.f32 	%f131, [%rd37];
	add.f32 	%f132, %f130, %f131;
	mul.wide.u32 	%rd38, %r102, 4;
	add.s64 	%rd39, %rd1, %rd38;
	ld.global.f32 	%f133, [%rd39];
	add.f32 	%f378, %f132, %f133;
	add.s32 	%r273, %r273, 8192;
	add.s32 	%r266, %r266, 8192;
	add.s32 	%r271, %r271, 16;
	setp.ne.s32 	%p9, %r271, 0;
	@%p9 bra 	$L__BB5_33;
	add.s32 	%r275, %r273, -4096;
$L__BB5_35:
	setp.eq.s32 	%p10, %r50, 0;
	@%p10 bra 	$L__BB5_44;
	and.b32  	%r61, %r49, 7;
	setp.lt.u32 	%p11, %r50, 8;
	@%p11 bra 	$L__BB5_38;
	add.s32 	%r110, %r275, %r270;
	mul.wide.u32 	%rd40, %r110, 4;
	add.s64 	%rd41, %rd1, %rd40;
	ld.global.f32 	%f135, [%rd41];
	add.f32 	%f136, %f378, %f135;
	add.s32 	%r111, %r110, 512;
	mul.wide.u32 	%rd42, %r111, 4;
	add.s64 	%rd43, %rd1, %rd42;
	ld.global.f32 	%f137, [%rd43];
	add.f32 	%f138, %f136, %f137;
	add.s32 	%r112, %r110, 1024;
	mul.wide.u32 	%rd44, %r112, 4;
	add.s64 	%rd45, %rd1, %rd44;
	ld.global.f32 	%f139, [%rd45];
	add.f32 	%f140, %f138, %f139;
	add.s32 	%r113, %r110, 1536;
	mul.wide.u32 	%rd46, %r113, 4;
	add.s64 	%rd47, %rd1, %rd46;
	ld.global.f32 	%f141, [%rd47];
	add.f32 	%f142, %f140, %f141;
	add.s32 	%r114, %r110, 2048;
	mul.wide.u32 	%rd48, %r114, 4;
	add.s64 	%rd49, %rd1, %rd48;
	ld.global.f32 	%f143, [%rd49];
	add.f32 	%f144, %f142, %f143;
	add.s32 	%r115, %r110, 2560;
	mul.wide.u32 	%rd50, %r115, 4;
	add.s64 	%rd51, %rd1, %rd50;
	ld.global.f32 	%f145, [%rd51];
	add.f32 	%f146, %f144, %f145;
	add.s32 	%r116, %r110, 3072;
	mul.wide.u32 	%rd52, %r116, 4;
	add.s64 	%rd53, %rd1, %rd52;
	ld.global.f32 	%f147, [%rd53];
	add.f32 	%f148, %f146, %f147;
	add.s32 	%r117, %r110, 3584;
	mul.wide.u32 	%rd54, %r117, 4;
	add.s64 	%rd55, %rd1, %rd54;
	ld.global.f32 	%f149, [%rd55];
	add.f32 	%f378, %f148, %f149;
	add.s32 	%r275, %r275, 4096;
$L__BB5_38:
	setp.eq.s32 	%p12, %r61, 0;
	@%p12 bra 	$L__BB5_44;
	setp.lt.u32 	%p13, %r61, 4;
	@%p13 bra 	$L__BB5_41;
	add.s32 	%r118, %r275, %r270;
	mul.wide.u32 	%rd56, %r118, 4;
	add.s64 	%rd57, %rd1, %rd56;
	ld.global.f32 	%f151, [%rd57];
	add.f32 	%f152, %f378, %f151;
	add.s32 	%r119, %r118, 512;
	mul.wide.u32 	%rd58, %r119, 4;
	add.s64 	%rd59, %rd1, %rd58;
	ld.global.f32 	%f153, [%rd59];
	add.f32 	%f154, %f152, %f153;
	add.s32 	%r120, %r118, 1024;
	mul.wide.u32 	%rd60, %r120, 4;
	add.s64 	%rd61, %rd1, %rd60;
	ld.global.f32 	%f155, [%rd61];
	add.f32 	%f156, %f154, %f155;
	add.s32 	%r121, %r118, 1536;
	mul.wide.u32 	%rd62, %r121, 4;
	add.s64 	%rd63, %rd1, %rd62;
	ld.global.f32 	%f157, [%rd63];
	add.f32 	%f378, %f156, %f157;
	add.s32 	%r275, %r275, 2048;
$L__BB5_41:
	and.b32  	%r122, %r49, 3;
	setp.eq.s32 	%p14, %r122, 0;
	@%p14 bra 	$L__BB5_44;
	add.s32 	%r278, %r275, %r268;
	cvt.u16.u32 	%rs1, %r267;
	shr.u16 	%rs2, %rs1, 9;
	add.s16 	%rs3, %rs2, 1;
	cvt.u32.u16 	%r123, %rs3;
	and.b32  	%r124, %r123, 3;
	neg.s32 	%r277, %r124;
$L__BB5_43:
	.pragma "nounroll";
	mul.wide.u32 	%rd64, %r278, 4;
	add.s64 	%rd65, %rd1, %rd64;
	ld.global.f32 	%f158, [%rd65];
	add.f32 	%f378, %f378, %f158;
	add.s32 	%r278, %r278, 512;
	add.s32 	%r277, %r277, 1;
	setp.ne.s32 	%p15, %r277, 0;
	@%p15 bra 	$L__BB5_43;
$L__BB5_44:
	// begin inline asm
	mov.u32 %r125, %laneid;
	// end inline asm
	mov.b32 	%r127, %f378;
	mov.b32 	%r128, 1;
	mov.b32 	%r149, 31;
	mov.b32 	%r150, -1;
	// begin inline asm
	shfl.sync.down.b32 %r126, %r127, %r128, %r149, %r150;
	// end inline asm
	setp.gt.s32 	%p16, %r125, 30;
	mov.b32 	%f159, %r126;
	add.f32 	%f160, %f378, %f159;
	selp.f32 	%f161, %f378, %f160, %p16;
	mov.b32 	%r132, %f161;
	mov.b32 	%r133, 2;
	// begin inline asm
	shfl.sync.down.b32 %r131, %r132, %r133, %r149, %r150;
	// end inline asm
	setp.gt.s32 	%p17, %r125, 29;
	mov.b32 	%f162, %r131;
	add.f32 	%f163, %f161, %f162;
	selp.f32 	%f164, %f161, %f163, %p17;
	mov.b32 	%r137, %f164;
	mov.b32 	%r138, 4;
	// begin inline asm
	shfl.sync.down.b32 %r136, %r137, %r138, %r149, %r150;
	// end inline asm
	setp.gt.s32 	%p18, %r125, 27;
	mov.b32 	%f165, %r136;
	add.f32 	%f166, %f164, %f165;
	selp.f32 	%f167, %f164, %f166, %p18;
	mov.b32 	%r142, %f167;
	mov.b32 	%r143, 8;
	// begin inline asm
	shfl.sync.down.b32 %r141, %r142, %r143, %r149, %r150;
	// end inline asm
	setp.gt.s32 	%p19, %r125, 23;
	mov.b32 	%f168, %r141;
	add.f32 	%f169, %f167, %f168;
	selp.f32 	%f170, %f167, %f169, %p19;
	mov.b32 	%r147, %f170;
	mov.b32 	%r148, 16;
	// begin inline asm
	shfl.sync.down.b32 %r146, %r147, %r148, %r149, %r150;
	// end inline asm
	setp.gt.s32 	%p20, %r125, 15;
	mov.b32 	%f171, %r146;
	add.f32 	%f37, %f170, %f171;
	selp.f32 	%f379, %f170, %f37, %p20;
	setp.ne.s32 	%p21, %r125, 0;
	@%p21 bra 	$L__BB5_46;
	shr.u32 	%r151, %r35, 3;
	and.b32  	%r152, %r151, 124;
	mov.u32 	%r153, _ZZN3cub18CUB_300001_SM_10006detail6reduce18DeviceReduceKernelINS2_10policy_hubIfjN4cuda3std3__44plusIfEEE10Policy1000EN6thrust24THRUST_300001_SM_1000_NS6detail15normal_iteratorINSD_10device_ptrIfEEEEjS9_fNS7_10__identityEEEvT0_PT3_T1_NS0_13GridEvenShareISN_EET2_T4_E12temp_storage;
	add.s32 	%r154, %r153, %r152;
	st.shared.f32 	[%r154+16], %f37;
$L__BB5_46:
	bar.sync 	0;
	setp.ne.s32 	%p22, %r35, 0;
	@%p22 bra 	$L__BB5_48;
	ld.shared.f32 	%f172, [_ZZN3cub18CUB_300001_SM_10006detail6reduce18DeviceReduceKernelINS2_10policy_hubIfjN4cuda3std3__44plusIfEEE10Policy1000EN6thrust24THRUST_300001_SM_1000_NS6detail15normal_iteratorINSD_10device_ptrIfEEEEjS9_fNS7_10__identityEEEvT0_PT3_T1_NS0_13GridEvenShareISN_EET2_T4_E12temp_storage+20];
	add.f32 	%f173, %f379, %f172;
	ld.shared.f32 	%f174, [_ZZN3cub18CUB_300001_SM_10006detail6reduce18DeviceReduceKernelINS2_10policy_hubIfjN4cuda3std3__44plusIfEEE10Policy1000EN6thrust24THRUST_300001_SM_1000_NS6detail15normal_iteratorINSD_10device_ptrIfEEEEjS9_fNS7_10__identityEEEvT0_PT3_T1_NS0_13GridEvenShareISN_EET2_T4_E12temp_storage+24];
	add.f32 	%f175, %f173, %f174;
	ld.shared.f32 	%f176, [_ZZN3cub18CUB_300001_SM_10006detail6reduce18DeviceReduceKernelINS2_10policy_hubIfjN4cuda3std3__44plusIfEEE10Policy1000EN6thrust24THRUST_300001_SM_1000_NS6detail15normal_iteratorINSD_10device_ptrIfEEEEjS9_fNS7_10__identityEEEvT0_PT3_T1_NS0_13GridEvenShareISN_EET2_T4_E12temp_storage+28];
	add.f32 	%f177, %f175, %f176;
	ld.shared.f32 	%f178, [_ZZN3cub18CUB_300001_SM_10006detail6reduce18DeviceReduceKernelINS2_10policy_hubIfjN4cuda3std3__44plusIfEEE10Policy1000EN6thrust24THRUST_300001_SM_1000_NS6detail15normal_iteratorINSD_10device_ptrIfEEEEjS9_fNS7_10__identityEEEvT0_PT3_T1_NS0_13GridEvenShareISN_EET2_T4_E12temp_storage+32];
	add.f32 	%f179, %f177, %f178;
	ld.shared.f32 	%f180, [_ZZN3cub18CUB_300001_SM_10006detail6reduce18DeviceReduceKernelINS2_10policy_hubIfjN4cuda3std3__44plusIfEEE10Policy1000EN6thrust24THRUST_300001_SM_1000_NS6detail15normal_iteratorINSD_10device_ptrIfEEEEjS9_fNS7_10__identityEEEvT0_PT3_T1_NS0_13GridEvenShareISN_EET2_T4_E12temp_storage+36];
	add.f32 	%f181, %f179, %f180;
	ld.shared.f32 	%f182, [_ZZN3cub18CUB_300001_SM_10006detail6reduce18DeviceReduceKernelINS2_10policy_hubIfjN4cuda3std3__44plusIfEEE10Policy1000EN6thrust24THRUST_300001_SM_1000_NS6detail15normal_iteratorINSD_10device_ptrIfEEEEjS9_fNS7_10__identityEEEvT0_PT3_T1_NS0_13GridEvenShareISN_EET2_T4_E12temp_storage+40];
	add.f32 	%f183, %f181, %f182;
	ld.shared.f32 	%f184, [_ZZN3cub18CUB_300001_SM_10006detail6reduce18DeviceReduceKernelINS2_10policy_hubIfjN4cuda3std3__44plusIfEEE10Policy1000EN6thrust24THRUST_300001_SM_1000_NS6detail15normal_iteratorINSD_10device_ptrIfEEEEjS9_fNS7_10__identityEEEvT0_PT3_T1_NS0_13GridEvenShareISN_EET2_T4_E12temp_storage+44];
	add.f32 	%f185, %f183, %f184;
	ld.shared.f32 	%f186, [_ZZN3cub18CUB_300001_SM_10006detail6reduce18DeviceReduceKernelINS2_10policy_hubIfjN4cuda3std3__44plusIfEEE10Policy1000EN6thrust24THRUST_300001_SM_1000_NS6detail15normal_iteratorINSD_10device_ptrIfEEEEjS9_fNS7_10__identityEEEvT0_PT3_T1_NS0_13GridEvenShareISN_EET2_T4_E12temp_storage+48];
	add.f32 	%f187, %f185, %f186;
	ld.shared.f32 	%f188, [_ZZN3cub18CUB_300001_SM_10006detail6reduce18DeviceReduceKernelINS2_10policy_hubIfjN4cuda3std3__44plusIfEEE10Policy1000EN6thrust24THRUST_300001_SM_1000_NS6detail15normal_iteratorINSD_10device_ptrIfEEEEjS9_fNS7_10__identityEEEvT0_PT3_T1_NS0_13GridEvenShareISN_EET2_T4_E12temp_storage+52];
	add.f32 	%f189, %f187, %f188;
	ld.shared.f32 	%f190, [_ZZN3cub18CUB_300001_SM_10006detail6reduce18DeviceReduceKernelINS2_10policy_hubIfjN4cuda3std3__44plusIfEEE10Policy1000EN6thrust24THRUST_300001_SM_1000_NS6detail15normal_iteratorINSD_10device_ptrIfEEEEjS9_fNS7_10__identityEEEvT0_PT3_T1_NS0_13GridEvenShareISN_EET2_T4_E12temp_storage+56];
	add.f32 	%f191, %f189, %f190;
	ld.shared.f32 	%f192, [_ZZN3cub18CUB_300001_SM_10006detail6reduce18DeviceReduceKernelINS2_10policy_hubIfjN4cuda3std3__44plusIfEEE10Policy1000EN6thrust24THRUST_300001_SM_1000_NS6detail15normal_iteratorINSD_10device_ptrIfEEEEjS9_fNS7_10__identityEEEvT0_PT3_T1_NS0_13GridEvenShareISN_EET2_T4_E12temp_storage+60];
	add.f32 	%f193, %f191, %f192;
	ld.shared.f32 	%f194, [_ZZN3cub18CUB_300001_SM_10006detail6reduce18DeviceReduceKernelINS2_10policy_hubIfjN4cuda3std3__44plusIfEEE10Policy1000EN6thrust24THRUST_300001_SM_1000_NS6detail15normal_iteratorINSD_10device_ptrIfEEEEjS9_fNS7_10__identityEEEvT0_PT3_T1_NS0_13GridEvenShareISN_EET2_T4_E12temp_storage+64];
	add.f32 	%f195, %f193, %f194;
	ld.shared.f32 	%f196, [_ZZN3cub18CUB_300001_SM_10006detail6reduce18DeviceReduceKernelINS2_10policy_hubIfjN4cuda3std3__44plusIfEEE10Policy1000EN6thrust24THRUST_300001_SM_1000_NS6detail15normal_iteratorINSD_10device_ptrIfEEEEjS9_fNS7_10__identityEEEvT0_PT3_T1_NS0_13GridEvenShareISN_EET2_T4_E12temp_storage+68];
	add.f32 	%f197, %f195, %f196;
	ld.shared.f32 	%f198, [_ZZN3cub18CUB_300001_SM_10006detail6reduce18DeviceReduceKernelINS2_10policy_hubIfjN4cuda3std3__44plusIfEEE10Policy1000EN6thrust24THRUST_300001_SM_1000_NS6detail15normal_iteratorINSD_10device_ptrIfEEEEjS9_fNS7_10__identityEEEvT0_PT3_T1_NS0_13GridEvenShareISN_EET2_T4_E12temp_storage+72];
	add.f32 	%f199, %f197, %f198;
	ld.shared.f32 	%f200, [_ZZN3cub18CUB_300001_SM_10006detail6reduce18DeviceReduceKernelINS2_10policy_hubIfjN4cuda3std3__44plusIfEEE10Policy1000EN6thrust24THRUST_300001_SM_1000_NS6detail15normal_iteratorINSD_10device_ptrIfEEEEjS9_fNS7_10__identityEEEvT0_PT3_T1_NS0_13GridEvenShareISN_EET2_T4_E12temp_storage+76];
	add.f32 	%f379, %f199, %f200;
$L__BB5_48:
	mov.u32 	%r256, %tid.x;
	setp.ne.s32 	%p64, %r256, 0;
	@%p64 bra 	$L__BB5_50;
	ld.param.u64 	%rd129, [_ZN3cub18CUB_300001_SM_10006detail6reduce18DeviceReduceKernelINS2_10policy_hubIfjN4cuda3std3__44plusIfEEE10Policy1000EN6thrust24THRUST_300001_SM_1000_NS6detail15normal_iteratorINSD_10device_ptrIfEEEEjS9_fNS7_10__identityEEEvT0_PT3_T1_NS0_13GridEvenShareISN_EET2_T4__param_1];
	cvta.to.global.u64 	%rd126, %rd129;
	mul.wide.u32 	%rd127, %r3, 4;
	add.s64 	%rd128, %rd126, %rd127;
	st.global.f32 	[%rd128], %f379;
$L__BB5_50:
	ret;

}
	// .globl	_ZN3cub18CUB_300001_SM_10006detail6reduce28DeviceReduceSingleTileKernelINS2_10policy_hubIfjN4cuda3std3__44plusIfEEE10Policy1000EPfSC_iS9_ffNS7_10__identityEEEvT0_T1_T2_T3_T4_T6_
.visible .entry _ZN3cub18CUB_300001_SM_10006detail6reduce28DeviceReduceSingleTileKernelINS2_10policy_hubIfjN4cuda3std3__44plusIfEEE10Policy1000EPfSC_iS9_ffNS7_10__identityEEEvT0_T1_T2_T3_T4_T6_(
	.param .u64 .ptr .align 1 _ZN3cub18CUB_300001_SM_10006detail6reduce28DeviceReduceSingleTileKernelINS2_10policy_hubIfjN4cuda3std3__44plusIfEEE10Policy1000EPfSC_iS9_ffNS7_10__identityEEEvT0_T1_T2_T3_T4_T6__param_0,
	.param .u64 .ptr .align 1 _ZN3cub18CUB_300001_SM_10006detail6reduce28DeviceReduceSingleTileKernelINS2_10policy_hubIfjN4cuda3std3__44plusIfEEE10Policy1000EPfSC_iS9_ffNS7_10__identityEEEvT0_T1_T2_T3_T4_T6__param_1,
	.param .u32 _ZN3cub18CUB_300001_SM_10006detail6reduce28DeviceReduceSingleTileKernelINS2_10policy_hubIfjN4cuda3std3__44plusIfEEE10Policy1000EPfSC_iS9_ffNS7_10__identityEEEvT0_T1_T2_T3_T4_T6__param_2,
	.param .align 1 .b8 _ZN3cub18CUB_300001_SM_10006detail6reduce28DeviceReduceSingleTileKernelINS2_10policy_hubIfjN4cuda3std3__44plusIfEEE10Policy1000EPfSC_iS9_ffNS7_10__identityEEEvT0_T1_T2_T3_T4_T6__param_3[1],
	.param .f32 _ZN3cub18CUB_300001_SM_10006detail6reduce28DeviceReduceSingleTileKernelINS2_10policy_hubIfjN4cuda3std3__44plusIfEEE10Policy1000EPfSC_iS9_ffNS7_10__identityEEEvT0_T1_T2_T3_T4_T6__param_4,
	.param .align 1 .b8 _ZN3cub18CUB_300001_SM_10006detail6reduce28DeviceReduceSingleTileKernelINS2_10policy_hubIfjN4cuda3std3__44plusIfEEE10Policy1000EPfSC_iS9_ffNS7_10__identityEEEvT0_T1_T2_T3_T4_T6__param_5[1]
)
.maxntid 512
.minnctapersm 1
{
	.reg .pred 	%p<113>;
	.reg .b32 	%r<407>;
	.reg .b32 	%f<531>;
	.reg .b64 	%rd<133>;
	// demoted variable
	.shared .align 4 .b8 _ZZN3cub18CUB_300001_SM_10006detail6reduce28DeviceReduceSingleTileKernelINS2_10policy_hubIfjN4cuda3std3__44plusIfEEE10Policy1000EPfSC_iS9_ffNS7_10__identityEEEvT0_T1_T2_T3_T4_T6_E12temp_storage[84];
	ld.param.u64 	%rd16, [_ZN3cub18CUB_300001_SM_10006detail6reduce28DeviceReduceSingleTileKernelINS2_10policy_hubIfjN4cuda3std3__44plusIfEEE10Policy1000EPfSC_iS9_ffNS7_10__identityEEEvT0_T1_T2_T3_T4_T6__param_0];
	ld.param.u64 	%rd17, [_ZN3cub18CUB_300001_SM_10006detail6reduce28DeviceReduceSingleTileKernelINS2_10policy_hubIfjN4cuda3std3__44plusIfEEE10Policy1000EPfSC_iS9_ffNS7_10__identityEEEvT0_T1_T2_T3_T4_T6__param_1];
	ld.param.u32 	%r67, [_ZN3cub18CUB_300001_SM_10006detail6reduce28DeviceReduceSingleTileKernelINS2_10policy_hubIfjN4cuda3std3__44plusIfEEE10Policy1000EPfSC_iS9_ffNS7_10__identityEEEvT0_T1_T2_T3_T4_T6__param_2];
	ld.param.f32 	%f58, [_ZN3cub18CUB_300001_SM_10006detail6reduce28DeviceReduceSingleTileKernelINS2_10policy_hubIfjN4cuda3std3__44plusIfEEE10Policy1000EPfSC_iS9_ffNS7_10__identityEEEvT0_T1_T2_T3_T4_T6__param_4];
	cvta.to.global.u64 	%rd1, %rd17;
	setp.ne.s32 	%p1, %r67, 0;
	@%p1 bra 	$L__BB6_3;
	mov.u32 	%r380, %tid.x;
	setp.ne.s32 	%p112, %r380, 0;
	@%p112 bra 	$L__BB6_74;
	st.global.f32 	[%rd1], %f58;
	bra.uni 	$L__BB6_74;
$L__BB6_3:
	and.b64  	%rd18, %rd16, 7;
	setp.ne.s64 	%p2, %rd18, 0;
	@%p2 bra 	$L__BB6_38;
	setp.gt.s32 	%p57, %r67, 8191;
	@%p57 bra 	$L__BB6_22;
	mov.u32 	%r1, %tid.x;
	setp.ge.s32 	%p74, %r1, %r67;
	mov.f32 	%f509, 0f00000000;
	mov.u32 	%r384, %r1;
	@%p74 bra 	$L__BB6_7;
	mul.wide.u32 	%rd121, %r1, 4;
	add.s64 	%rd120, %rd16, %rd121;
	// begin inline asm
	ld.global.nc.u32 %r300, [%rd120];
	// end inline asm
	mov.b32 	%f509, %r300;
	add.s32 	%r384, %r1, 512;
$L__BB6_7:
	setp.ge.s32 	%p75, %r384, %r67;
	@%p75 bra 	$L__BB6_13;
	not.b32 	%r301, %r384;
	add.s32 	%r4, %r67, %r301;
	and.b32  	%r302, %r4, 1536;
	setp.eq.s32 	%p76, %r302, 1536;
	@%p76 bra 	$L__BB6_11;
	mul.wide.u32 	%rd122, %r384, 4;
	add.s64 	%rd129, %rd16, %rd122;
	shr.u32 	%r303, %r4, 9;
	add.s32 	%r304, %r303, 1;
	and.b32  	%r305, %r304, 3;
	neg.s32 	%r382, %r305;
$L__BB6_10:
	.pragma "nounroll";
	// begin inline asm
	ld.global.nc.u32 %r306, [%rd129];
	// end inline asm
	mov.b32 	%f395, %r306;
	add.f32 	%f509, %f509, %f395;
	add.s32 	%r384, %r384, 512;
	add.s64 	%rd129, %rd129, 2048;
	add.s32 	%r382, %r382, 1;
	setp.ne.s32 	%p77, %r382, 0;
	@%p77 bra 	$L__BB6_10;
$L__BB6_11:
	setp.lt.u32 	%p78, %r4, 1536;
	@%p78 bra 	$L__BB6_13;
$L__BB6_12:
	mul.wide.s32 	%rd128, %r384, 4;
	add.s64 	%rd124, %rd16, %rd128;
	// begin inline asm
	ld.global.nc.u32 %r307, [%rd124];
	// end inline asm
	mov.b32 	%f396, %r307;
	add.f32 	%f397, %f509, %f396;
	add.s64 	%rd125, %rd124, 2048;
	// begin inline asm
	ld.global.nc.u32 %r308, [%rd125];
	// end inline asm
	mov.b32 	%f398, %r308;
	add.f32 	%f399, %f397, %f398;
	add.s64 	%rd126, %rd124, 4096;
	// begin inline asm
	ld.global.nc.u32 %r309, [%rd126];
	// end inline asm
	mov.b32 	%f400, %r309;
	add.f32 	%f401, %f399, %f400;
	add.s64 	%rd127, %rd124, 6144;
	// begin inline asm
	ld.global.nc.u32 %r310, [%rd127];
	// end inline asm
	mov.b32 	%f402, %r310;
	add.f32 	%f509, %f401, %f402;
	add.s32 	%r384, %r384, 2048;
	setp.lt.s32 	%p79, %r384, %r67;
	@%p79 bra 	$L__BB6_12;
$L__BB6_13:
	setp.lt.s32 	%p80, %r67, 512;
	@%p80 bra 	$L__BB6_18;
	// begin inline asm
	mov.u32 %r349, %laneid;
	// end inline asm
	mov.b32 	%r351, %f509;
	mov.b32 	%r352, 1;
	mov.b32 	%r373, 31;
	mov.b32 	%r374, -1;
	// begin inline asm
	shfl.sync.down.b32 %r350, %r351, %r352, %r373, %r374;
	// end inline asm
	setp.gt.s32 	%p104, %r349, 30;
	mov.b32 	%f461, %r350;
	add.f32 	%f462, %f509, %f461;
	selp.f32 	%f463, %f509, %f462, %p104;
	mov.b32 	%r356, %f463;
	mov.b32 	%r357, 2;
	// begin inline asm
	shfl.sync.down.b32 %r355, %r356, %r357, %r373, %r374;
	// end inline asm
	setp.gt.s32 	%p105, %r349, 29;
	mov.b32 	%f464, %r355;
	add.f32 	%f465, %f463, %f464;
	selp.f32 	%f466, %f463, %f465, %p105;
	mov.b32 	%r361, %f466;
	mov.b32 	%r362, 4;
	// begin inline asm
	shfl.sync.down.b32 %r360, %r361, %r362, %r373, %r374;
	// end inline asm
	setp.gt.s32 	%p106, %r349, 27;
	mov.b32 	%f467, %r360;
	add.f32 	%f468, %f466, %f467;
	selp.f32 	%f469, %f466, %f468, %p106;
	mov.b32 	%r366, %f469;
	mov.b32 	%r367, 8;
	// begin inline asm
	shfl.sync.down.b32 %r365, %r366, %r367, %r373, %r374;
	// end inline asm
	setp.gt.s32 	%p107, %r349, 23;
	mov.b32 	%f470, %r365;
	add.f32 	%f471, %f469, %f470;
	selp.f32 	%f472, %f469, %f471, %p107;
	mov.b32 	%r371, %f472;
	mov.b32 	%r372, 16;
	// begin inline asm
	shfl.sync.down.b32 %r370, %r371, %r372, %r373, %r374;
	// end inline asm
	setp.gt.s32 	%p108, %r349, 15;
	mov.b32 	%f473, %r370;
	add.f32 	%f10, %f472, %f473;
	selp.f32 	%f530, %f472, %f10, %p108;
	setp.ne.s32 	%p109, %r349, 0;
	@%p109 bra 	$L__BB6_16;
	shr.u32 	%r375, %r1, 3;
	and.b32  	%r376, %r375, 124;
	mov.u32 	%r377, _ZZN3cub18CUB_300001_SM_10006detail6reduce28DeviceReduceSingleTileKernelINS2_10policy_hubIfjN4cuda3std3__44plusIfEEE10Policy1000EPfSC_iS9_ffNS7_10__identityEEEvT0_T1_T2_T3_T4_T6_E12temp_storage;
	add.s32 	%r378, %r377, %r376;
	st.shared.f32 	[%r378+16], %f10;
$L__BB6_16:
	bar.sync 	0;
	setp.ne.s32 	%p110, %r1, 0;
	@%p110 bra 	$L__BB6_72;
	ld.shared.f32 	%f474, [_ZZN3cub18CUB_300001_SM_10006detail6reduce28DeviceReduceSingleTileKernelINS2_10policy_hubIfjN4cuda3std3__44plusIfEEE10Policy1000EPfSC_iS9_ffNS7_10__identityEEEvT0_T1_T2_T3_T4_T6_E12temp_storage+20];
	add.f32 	%f475, %f530, %f474;
	ld.shared.f32 	%f476, [_ZZN3cub18CUB_300001_SM_10006detail6reduce28DeviceReduceSingleTileKernelINS2_10policy_hubIfjN4cuda3std3__44plusIfEEE10Policy1000EPfSC_iS9_ffNS7_10__identityEEEvT0_T1_T2_T3_T4_T6_E12temp_storage+24];
	add.f32 	%f477, %f475, %f476;
	ld.shared.f32 	%f478, [_ZZN3cub18CUB_300001_SM_10006detail6reduce28DeviceReduceSingleTileKernelINS2_10policy_hubIfjN4cuda3std3__44plusIfEEE10Policy1000EPfSC_iS9_ffNS7_10__identityEEEvT0_T1_T2_T3_T4_T6_E12temp_storage+28];
	add.f32 	%f479, %f477, %f478;
	ld.shared.f32 	%f480, [_ZZN3cub18CUB_300001_SM_10006detail6reduce28DeviceReduceSingleTileKernelINS2_10policy_hubIfjN4cuda3std3__44plusIfEEE10Policy1000EPfSC_iS9_ffNS7_10__identityEEEvT0_T1_T2_T3_T4_T6_E12temp_storage+32];
	add.f32 	%f481, %f479, %f480;
	ld.shared.f32 	%f482, [_ZZN3cub18CUB_300001_SM_10006detail6reduce28DeviceReduceSingleTileKernelINS2_10policy_hubIfjN4cuda3std3__44plusIfEEE10Policy1000EPfSC_iS9_ffNS7_10__identityEEEvT0_T1_T2_T3_T4_T6_E12temp_storage+36];
	add.f32 	%f483, %f481, %f482;
	ld.shared.f32 	%f484, [_ZZN3cub18CUB_300001_SM_10006detail6reduce28DeviceReduceSingleTileKernelINS2_10policy_hubIfjN4cuda3std3__44plusIfEEE10Policy1000EPfSC_iS9_ffNS7_10__identityEEEvT0_T1_T2_T3_T4_T6_E12temp_storage+40];
	add.f32 	%f485, %f483, %f484;
	ld.shared.f32 	%f486, [_ZZN3cub18CUB_300001_SM_10006detail6reduce28DeviceReduceSingleTileKernelINS2_10policy_hubIfjN4cuda3std3__44plusIfEEE10Policy1000EPfSC_iS9_ffNS7_10__identityEEEvT0_T1_T2_T3_T4_T6_E12temp_storage+44];
	add.f32 	%f487, %f485, %f486;
	ld.shared.f32 	%f488, [_ZZN3cub18CUB_300001_SM_10006detail6reduce28DeviceReduceSingleTileKernelINS2_10policy_hubIfjN4cuda3std3__44plusIfEEE10Policy1000EPfSC_iS9_ffNS7_10__identityEEEvT0_T1_T2_T3_T4_T6_E12temp_storage+48];
	add.f32 	%f489, %f487, %f488;
	ld.shared.f32 	%f490, [_ZZN3cub18CUB_300001_SM_10006detail6reduce28DeviceReduceSingleTileKernelINS2_10policy_hubIfjN4cuda3std3__44plusIfEEE10Policy1000EPfSC_iS9_ffNS7_10__identityEEEvT0_T1_T2_T3_T4_T6_E12temp_storage+52];
	add.f32 	%f491, %f489, %f490;
	ld.shared.f32 	%f492, [_ZZN3cub18CUB_300001_SM_10006detail6reduce28DeviceReduceSingleTileKernelINS2_10policy_hubIfjN4cuda3std3__44plusIfEEE10Policy1000EPfSC_iS9_ffNS7_10__identityEEEvT0_T1_T2_T3_T4_T6_E12temp_storage+56];
	add.f32 	%f493, %f491, %f492;
	ld.shared.f32 	%f494, [_ZZN3cub18CUB_300001_SM_10006detail6reduce28DeviceReduceSingleTileKernelINS2_10policy_hubIfjN4cuda3std3__44plusIfEEE10Policy1000EPfSC_iS9_ffNS7_10__identityEEEvT0_T1_T2_T3_T4_T6_E12temp_storage+60];
	add.f32 	%f495, %f493, %f494;
	ld.shared.f32 	%f496, [_ZZN3cub18CUB_300001_SM_10006detail6reduce28DeviceReduceSingleTileKernelINS2_10policy_hubIfjN4cuda3std3__44plusIfEEE10Policy1000EPfSC_iS9_ffNS7_10__identityEEEvT0_T1_T2_T3_T4_T6_E12temp_storage+64];
	add.f32 	%f497, %f495, %f496;
	ld.shared.f32 	%f498, [_ZZN3cub18CUB_300001_SM_10006detail6reduce28DeviceReduceSingleTileKernelINS2_10policy_hubIfjN4cuda3std3__44plusIfEEE10Policy1000EPfSC_iS9_ffNS7_10__identityEEEvT0_T1_T2_T3_T4_T6_E12temp_storage+68];
	add.f32 	%f499, %f497, %f498;
	ld.shared.f32 	%f500, [_ZZN3cub18CUB_300001_SM_10006detail6reduce28DeviceReduceSingleTileKernelINS2_10policy_hubIfjN4cuda3std3__44plusIfEEE10Policy1000EPfSC_iS9_ffNS7_10__identityEEEvT0_T1_T2_T3_T4_T6_E12temp_storage+72];
	add.f32 	%f501, %f499, %f500;
	ld.shared.f32 	%f502, [_ZZN3cub18CUB_300001_SM_10006detail6reduce28DeviceReduceSingleTileKernelINS2_10policy_hubIfjN4cuda3std3__44plusIfEEE10Policy1000EPfSC_iS9_ffNS7_10__identityEEEvT0_T1_T2_T3_T4_T6_E12temp_storage+76];
	add.f32 	%f530, %f501, %f502;
	bra.uni 	$L__BB6_72;
$L__BB6_18:
	// begin inline asm
	mov.u32 %r311, %laneid;
	// end inline asm
	and.b32  	%r337, %r1, 992;
	add.s32 	%r338, %r337, 32;
	setp.gt.s32 	%p81, %r338, %r67;
	not.b32 	%r339, %r337;
	add.s32 	%r340, %r67, %r339;
	selp.b32 	%r335, %r340, 31, %p81;
	mov.b32 	%r313, %f509;
	mov.b32 	%r314, 1;
	mov.b32 	%r336, -1;
	// begin inline asm
	shfl.sync.down.b32 %r312, %r313, %r314, %r335, %r336;
	// end inline asm
	setp.lt.s32 	%p82, %r311, %r335;
	mov.b32 	%f403, %r312;
	add.f32 	%f404, %f509, %f403;
	selp.f32 	%f405, %f404, %f509, %p82;
	mov.b32 	%r318, %f405;
	mov.b32 	%r319, 2;
	// begin inline asm
	shfl.sync.down.b32 %r317, %r318, %r319, %r335, %r336;
	// end inline asm
	add.s32 	%r341, %r311, 2;
	setp.gt.s32 	%p83, %r341, %r335;
	mov.b32 	%f406, %r317;
	add.f32 	%f407, %f405, %f406;
	selp.f32 	%f408, %f405, %f407, %p83;
	mov.b32 	%r323, %f408;
	mov.b32 	%r324, 4;
	// begin inline asm
	shfl.sync.down.b32 %r322, %r323, %r324, %r335, %r336;
	// end inline asm
	add.s32 	%r342, %r311, 4;
	setp.gt.s32 	%p84, %r342, %r335;
	mov.b32 	%f409, %r322;
	add.f32 	%f410, %f408, %f409;
	selp.f32 	%f411, %f408, %f410, %p84;
	mov.b32 	%r328, %f411;
	mov.b32 	%r329, 8;
	// begin inline asm
	shfl.sync.down.b32 %r327, %r328, %r329, %r335, %r336;
	// end inline asm
	add.s32 	%r343, %r311, 8;
	setp.gt.s32 	%p85, %r343, %r335;
	mov.b32 	%f412, %r327;
	add.f32 	%f413, %f411, %f412;
	selp.f32 	%f414, %f411, %f413, %p85;
	mov.b32 	%r333, %f414;
	mov.b32 	%r334, 16;
	// begin inline asm
	shfl.sync.down.b32 %r332, %r333, %r334, %r335, %r336;
	// end inline asm
	add.s32 	%r344, %r311, 16;
	setp.gt.s32 	%p86, %r344, %r335;
	mov.b32 	%f415, %r332;
	add.f32 	%f416, %f414, %f415;
	selp.f32 	%f530, %f414, %f416, %p86;
	setp.ne.s32 	%p87, %r311, 0;
	@%p87 bra 	$L__BB6_20;
	shr.u32 	%r345, %r1, 3;
	and.b32  	%r346, %r345, 124;
	mov.u32 	%r347, _ZZN3cub18CUB_300001_SM_10006detail6reduce28DeviceReduceSingleTileKernelINS2_10policy_hubIfjN4cuda3std3__44plusIfEEE10Policy1000EPfSC_iS9_ffNS7_10__identityEEEvT0_T1_T2_T3_T4_T6_E12temp_storage;
	add.s32 	%r348, %r347, %r346;
	st.shared.f32 	[%r348+16], %f530;
$L__BB6_20:
	bar.sync 	0;
	setp.ne.s32 	%p88, %r1, 0;
	@%p88 bra 	$L__BB6_72;
	setp.gt.s32 	%p89, %r67, 32;
	ld.shared.f32 	%f417, [_ZZN3cub18CUB_300001_SM_10006detail6reduce28DeviceReduceSingleTileKernelINS2_10policy_hubIfjN4cuda3std3__44plusIfEEE10Policy1000EPfSC_iS9_ffNS7_10__identityEEEvT0_T1_T2_T3_T4_T6_E12temp_storage+20];
	add.f32 	%f418, %f530, %f417;
	selp.f32 	%f419, %f418, %f530, %p89;
	setp.gt.s32 	%p90, %r67, 64;
	ld.shared.f32 	%f420, [_ZZN3cub18CUB_300001_SM_10006detail6reduce28DeviceReduceSingleTileKernelINS2_10policy_hubIfjN4cuda3std3__44plusIfEEE10Policy1000EPfSC_iS9_ffNS7_10__identityEEEvT0_T1_T2_T3_T4_T6_E12temp_storage+24];
	add.f32 	%f421, %f420, %f419;
	selp.f32 	%f422, %f421, %f419, %p90;
	setp.gt.s32 	%p91, %r67, 96;
	ld.shared.f32 	%f423, [_ZZN3cub18CUB_300001_SM_10006detail6reduce28DeviceReduceSingleTileKernelINS2_10policy_hubIfjN4cuda3std3__44plusIfEEE10Policy1000EPfSC_iS9_ffNS7_10__identityEEEvT0_T1_T2_T3_T4_T6_E12temp_storage+28];
	add.f32 	%f424, %f423, %f422;
	selp.f32 	%f425, %f424, %f422, %p91;
	setp.gt.s32 	%p92, %r67, 128;
	ld.shared.f32 	%f426, [_ZZN3cub18CUB_300001_SM_10006detail6reduce28DeviceReduceSingleTileKernelINS2_10policy_hubIfjN4cuda3std3__44plusIfEEE10Policy1000EPfSC_iS9_ffNS7_10__identityEEEvT0_T1_T2_T3_T4_T6_E12temp_storage+32];
	add.f32 	%f427, %f426, %f425;
	selp.f32 	%f428, %f427, %f425, %p92;
	setp.gt.s32 	%p93, %r67, 160;
	ld.shared.f32 	%f429, [_ZZN3cub18CUB_300001_SM_10006detail6reduce28DeviceReduceSingleTileKernelINS2_10policy_hubIfjN4cuda3std3__44plusIfEEE10Policy1000EPfSC_iS9_ffNS7_10__identityEEEvT0_T1_T2_T3_T4_T6_E12temp_storage+36];
	add.f32 	%f430, %f429, %f428;
	selp.f32 	%f431, %f430, %f428, %p93;
	setp.gt.s32 	%p94, %r67, 192;
	ld.shared.f32 	%f432, [_ZZN3cub18CUB_300001_SM_10006detail6reduce28DeviceReduceSingleTileKernelINS2_10policy_hubIfjN4cuda3std3__44plusIfEEE10Policy1000EPfSC_iS9_ffNS7_10__identityEEEvT0_T1_T2_T3_T4_T6_E12temp_storage+40];
	add.f32 	%f433, %f432, %f431;
	selp.f32 	%f434, %f433, %f431, %p94;
	setp.gt.s32 	%p95, %r67, 224;
	ld.shared.f32 	%f435, [_ZZN3cub18CUB_300001_SM_10006detail6reduce28DeviceReduceSingleTileKernelINS2_10policy_hubIfjN4cuda3std3__44plusIfEEE10Policy1000EPfSC_iS9_ffNS7_10__identityEEEvT0_T1_T2_T3_T4_T6_E12temp_storage+44];
	add.f32 	%f436, %f435, %f434;
	selp.f32 	%f437, %f436, %f434, %p95;
	setp.gt.s32 	%p96, %r67, 256;
	ld.shared.f32 	%f438, [_ZZN3cub18CUB_300001_SM_10006detail6reduce28DeviceReduceSingleTileKernelINS2_10policy_hubIfjN4cuda3std3__44plusIfEEE10Policy1000EPfSC_iS9_ffNS7_10__identityEEEvT0_T1_T2_T3_T4_T6_E12temp_storage+48];
	add.f32 	%f439, %f438, %f437;
	selp.f32 	%f440, %f439, %f437, %p96;
	setp.gt.s32 	%p97, %r67, 288;
	ld.shared.f32 	%f441, [_ZZN3cub18CUB_300001_SM_10006detail6reduce28DeviceReduceSingleTileKernelINS2_10policy_hubIfjN4cuda3std3__44plusIfEEE10Policy1000EPfSC_iS9_ffNS7_10__identityEEEvT0_T1_T2_T3_T4_T6_E12temp_storage+52];
	add.f32 	%f442, %f441, %f440;
	selp.f32 	%f443, %f442, %f440, %p97;
	setp.gt.s32 	%p98, %r67, 320;
	ld.shared.f32 	%f444, [_ZZN3cub18CUB_300001_SM_10006detail6reduce28DeviceReduceSingleTileKernelINS2_10policy_hubIfjN4cuda3std3__44plusIfEEE10Policy1000EPfSC_iS9_ffNS7_10__identityEEEvT0_T1_T2_T3_T4_T6_E12temp_storage+56];
	add.f32 	%f445, %f444, %f443;
	selp.f32 	%f446, %f445, %f443, %p98;
	setp.gt.s32 	%p99, %r67, 352;
	ld.shared.f32 	%f447, [_ZZN3cub18CUB_300001_SM_10006detail6reduce28DeviceReduceSingleTileKernelINS2_10policy_hubIfjN4cuda3std3__44plusIfEEE10Policy1000EPfSC_iS9_ffNS7_10__identityEEEvT0_T1_T2_T3_T4_T6_E12temp_storage+60];
	add.f32 	%f448, %f447, %f446;
	selp.f32 	%f449, %f448, %f446, %p99;
	setp.gt.s32 	%p100, %r67, 384;
	ld.shared.f32 	%f450, [_ZZN3cub18CUB_300001_SM_10006detail6reduce28DeviceReduceSingleTileKernelINS2_10policy_hubIfjN4cuda3std3__44plusIfEEE10Policy1000EPfSC_iS9_ffNS7_10__identityEEEvT0_T1_T2_T3_T4_T6_E12temp_storage+64];
	add.f32 	%f451, %f450, %f449;
	selp.f32 	%f452, %f451, %f449, %p100;
	setp.gt.s32 	%p101, %r67, 416;
	ld.shared.f32 	%f453, [_ZZN3cub18CUB_300001_SM_10006detail6reduce28DeviceReduceSingleTileKernelINS2_10policy_hubIfjN4cuda3std3__44plusIfEEE10Policy1000EPfSC_iS9_ffNS7_10__identityEEEvT0_T1_T2_T3_T4_T6_E12temp_storage+68];
	add.f32 	%f454, %f453, %f452;
	selp.f32 	%f455, %f454, %f452, %p101;
	setp.gt.s32 	%p102, %r67, 448;
	ld.shared.f32 	%f456, [_ZZN3cub18CUB_300001_SM_10006detail6reduce28DeviceReduceSingleTileKernelINS2_10policy_hubIfjN4cuda3std3__44plusIfEEE10Policy1000EPfSC_iS9_ffNS7_10__identityEEEvT0_T1_T2_T3_T4_T6_E12temp_storage+72];
	add.f32 	%f457, %f456, %f455;
	selp.f32 	%f458, %f457, %f455, %p102;
	setp.gt.s32 	%p103, %r67, 480;
	ld.shared.f32 	%f459, [_ZZN3cub18CUB_300001_SM_10006detail6reduce28DeviceReduceSingleTileKernelINS2_10policy_hubIfjN4cuda3std3__44plusIfEEE10Policy1000EPfSC_iS9_ffNS7_10__identityEEEvT0_T1_T2_T3_T4_T6_E12temp_storage+76];
	add.f32 	%f460, %f459, %f458;
	selp.f32 	%f530, %f460, %f458, %p103;
	bra.uni 	$L__BB6_72;
$L__BB6_22:
	mov.u32 	%r13, %tid.x;
	shl.b32 	%r224, %r13, 1;
	mul.wide.u32 	%rd90, %r224, 4;
	add.s64 	%rd75, %rd16, %rd90;
	// begin inline asm
	ld.global.nc.u64 %rd74, [%rd75];
	// end inline asm
	mov.b64 	{%r225, %r226}, %rd74;
	mov.b32 	%f281, %r226;
	mov.b32 	%f282, %r225;
	add.s64 	%rd77, %rd75, 4096;
	// begin inline asm
	ld.global.nc.u64 %rd76, [%rd77];
	// end inline asm
	mov.b64 	{%r227, %r228}, %rd76;
	mov.b32 	%f283, %r228;
	mov.b32 	%f284, %r227;
	add.s64 	%rd79, %rd75, 8192;
	// begin inline asm
	ld.global.nc.u64 %rd78, [%rd79];
	// end inline asm
	mov.b64 	{%r229, %r230}, %rd78;
	mov.b32 	%f285, %r230;
	mov.b32 	%f286, %r229;
	add.s64 	%rd81, %rd75, 12288;
	// begin inline asm
	ld.global.nc.u64 %rd80, [%rd81];
	// end inline asm
	mov.b64 	{%r231, %r232}, %rd80;
	mov.b32 	%f287, %r232;
	mov.b32 	%f288, %r231;
	add.s64 	%rd83, %rd75, 16384;
	// begin inline asm
	ld.global.nc.u64 %rd82, [%rd83];
	// end inline asm
	mov.b64 	{%r233, %r234}, %rd82;
	mov.b32 	%f289, %r234;
	mov.b32 	%f290, %r233;
	add.s64 	%rd85, %rd75, 20480;
	// begin inline asm
	ld.global.nc.u64 %rd84, [%rd85];
	// end inline asm
	mov.b64 	{%r235, %r236}, %rd84;
	mov.b32 	%f291, %r236;
	mov.b32 	%f292, %r235;
	add.s64 	%rd87, %rd75, 24576;
	// begin inline asm
	ld.global.nc.u64 %rd86, [%rd87];
	// end inline asm
	mov.b64 	{%r237, %r238}, %rd86;
	mov.b32 	%f293, %r238;
	mov.b32 	%f294, %r237;
	add.s64 	%rd89, %rd75, 28672;
	// begin inline asm
	ld.global.nc.u64 %rd88, [%rd89];
	// end inline asm
	mov.b64 	{%r239, %r240}, %rd88;
	mov.b32 	%f295, %r240;
	mov.b32 	%f296, %r239;
	add.f32 	%f297, %f282, %f281;
	add.f32 	%f298, %f284, %f283;
	add.f32 	%f299, %f286, %f285;
	add.f32 	%f300, %f288, %f287;
	add.f32 	%f301, %f290, %f289;
	add.f32 	%f302, %f292, %f291;
	add.f32 	%f303, %f294, %f293;
	add.f32 	%f304, %f296, %f295;
	add.f32 	%f305, %f297, %f298;
	add.f32 	%f306, %f299, %f300;
	add.f32 	%f307, %f301, %f302;
	add.f32 	%f308, %f303, %f304;
	add.f32 	%f309, %f305, %f306;
	add.f32 	%f310, %f307, %f308;
	add.f32 	%f516, %f309, %f310;
	setp.lt.u32 	%p58, %r67, 16384;
	mov.b32 	%r387, 8192;
	@%p58 bra 	$L__BB6_26;
	add.s32 	%r14, %r67, -8192;
	mov.b32 	%r387, 8192;
$L__BB6_24:
	mul.wide.s32 	%rd107, %r387, 4;
	add.s64 	%rd92, %rd75, %rd107;
	// begin inline asm
	ld.global.nc.u64 %rd91, [%rd92];
	// end inline asm
	mov.b64 	{%r242, %r243}, %rd91;
	mov.b32 	%f311, %r243;
	mov.b32 	%f312, %r242;
	add.s64 	%rd94, %rd92, 4096;
	// begin inline asm
	ld.global.nc.u64 %rd93, [%rd94];
	// end inline asm
	mov.b64 	{%r244, %r245}, %rd93;
	mov.b32 	%f313, %r245;
	mov.b32 	%f314, %r244;
	add.s64 	%rd96, %rd92, 8192;
	// begin inline asm
	ld.global.nc.u64 %rd95, [%rd96];
	// end inline asm
	mov.b64 	{%r246, %r247}, %rd95;
	mov.b32 	%f315, %r247;
	mov.b32 	%f316, %r246;
	add.s64 	%rd98, %rd92, 12288;
	// begin inline asm
	ld.global.nc.u64 %rd97, [%rd98];
	// end inline asm
	mov.b64 	{%r248, %r249}, %rd97;
	mov.b32 	%f317, %r249;
	mov.b32 	%f318, %r248;
	add.s64 	%rd100, %rd92, 16384;
	// begin inline asm
	ld.global.nc.u64 %rd99, [%rd100];
	// end inline asm
	mov.b64 	{%r250, %r251}, %rd99;
	mov.b32 	%f319, %r251;
	mov.b32 	%f320, %r250;
	add.s64 	%rd102, %rd92, 20480;
	// begin inline asm
	ld.global.nc.u64 %rd101, [%rd102];
	// end inline asm
	mov.b64 	{%r252, %r253}, %rd101;
	mov.b32 	%f321, %r253;
	mov.b32 	%f322, %r252;
	add.s64 	%rd104, %rd92, 24576;
	// begin inline asm
	ld.global.nc.u64 %rd103, [%rd104];
	// end inline asm
	mov.b64 	{%r254, %r255}, %rd103;
	mov.b32 	%f323, %r255;
	mov.b32 	%f324, %r254;
	add.s64 	%rd106, %rd92, 28672;
	// begin inline asm
	ld.global.nc.u64 %rd105, [%rd106];
	// end inline asm
	mov.b64 	{%r256, %r257}, %rd105;
	mov.b32 	%f325, %r257;
	mov.b32 	%f326, %r256;
	add.f32 	%f327, %f516, %f312;
	add.f32 	%f328, %f311, %f314;
	add.f32 	%f329, %f313, %f316;
	add.f32 	%f330, %f315, %f318;
	add.f32 	%f331, %f317, %f320;
	add.f32 	%f332, %f319, %f322;
	add.f32 	%f333, %f321, %f324;
	add.f32 	%f334, %f323, %f326;
	add.f32 	%f335, %f327, %f328;
	add.f32 	%f336, %f329, %f330;
	add.f32 	%f337, %f331, %f332;
	add.f32 	%f338, %f333, %f334;
	add.f32 	%f339, %f335, %f336;
	add.f32 	%f340, %f337, %f338;
	add.f32 	%f341, %f339, %f340;
	add.f32 	%f516, %f341, %f325;
	sub.s32 	%r258, %r67, %r387;
	setp.lt.s32 	%p59, %r258, 8192;
	@%p59 bra 	$L__BB6_34;
	add.s32 	%r387, %r387, 8192;
	setp.le.s32 	%p60, %r387, %r14;
	@%p60 bra 	$L__BB6_24;
$L__BB6_26:
	setp.le.s32 	%p61, %r67, %r387;
	@%p61 bra 	$L__BB6_34;
	sub.s32 	%r18, %r67, %r387;
	setp.ge.s32 	%p62, %r13, %r18;
	@%p62 bra 	$L__BB6_34;
	not.b32 	%r259, %r13;
	add.s32 	%r260, %r67, %r259;
	sub.s32 	%r19, %r260, %r387;
	and.b32  	%r261, %r19, 1536;
	setp.eq.s32 	%p63, %r261, 1536;
	mov.u32 	%r391, %r13;
	@%p63 bra 	$L__BB6_31;
	add.s32 	%r389, %r13, %r387;
	shr.u32 	%r262, %r19, 9;
	add.s32 	%r263, %r262, 1;
	and.b32  	%r264, %r263, 3;
	neg.s32 	%r388, %r264;
	mov.u32 	%r391, %r13;
$L__BB6_30:
	.pragma "nounroll";
	mul.wide.u32 	%rd109, %r389, 4;
	add.s64 	%rd108, %rd16, %rd109;
	// begin inline asm
	ld.global.nc.u32 %r265, [%rd108];
	// end inline asm
	mov.b32 	%f343, %r265;
	add.f32 	%f516, %f516, %f343;
	add.s32 	%r391, %r391, 512;
	add.s32 	%r389, %r389, 512;
	add.s32 	%r388, %r388, 1;
	setp.ne.s32 	%p64, %r388, 0;
	@%p64 bra 	$L__BB6_30;
$L__BB6_31:
	setp.lt.u32 	%p65, %r19, 1536;
	@%p65 bra 	$L__BB6_34;
	cvt.u64.u32 	%rd110, %r391;
	cvt.u64.u32 	%rd111, %r387;
	add.s64 	%rd112, %rd110, %rd111;
	shl.b64 	%rd113, %rd112, 2;
	add.s64 	%rd114, %rd113, %rd16;
	add.s64 	%rd130, %rd114, 4096;
	add.s32 	%r392, %r391, %r387;
$L__BB6_33:
	mul.wide.u32 	%rd119, %r392, 4;
	add.s64 	%rd115, %rd16, %rd119;
	// begin inline asm
	ld.global.nc.u32 %r266, [%rd115];
	// end inline asm
	mov.b32 	%f344, %r266;
	add.f32 	%f345, %f516, %f344;
	add.s64 	%rd116, %rd130, -2048;
	// begin inline asm
	ld.global.nc.u32 %r267, [%rd116];
	// end inline asm
	mov.b32 	%f346, %r267;
	add.f32 	%f347, %f345, %f346;
	// begin inline asm
	ld.global.nc.u32 %r268, [%rd130];
	// end inline asm
	mov.b32 	%f348, %r268;
	add.f32 	%f349, %f347, %f348;
	add.s64 	%rd118, %rd130, 2048;
	// begin inline asm
	ld.global.nc.u32 %r269, [%rd118];
	// end inline asm
	mov.b32 	%f350, %r269;
	add.f32 	%f516, %f349, %f350;
	add.s32 	%r391, %r391, 2048;
	add.s64 	%rd130, %rd130, 8192;
	add.s32 	%r392, %r392, 2048;
	setp.lt.s32 	%p66, %r391, %r18;
	@%p66 bra 	$L__BB6_33;
$L__BB6_34:
	// begin inline asm
	mov.u32 %r270, %laneid;
	// end inline asm
	mov.b32 	%r272, %f516;
	mov.b32 	%r273, 1;
	mov.b32 	%r294, 31;
	mov.b32 	%r295, -1;
	// begin inline asm
	shfl.sync.down.b32 %r271, %r272, %r273, %r294, %r295;
	// end inline asm
	setp.gt.s32 	%p67, %r270, 30;
	mov.b32 	%f351, %r271;
	add.f32 	%f352, %f516, %f351;
	selp.f32 	%f353, %f516, %f352, %p67;
	mov.b32 	%r277, %f353;
	mov.b32 	%r278, 2;
	// begin inline asm
	shfl.sync.down.b32 %r276, %r277, %r278, %r294, %r295;
	// end inline asm
	setp.gt.s32 	%p68, %r270, 29;
	mov.b32 	%f354, %r276;
	add.f32 	%f355, %f353, %f354;
	selp.f32 	%f356, %f353, %f355, %p68;
	mov.b32 	%r282, %f356;
	mov.b32 	%r283, 4;
	// begin inline asm
	shfl.sync.down.b32 %r281, %r282, %r283, %r294, %r295;
	// end inline asm
	setp.gt.s32 	%p69, %r270, 27;
	mov.b32 	%f357, %r281;
	add.f32 	%f358, %f356, %f357;
	selp.f32 	%f359, %f356, %f358, %p69;
	mov.b32 	%r287, %f359;
	mov.b32 	%r288, 8;
	// begin inline asm
	shfl.sync.down.b32 %r286, %r287, %r288, %r294, %r295;
	// end inline asm
	setp.gt.s32 	%p70, %r270, 23;
	mov.b32 	%f360, %r286;
	add.f32 	%f361, %f359, %f360;
	selp.f32 	%f362, %f359, %f361, %p70;
	mov.b32 	%r292, %f362;
	mov.b32 	%r293, 16;
	// begin inline asm
	shfl.sync.down.b32 %r291, %r292, %r293, %r294, %r295;
	// end inline asm
	setp.gt.s32 	%p71, %r270, 15;
	mov.b32 	%f363, %r291;
	add.f32 	%f26, %f362, %f363;
	selp.f32 	%f530, %f362, %f26, %p71;
	setp.ne.s32 	%p72, %r270, 0;
	@%p72 bra 	$L__BB6_36;
	shr.u32 	%r296, %r13, 3;
	and.b32  	%r297, %r296, 124;
	mov.u32 	%r298, _ZZN3cub18CUB_300001_SM_10006detail6reduce28DeviceReduceSingleTileKernelINS2_10policy_hubIfjN4cuda3std3__44plusIfEEE10Policy1000EPfSC_iS9_ffNS7_10__identityEEEvT0_T1_T2_T3_T4_T6_E12temp_storage;
	add.s32 	%r299, %r298, %r297;
	st.shared.f32 	[%r299+16], %f26;
$L__BB6_36:
	bar.sync 	0;
	setp.ne.s32 	%p73, %r13, 0;
	@%p73 bra 	$L__BB6_72;
	ld.shared.f32 	%f364, [_ZZN3cub18CUB_300001_SM_10006detail6reduce28DeviceReduceSingleTileKernelINS2_10policy_hubIfjN4cuda3std3__44plusIfEEE10Policy1000EPfSC_iS9_ffNS7_10__identityEEEvT0_T1_T2_T3_T4_T6_E12temp_storage+20];
	add.f32 	%f365, %f530, %f364;
	ld.shared.f32 	%f366, [_ZZN3cub18CUB_300001_SM_10006detail6reduce28DeviceReduceSingleTileKernelINS2_10policy_hubIfjN4cuda3std3__44plusIfEEE10Policy1000EPfSC_iS9_ffNS7_10__identityEEEvT0_T1_T2_T3_T4_T6_E12temp_storage+24];
	add.f32 	%f367, %f365, %f366;
	ld.shared.f32 	%f368, [_ZZN3cub18CUB_300001_SM_10006detail6reduce28DeviceReduceSingleTileKernelINS2_10policy_hubIfjN4cuda3std3__44plusIfEEE10Policy1000EPfSC_iS9_ffNS7_10__identityEEEvT0_T1_T2_T3_T4_T6_E12temp_storage+28];
	add.f32 	%f369, %f367, %f368;
	ld.shared.f32 	%f370, [_ZZN3cub18CUB_300001_SM_10006detail6reduce28DeviceReduceSingleTileKernelINS2_10policy_hubIfjN4cuda3std3__44plusIfEEE10Policy1000EPfSC_iS9_ffNS7_10__identityEEEvT0_T1_T2_T3_T4_T6_E12temp_storage+32];
	add.f32 	%f371, %f369, %f370;
	ld.shared.f32 	%f372, [_ZZN3cub18CUB_300001_SM_10006detail6reduce28DeviceReduceSingleTileKernelINS2_10policy_hubIfjN4cuda3std3__44plusIfEEE10Policy1000EPfSC_iS9_ffNS7_10__identityEEEvT0_T1_T2_T3_T4_T6_E12temp_storage+36];
	add.f32 	%f373, %f371, %f372;
	ld.shared.f32 	%f374, [_ZZN3cub18CUB_300001_SM_10006detail6reduce28DeviceReduceSingleTileKernelINS2_10policy_hubIfjN4cuda3std3__44plusIfEEE10Policy1000EPfSC_iS9_ffNS7_10__identityEEEvT0_T1_T2_T3_T4_T6_E12temp_storage+40];
	add.f32 	%f375, %f373, %f374;
	ld.shared.f32 	%f376, [_ZZN3cub18CUB_300001_SM_10006detail6reduce28DeviceReduceSingleTileKernelINS2_10policy_hubIfjN4cuda3std3__44plusIfEEE10Policy1000EPfSC_iS9_ffNS7_10__identityEEEvT0_T1_T2_T3_T4_T6_E12temp_storage+44];
	add.f32 	%f377, %f375, %f376;
	ld.shared.f32 	%f378, [_ZZN3cub18CUB_300001_SM_10006detail6reduce28DeviceReduceSingleTileKernelINS2_10policy_hubIfjN4cuda3std3__44plusIfEEE10Policy1000EPfSC_iS9_ffNS7_10__identityEEEvT0_T1_T2_T3_T4_T6_E12temp_storage+48];
	add.f32 	%f379, %f377, %f378;
	ld.shared.f32 	%f380, [_ZZN3cub18CUB_300001_SM_10006detail6reduce28DeviceReduceSingleTileKernelINS2_10policy_hubIfjN4cuda3std3__44plusIfEEE10Policy1000EPfSC_iS9_ffNS7_10__identityEEEvT0_T1_T2_T3_T4_T6_E12temp_storage+52];
	add.f32 	%f381, %f379, %f380;
	ld.shared.f32 	%f382, [_ZZN3cub18CUB_300001_SM_10006detail6reduce28DeviceReduceSingleTileKernelINS2_10policy_hubIfjN4cuda3std3__44plusIfEEE10Policy1000EPfSC_iS9_ffNS7_10__identityEEEvT0_T1_T2_T3_T4_T6_E12temp_storage+56];
	add.f32 	%f383, %f381, %f382;
	ld.shared.f32 	%f384, [_ZZN3cub18CUB_300001_SM_10006detail6reduce28DeviceReduceSingleTileKernelINS2_10policy_hubIfjN4cuda3std3__44plusIfEEE10Policy1000EPfSC_iS9_ffNS7_10__identityEEEvT0_T1_T2_T3_T4_T6_E12temp_storage+60];
	add.f32 	%f385, %f383, %f384;
	ld.shared.f32 	%f386, [_ZZN3cub18CUB_300001_SM_10006detail6reduce28DeviceReduceSingleTileKernelINS2_10policy_hubIfjN4cuda3std3__44plusIfEEE10Policy1000EPfSC_iS9_ffNS7_10__identityEEEvT0_T1_T2_T3_T4_T6_E12temp_storage+64];
	add.f32 	%f387, %f385, %f386;
	ld.shared.f32 	%f388, [_ZZN3cub18CUB_300001_SM_10006detail6reduce28DeviceReduceSingleTileKernelINS2_10policy_hubIfjN4cuda3std3__44plusIfEEE10Policy1000EPfSC_iS9_ffNS7_10__identityEEEvT0_T1_T2_T3_T4_T6_E12temp_storage+68];
	add.f32 	%f389, %f387, %f388;
	ld.shared.f32 	%f390, [_ZZN3cub18CUB_300001_SM_10006detail6reduce28DeviceReduceSingleTileKernelINS2_10policy_hubIfjN4cuda3std3__44plusIfEEE10Policy1000EPfSC_iS9_ffNS7_10__identityEEEvT0_T1_T2_T3_T4_T6_E12temp_storage+72];
	add.f32 	%f391, %f389, %f390;
	ld.shared.f32 	%f392, [_ZZN3cub18CUB_300001_SM_10006detail6reduce28DeviceReduceSingleTileKernelINS2_10policy_hubIfjN4cuda3std3__44plusIfEEE10Policy1000EPfSC_iS9_ffNS7_10__identityEEEvT0_T1_T2_T3_T4_T6_E12temp_storage+76];
	add.f32 	%f530, %f391, %f392;
	bra.uni 	$L__BB6_72;
$L__BB6_38:
	setp.gt.s32 	%p3, %r67, 8191;
	@%p3 bra 	$L__BB6_56;
	mov.u32 	%r34, %tid.x;
	setp.ge.s32 	%p20, %r34, %r67;
	mov.f32 	%f522, 0f00000000;
	mov.u32 	%r397, %r34;
	@%p20 bra 	$L__BB6_41;
	mul.wide.u32 	%rd66, %r34, 4;
	add.s64 	%rd65, %rd16, %rd66;
	// begin inline asm
	ld.global.nc.u32 %r144, [%rd65];
	// end inline asm
	mov.b32 	%f522, %r144;
	add.s32 	%r397, %r34, 512;
$L__BB6_41:
	setp.ge.s32 	%p21, %r397, %r67;
	@%p21 bra 	$L__BB6_47;
	not.b32 	%r145, %r397;
	add.s32 	%r37, %r67, %r145;
	and.b32  	%r146, %r37, 1536;
	setp.eq.s32 	%p22, %r146, 1536;
	@%p22 bra 	$L__BB6_45;
	mul.wide.u32 	%rd67, %r397, 4;
	add.s64 	%rd131, %rd16, %rd67;
	shr.u32 	%r147, %r37, 9;
	add.s32 	%r148, %r147, 1;
	and.b32  	%r149, %r148, 3;
	neg.s32 	%r395, %r149;
$L__BB6_44:
	.pragma "nounroll";
	// begin inline asm
	ld.global.nc.u32 %r150, [%rd131];
	// end inline asm
	mov.b32 	%f173, %r150;
	add.f32 	%f522, %f522, %f173;
	add.s32 	%r397, %r397, 512;
	add.s64 	%rd131, %rd131, 2048;
	add.s32 	%r395, %r395, 1;
	setp.ne.s32 	%p23, %r395, 0;
	@%p23 bra 	$L__BB6_44;
$L__BB6_45:
	setp.lt.u32 	%p24, %r37, 1536;
	@%p24 bra 	$L__BB6_47;
$L__BB6_46:
	mul.wide.s32 	%rd73, %r397, 4;
	add.s64 	%rd69, %rd16, %rd73;
	// begin inline asm
	ld.global.nc.u32 %r151, [%rd69];
	// end inline asm
	mov.b32 	%f174, %r151;
	add.f32 	%f175, %f522, %f174;
	add.s64 	%rd70, %rd69, 2048;
	// begin inline asm
	ld.global.nc.u32 %r152, [%rd70];
	// end inline asm
	mov.b32 	%f176, %r152;
	add.f32 	%f177, %f175, %f176;
	add.s64 	%rd71, %rd69, 4096;
	// begin inline asm
	ld.global.nc.u32 %r153, [%rd71];
	// end inline asm
	mov.b32 	%f178, %r153;
	add.f32 	%f179, %f177, %f178;
	add.s64 	%rd72, %rd69, 6144;
	// begin inline asm
	ld.global.nc.u32 %r154, [%rd72];
	// end inline asm
	mov.b32 	%f180, %r154;
	add.f32 	%f522, %f179, %f180;
	add.s32 	%r397, %r397, 2048;
	setp.lt.s32 	%p25, %r397, %r67;
	@%p25 bra 	$L__BB6_46;
$L__BB6_47:
	setp.lt.s32 	%p26, %r67, 512;
	@%p26 bra 	$L__BB6_52;
	// begin inline asm
	mov.u32 %r193, %laneid;
	// end inline asm
	mov.b32 	%r195, %f522;
	mov.b32 	%r196, 1;
	mov.b32 	%r217, 31;
	mov.b32 	%r218, -1;
	// begin inline asm
	shfl.sync.down.b32 %r194, %r195, %r196, %r217, %r218;
	// end inline asm
	setp.gt.s32 	%p50, %r193, 30;
	mov.b32 	%f239, %r194;
	add.f32 	%f240, %f522, %f239;
	selp.f32 	%f241, %f522, %f240, %p50;
	mov.b32 	%r200, %f241;
	mov.b32 	%r201, 2;
	// begin inline asm
	shfl.sync.down.b32 %r199, %r200, %r201, %r217, %r218;
	// end inline asm
	setp.gt.s32 	%p51, %r193, 29;
	mov.b32 	%f242, %r199;
	add.f32 	%f243, %f241, %f242;
	selp.f32 	%f244, %f241, %f243, %p51;
	mov.b32 	%r205, %f244;
	mov.b32 	%r206, 4;
	// begin inline asm
	shfl.sync.down.b32 %r204, %r205, %r206, %r217, %r218;
	// end inline asm
	setp.gt.s32 	%p52, %r193, 27;
	mov.b32 	%f245, %r204;
	add.f32 	%f246, %f244, %f245;
	selp.f32 	%f247, %f244, %f246, %p52;
	mov.b32 	%r210, %f247;
	mov.b32 	%r211, 8;
	// begin inline asm
	shfl.sync.down.b32 %r209, %r210, %r211, %r217, %r218;
	// end inline asm
	setp.gt.s32 	%p53, %r193, 23;
	mov.b32 	%f248, %r209;
	add.f32 	%f249, %f247, %f248;
	selp.f32 	%f250, %f247, %f249, %p53;
	mov.b32 	%r215, %f250;
	mov.b32 	%r216, 16;
	// begin inline asm
	shfl.sync.down.b32 %r214, %r215, %r216, %r217, %r218;
	// end inline asm
	setp.gt.s32 	%p54, %r193, 15;
	mov.b32 	%f251, %r214;
	add.f32 	%f38, %f250, %f251;
	selp.f32 	%f530, %f250, %f38, %p54;
	setp.ne.s32 	%p55, %r193, 0;
	@%p55 bra 	$L__BB6_50;
	shr.u32 	%r219, %r34, 3;
	and.b32  	%r220, %r219, 124;
	mov.u32 	%r221, _ZZN3cub18CUB_300001_SM_10006detail6reduce28DeviceReduceSingleTileKernelINS2_10policy_hubIfjN4cuda3std3__44plusIfEEE10Policy1000EPfSC_iS9_ffNS7_10__identityEEEvT0_T1_T2_T3_T4_T6_E12temp_storage;
	add.s32 	%r222, %r221, %r220;
	st.shared.f32 	[%r222+16], %f38;
$L__BB6_50:
	bar.sync 	0;
	setp.ne.s32 	%p56, %r34, 0;
	@%p56 bra 	$L__BB6_72;
	ld.shared.f32 	%f252, [_ZZN3cub18CUB_300001_SM_10006detail6reduce28DeviceReduceSingleTileKernelINS2_10policy_hubIfjN4cuda3std3__44plusIfEEE10Policy1000EPfSC_iS9_ffNS7_10__identityEEEvT0_T1_T2_T3_T4_T6_E12temp_storage+20];
	add.f32 	%f253, %f530, %f252;
	ld.shared.f32 	%f254, [_ZZN3cub18CUB_300001_SM_10006detail6reduce28DeviceReduceSingleTileKernelINS2_10policy_hubIfjN4cuda3std3__44plusIfEEE10Policy1000EPfSC_iS9_ffNS7_10__identityEEEvT0_T1_T2_T3_T4_T6_E12temp_storage+24];
	add.f32 	%f255, %f253, %f254;
	ld.shared.f32 	%f256, [_ZZN3cub18CUB_300001_SM_10006detail6reduce28DeviceReduceSingleTileKernelINS2_10policy_hubIfjN4cuda3std3__44plusIfEEE10Policy1000EPfSC_iS9_ffNS7_10__identityEEEvT0_T1_T2_T3_T4_T6_E12temp_storage+28];
	add.f32 	%f257, %f255, %f256;
	ld.shared.f32 	%f258, [_ZZN3cub18CUB_300001_SM_10006detail6reduce28DeviceReduceSingleTileKernelINS2_10policy_hubIfjN4cuda3std3__44plusIfEEE10Policy1000EPfSC_iS9_ffNS7_10__identityEEEvT0_T1_T2_T3_T4_T6_E12temp_storage+32];
	add.f32 	%f259, %f257, %f258;
	ld.shared.f32 	%f260, [_ZZN3cub18CUB_300001_SM_10006detail6reduce28DeviceReduceSingleTileKernelINS2_10policy_hubIfjN4cuda3std3__44plusIfEEE10Policy1000EPfSC_iS9_ffNS7_10__identityEEEvT0_T1_T2_T3_T4_T6_E12temp_storage+36];
	add.f32 	%f261, %f259, %f260;
	ld.shared.f32 	%f262, [_ZZN3cub18CUB_300001_SM_10006detail6reduce28DeviceReduceSingleTileKernelINS2_10policy_hubIfjN4cuda3std3__44plusIfEEE10Policy1000EPfSC_iS9_ffNS7_10__identityEEEvT0_T1_T2_T3_T4_T6_E12temp_storage+40];
	add.f32 	%f263, %f261, %f262;
	ld.shared.f32 	%f264, [_ZZN3cub18CUB_300001_SM_10006detail6reduce28DeviceReduceSingleTileKernelINS2_10policy_hubIfjN4cuda3std3__44plusIfEEE10Policy1000EPfSC_iS9_ffNS7_10__identityEEEvT0_T1_T2_T3_T4_T6_E12temp_storage+44];
	add.f32 	%f265, %f263, %f264;
	ld.shared.f32 	%f266, [_ZZN3cub18CUB_300001_SM_10006detail6reduce28DeviceReduceSingleTileKernelINS2_10policy_hubIfjN4cuda3std3__44plusIfEEE10Policy1000EPfSC_iS9_ffNS7_10__identityEEEvT0_T1_T2_T3_T4_T6_E12temp_storage+48];
	add.f32 	%f267, %f265, %f266;
	ld.shared.f32 	%f268, [_ZZN3cub18CUB_300001_SM_10006detail6reduce28DeviceReduceSingleTileKernelINS2_10policy_hubIfjN4cuda3std3__44plusIfEEE10Policy1000EPfSC_iS9_ffNS7_10__identityEEEvT0_T1_T2_T3_T4_T6_E12temp_storage+52];
	add.f32 	%f269, %f267, %f268;
	ld.shared.f32 	%f270, [_ZZN3cub18CUB_300001_SM_10006detail6reduce28DeviceReduceSingleTileKernelINS2_10policy_hubIfjN4cuda3std3__44plusIfEEE10Policy1000EPfSC_iS9_ffNS7_10__identityEEEvT0_T1_T2_T3_T4_T6_E12temp_storage+56];
	add.f32 	%f271, %f269, %f270;
	ld.shared.f32 	%f272, [_ZZN3cub18CUB_300001_SM_10006detail6reduce28DeviceReduceSingleTileKernelINS2_10policy_hubIfjN4cuda3std3__44plusIfEEE10Policy1000EPfSC_iS9_ffNS7_10__identityEEEvT0_T1_T2_T3_T4_T6_E12temp_storage+60];
	add.f32 	%f273, %f271, %f272;
	ld.shared.f32 	%f274, [_ZZN3cub18CUB_300001_SM_10006detail6reduce28DeviceReduceSingleTileKernelINS2_10policy_hubIfjN4cuda3std3__44plusIfEEE10Policy1000EPfSC_iS9_ffNS7_10__identityEEEvT0_T1_T2_T3_T4_T6_E12temp_storage+64];
	add.f32 	%f275, %f273, %f274;
	ld.shared.f32 	%f276, [_ZZN3cub18CUB_300001_SM_10006detail6reduce28DeviceReduceSingleTileKernelINS2_10policy_hubIfjN4cuda3std3__44plusIfEEE10Policy1000EPfSC_iS9_ffNS7_10__identityEEEvT0_T1_T2_T3_T4_T6_E12temp_storage+68];
	add.f32 	%f277, %f275, %f276;
	ld.shared.f32 	%f278, [_ZZN3cub18CUB_300001_SM_10006detail6reduce28DeviceReduceSingleTileKernelINS2_10policy_hubIfjN4cuda3std3__44plusIfEEE10Policy1000EPfSC_iS9_ffNS7_10__identityEEEvT0_T1_T2_T3_T4_T6_E12temp_storage+72];
	add.f32 	%f279, %f277, %f278;
	ld.shared.f32 	%f280, [_ZZN3cub18CUB_300001_SM_10006detail6reduce28DeviceReduceSingleTileKernelINS2_10policy_hubIfjN4cuda3std3__44plusIfEEE10Policy1000EPfSC_iS9_ffNS7_10__identityEEEvT0_T1_T2_T3_T4_T6_E12temp_storage+76];
	add.f32 	%f530, %f279, %f280;
	bra.uni 	$L__BB6_72;
$L__BB6_52:
	// begin inline asm
	mov.u32 %r155, %laneid;
	// end inline asm
	and.b32  	%r181, %r34, 992;
	add.s32 	%r182, %r181, 32;
	setp.gt.s32 	%p27, %r182, %r67;
	not.b32 	%r183, %r181;
	add.s32 	%r184, %r67, %r183;
	selp.b32 	%r179, %r184, 31, %p27;
	mov.b32 	%r157, %f522;
	mov.b32 	%r158, 1;
	mov.b32 	%r180, -1;
	// begin inline asm
	shfl.sync.down.b32 %r156, %r157, %r158, %r179, %r180;
	// end inline asm
	setp.lt.s32 	%p28, %r155, %r179;
	mov.b32 	%f181, %r156;
	add.f32 	%f182, %f522, %f181;
	selp.f32 	%f183, %f182, %f522, %p28;
	mov.b32 	%r162, %f183;
	mov.b32 	%r163, 2;
	// begin inline asm
	shfl.sync.down.b32 %r161, %r162, %r163, %r179, %r180;
	// end inline asm
	add.s32 	%r185, %r155, 2;
	setp.gt.s32 	%p29, %r185, %r179;
	mov.b32 	%f184, %r161;
	add.f32 	%f185, %f183, %f184;
	selp.f32 	%f186, %f183, %f185, %p29;
	mov.b32 	%r167, %f186;
	mov.b32 	%r168, 4;
	// begin inline asm
	shfl.sync.down.b32 %r166, %r167, %r168, %r179, %r180;
	// end inline asm
	add.s32 	%r186, %r155, 4;
	setp.gt.s32 	%p30, %r186, %r179;
	mov.b32 	%f187, %r166;
	add.f32 	%f188, %f186, %f187;
	selp.f32 	%f189, %f186, %f188, %p30;
	mov.b32 	%r172, %f189;
	mov.b32 	%r173, 8;
	// begin inline asm
	shfl.sync.down.b32 %r171, %r172, %r173, %r179, %r180;
	// end inline asm
	add.s32 	%r187, %r155, 8;
	setp.gt.s32 	%p31, %r187, %r179;
	mov.b32 	%f190, %r171;
	add.f32 	%f191, %f189, %f190;
	selp.f32 	%f192, %f189, %f191, %p31;
	mov.b32 	%r177, %f192;
	mov.b32 	%r178, 16;
	// begin inline asm
	shfl.sync.down.b32 %r176, %r177, %r178, %r179, %r180;
	// end inline asm
	add.s32 	%r188, %r155, 16;
	setp.gt.s32 	%p32, %r188, %r179;
	mov.b32 	%f193, %r176;
	add.f32 	%f194, %f192, %f193;
	selp.f32 	%f530, %f192, %f194, %p32;
	setp.ne.s32 	%p33, %r155, 0;
	@%p33 bra 	$L__BB6_54;
	shr.u32 	%r189, %r34, 3;
	and.b32  	%r190, %r189, 124;
	mov.u32 	%r191, _ZZN3cub18CUB_300001_SM_10006detail6reduce28DeviceReduceSingleTileKernelINS2_10policy_hubIfjN4cuda3std3__44plusIfEEE10Policy1000EPfSC_iS9_ffNS7_10__identityEEEvT0_T1_T2_T3_T4_T6_E12temp_storage;
	add.s32 	%r192, %r191, %r190;
	st.shared.f32 	[%r192+16], %f530;
$L__BB6_54:
	bar.sync 	0;
	setp.ne.s32 	%p34, %r34, 0;
	@%p34 bra 	$L__BB6_72;
	setp.gt.s32 	%p35, %r67, 32;
	ld.shared.f32 	%f195, [_ZZN3cub18CUB_300001_SM_10006detail6reduce28DeviceReduceSingleTileKernelINS2_10policy_hubIfjN4cuda3std3__44plusIfEEE10Policy1000EPfSC_iS9_ffNS7_10__identityEEEvT0_T1_T2_T3_T4_T6_E12temp_storage+20];
	add.f32 	%f196, %f530, %f195;
	selp.f32 	%f197, %f196, %f530, %p35;
	setp.gt.s32 	%p36, %r67, 64;
	ld.shared.f32 	%f198, [_ZZN3cub18CUB_300001_SM_10006detail6reduce28DeviceReduceSingleTileKernelINS2_10policy_hubIfjN4cuda3std3__44plusIfEEE10Policy1000EPfSC_iS9_ffNS7_10__identityEEEvT0_T1_T2_T3_T4_T6_E12temp_storage+24];
	add.f32 	%f199, %f198, %f197;
	selp.f32 	%f200, %f199, %f197, %p36;
	setp.gt.s32 	%p37, %r67, 96;
	ld.shared.f32 	%f201, [_ZZN3cub18CUB_300001_SM_10006detail6reduce28DeviceReduceSingleTileKernelINS2_10policy_hubIfjN4cuda3std3__44plusIfEEE10Policy1000EPfSC_iS9_ffNS7_10__identityEEEvT0_T1_T2_T3_T4_T6_E12temp_storage+28];
	add.f32 	%f202, %f201, %f200;
	selp.f32 	%f203, %f202, %f200, %p37;
	setp.gt.s32 	%p38, %r67, 128;
	ld.shared.f32 	%f204, [_ZZN3cub18CUB_300001_SM_10006detail6reduce28DeviceReduceSingleTileKernelINS2_10policy_hubIfjN4cuda3std3__44plusIfEEE10Policy1000EPfSC_iS9_ffNS7_10__identityEEEvT0_T1_T2_T3_T4_T6_E12temp_storage+32];
	add.f32 	%f205, %f204, %f203;
	selp.f32 	%f206, %f205, %f203, %p38;
	setp.gt.s32 	%p39, %r67, 160;
	ld.shared.f32 	%f207, [_ZZN3cub18CUB_300001_SM_10006detail6reduce28DeviceReduceSingleTileKernelINS2_10policy_hubIfjN4cuda3std3__44plusIfEEE10Policy1000EPfSC_iS9_ffNS7_10__identityEEEvT0_T1_T2_T3_T4_T6_E12temp_storage+36];
	add.f32 	%f208, %f207, %f206;
	selp.f32 	%f209, %f208, %f206, %p39;
	setp.gt.s32 	%p40, %r67, 192;
	ld.shared.f32 	%f210, [_ZZN3cub18CUB_300001_SM_10006detail6reduce28DeviceReduceSingleTileKernelINS2_10policy_hubIfjN4cuda3std3__44plusIfEEE10Policy1000EPfSC_iS9_ffNS7_10__identityEEEvT0_T1_T2_T3_T4_T6_E12temp_storage+40];
	add.f32 	%f211, %f210, %f209;
	selp.f32 	%f212, %f211, %f209, %p40;
	setp.gt.s32 	%p41, %r67, 224;
	ld.shared.f32 	%f213, [_ZZN3cub18CUB_300001_SM_10006detail6reduce28DeviceReduceSingleTileKernelINS2_10policy_hubIfjN4cuda3std3__44plusIfEEE10Policy1000EPfSC_iS9_ffNS7_10__identityEEEvT0_T1_T2_T3_T4_T6_E12temp_storage+44];
	add.f32 	%f214, %f213, %f212;
	selp.f32 	%f215, %f214, %f212, %p41;
	setp.gt.s32 	%p42, %r67, 256;
	ld.shared.f32 	%f216, [_ZZN3cub18CUB_300001_SM_10006detail6reduce28DeviceReduceSingleTileKernelINS2_10policy_hubIfjN4cuda3std3__44plusIfEEE10Policy1000EPfSC_iS9_ffNS7_10__identityEEEvT0_T1_T2_T3_T4_T6_E12temp_storage+48];
	add.f32 	%f217, %f216, %f215;
	selp.f32 	%f218, %f217, %f215, %p42;
	setp.gt.s32 	%p43, %r67, 288;
	ld.shared.f32 	%f219, [_ZZN3cub18CUB_300001_SM_10006detail6reduce28DeviceReduceSingleTileKernelINS2_10policy_hubIfjN4cuda3std3__44plusIfEEE10Policy1000EPfSC_iS9_ffNS7_10__identityEEEvT0_T1_T2_T3_T4_T6_E12temp_storage+52];
	add.f32 	%f220, %f219, %f218;
	selp.f32 	%f221, %f220, %f218, %p43;
	setp.gt.s32 	%p44, %r67, 320;
	ld.shared.f32 	%f222, [_ZZN3cub18CUB_300001_SM_10006detail6reduce28DeviceReduceSingleTileKernelINS2_10policy_hubIfjN4cuda3std3__44plusIfEEE10Policy1000EPfSC_iS9_ffNS7_10__identityEEEvT0_T1_T2_T3_T4_T6_E12temp_storage+56];
	add.f32 	%f223, %f222, %f221;
	selp.f32 	%f224, %f223, %f221, %p44;
	setp.gt.s32 	%p45, %r67, 352;
	ld.shared.f32 	%f225, [_ZZN3cub18CUB_300001_SM_10006detail6reduce28DeviceReduceSingleTileKernelINS2_10policy_hubIfjN4cuda3std3__44plusIfEEE10Policy1000EPfSC_iS9_ffNS7_10__identityEEEvT0_T1_T2_T3_T4_T6_E12temp_storage+60];
	add.f32 	%f226, %f225, %f224;
	selp.f32 	%f227, %f226, %f224, %p45;
	setp.gt.s32 	%p46, %r67, 384;
	ld.shared.f32 	%f228, [_ZZN3cub18CUB_300001_SM_10006detail6reduce28DeviceReduceSingleTileKernelINS2_10policy_hubIfjN4cuda3std3__44plusIfEEE10Policy1000EPfSC_iS9_ffNS7_10__identityEEEvT0_T1_T2_T3_T4_T6_E12temp_storage+64];
	add.f32 	%f229, %f228, %f227;
	selp.f32 	%f230, %f229, %f227, %p46;
	setp.gt.s32 	%p47, %r67, 416;
	ld.shared.f32 	%f231, [_ZZN3cub18CUB_300001_SM_10006detail6reduce28DeviceReduceSingleTileKernelINS2_10policy_hubIfjN4cuda3std3__44plusIfEEE10Policy1000EPfSC_iS9_ffNS7_10__identityEEEvT0_T1_T2_T3_T4_T6_E12temp_storage+68];
	add.f32 	%f232, %f231, %f230;
	selp.f32 	%f233, %f232, %f230, %p47;
	setp.gt.s32 	%p48, %r67, 448;
	ld.shared.f32 	%f234, [_ZZN3cub18CUB_300001_SM_10006detail6reduce28DeviceReduceSingleTileKernelINS2_10policy_hubIfjN4cuda3std3__44plusIfEEE10Policy1000EPfSC_iS9_ffNS7_10__identityEEEvT0_T1_T2_T3_T4_T6_E12temp_storage+72];
	add.f32 	%f235, %f234, %f233;
	selp.f32 	%f236, %f235, %f233, %p48;
	setp.gt.s32 	%p49, %r67, 480;
	ld.shared.f32 	%f237, [_ZZN3cub18CUB_300001_SM_10006detail6reduce28DeviceReduceSingleTileKernelINS2_10policy_hubIfjN4cuda3std3__44plusIfEEE10Policy1000EPfSC_iS9_ffNS7_10__identityEEEvT0_T1_T2_T3_T4_T6_E12temp_storage+76];
	add.f32 	%f238, %f237, %f236;
	selp.f32 	%f530, %f238, %f236, %p49;
	bra.uni 	$L__BB6_72;
$L__BB6_56:
	mov.u32 	%r46, %tid.x;
	mul.wide.u32 	%rd35, %r46, 4;
	add.s64 	%rd19, %rd16, %rd35;
	// begin inline asm
	ld.global.nc.u32 %r68, [%rd19];
	// end inline asm
	mov.b32 	%f59, %r68;
	add.s64 	%rd20, %rd19, 2048;
	// begin inline asm
	ld.global.nc.u32 %r69, [%rd20];
	// end inline asm
	mov.b32 	%f60, %r69;
	add.s64 	%rd21, %rd19, 4096;
	// begin inline asm
	ld.global.nc.u32 %r70, [%rd21];
	// end inline asm
	mov.b32 	%f61, %r70;
	add.s64 	%rd22, %rd19, 6144;
	// begin inline asm
	ld.global.nc.u32 %r71, [%rd22];
	// end inline asm
	mov.b32 	%f62, %r71;
	add.s64 	%rd23, %rd19, 8192;
	// begin inline asm
	ld.global.nc.u32 %r72, [%rd23];
	// end inline asm
	mov.b32 	%f63, %r72;
	add.s64 	%rd24, %rd19, 10240;
	// begin inline asm
	ld.global.nc.u32 %r73, [%rd24];
	// end inline asm
	mov.b32 	%f64, %r73;
	add.s64 	%rd25, %rd19, 12288;
	// begin inline asm
	ld.global.nc.u32 %r74, [%rd25];
	// end inline asm
	mov.b32 	%f65, %r74;
	add.s64 	%rd26, %rd19, 14336;
	// begin inline asm
	ld.global.nc.u32 %r75, [%rd26];
	// end inline asm
	mov.b32 	%f66, %r75;
	add.s64 	%rd27, %rd19, 16384;
	// begin inline asm
	ld.global.nc.u32 %r76, [%rd27];
	// end inline asm
	mov.b32 	%f67, %r76;
	add.s64 	%rd28, %rd19, 18432;
	// begin inline asm
	ld.global.nc.u32 %r77, [%rd28];
	// end inline asm
	mov.b32 	%f68, %r77;
	add.s64 	%rd29, %rd19, 20480;
	// begin inline asm
	ld.global.nc.u32 %r78, [%rd29];
	// end inline asm
	mov.b32 	%f69, %r78;
	add.s64 	%rd30, %rd19, 22528;
	// begin inline asm
	ld.global.nc.u32 %r79, [%rd30];
	// end inline asm
	mov.b32 	%f70, %r79;
	add.s64 	%rd31, %rd19, 24576;
	// begin inline asm
	ld.global.nc.u32 %r80, [%rd31];
	// end inline asm
	mov.b32 	%f71, %r80;
	add.s64 	%rd32, %rd19, 26624;
	// begin inline asm
	ld.global.nc.u32 %r81, [%rd32];
	// end inline asm
	mov.b32 	%f72, %r81;
	add.s64 	%rd33, %rd19, 28672;
	// begin inline asm
	ld.global.nc.u32 %r82, [%rd33];
	// end inline asm
	mov.b32 	%f73, %r82;
	add.s64 	%rd34, %rd19, 30720;
	// begin inline asm
	ld.global.nc.u32 %r83, [%rd34];
	// end inline asm
	mov.b32 	%f74, %r83;
	add.f32 	%f75, %f59, %f60;
	add.f32 	%f76, %f61, %f62;
	add.f32 	%f77, %f63, %f64;
	add.f32 	%f78, %f65, %f66;
	add.f32 	%f79, %f67, %f68;
	add.f32 	%f80, %f69, %f70;
	add.f32 	%f81, %f71, %f72;
	add.f32 	%f82, %f73, %f74;
	add.f32 	%f83, %f75, %f76;
	add.f32 	%f84, %f77, %f78;
	add.f32 	%f85, %f79, %f80;
	add.f32 	%f86, %f81, %f82;
	add.f32 	%f87, %f83, %f84;
	add.f32 	%f88, %f85, %f86;
	add.f32 	%f529, %f87, %f88;
	setp.lt.u32 	%p4, %r67, 16384;
	mov.b32 	%r400, 8192;
	@%p4 bra 	$L__BB6_60;
	add.s32 	%r47, %r67, -8192;
	mov.b32 	%r400, 8192;
$L__BB6_58:
	mul.wide.s32 	%rd52, %r400, 4;
	add.s64 	%rd36, %rd19, %rd52;
	// begin inline asm
	ld.global.nc.u32 %r86, [%rd36];
	// end inline asm
	mov.b32 	%f89, %r86;
	add.s64 	%rd37, %rd36, 2048;
	// begin inline asm
	ld.global.nc.u32 %r87, [%rd37];
	// end inline asm
	mov.b32 	%f90, %r87;
	add.s64 	%rd38, %rd36, 4096;
	// begin inline asm
	ld.global.nc.u32 %r88, [%rd38];
	// end inline asm
	mov.b32 	%f91, %r88;
	add.s64 	%rd39, %rd36, 6144;
	// begin inline asm
	ld.global.nc.u32 %r89, [%rd39];
	// end inline asm
	mov.b32 	%f92, %r89;
	add.s64 	%rd40, %rd36, 8192;
	// begin inline asm
	ld.global.nc.u32 %r90, [%rd40];
	// end inline asm
	mov.b32 	%f93, %r90;
	add.s64 	%rd41, %rd36, 10240;
	// begin inline asm
	ld.global.nc.u32 %r91, [%rd41];
	// end inline asm
	mov.b32 	%f94, %r91;
	add.s64 	%rd42, %rd36, 12288;
	// begin inline asm
	ld.global.nc.u32 %r92, [%rd42];
	// end inline asm
	mov.b32 	%f95, %r92;
	add.s64 	%rd43, %rd36, 14336;
	// begin inline asm
	ld.global.nc.u32 %r93, [%rd43];
	// end inline asm
	mov.b32 	%f96, %r93;
	add.s64 	%rd44, %rd36, 16384;
	// begin inline asm
	ld.global.nc.u32 %r94, [%rd44];
	// end inline asm
	mov.b32 	%f97, %r94;
	add.s64 	%rd45, %rd36, 18432;
	// begin inline asm
	ld.global.nc.u32 %r95, [%rd45];
	// end inline asm
	mov.b32 	%f98, %r95;
	add.s64 	%rd46, %rd36, 20480;
	// begin inline asm
	ld.global.nc.u32 %r96, [%rd46];
	// end inline asm
	mov.b32 	%f99, %r96;
	add.s64 	%rd47, %rd36, 22528;
	// begin inline asm
	ld.global.nc.u32 %r97, [%rd47];
	// end inline asm
	mov.b32 	%f100, %r97;
	add.s64 	%rd48, %rd36, 24576;
	// begin inline asm
	ld.global.nc.u32 %r98, [%rd48];
	// end inline asm
	mov.b32 	%f101, %r98;
	add.s64 	%rd49, %rd36, 26624;
	// begin inline asm
	ld.global.nc.u32 %r99, [%rd49];
	// end inline asm
	mov.b32 	%f102, %r99;
	add.s64 	%rd50, %rd36, 28672;
	// begin inline asm
	ld.global.nc.u32 %r100, [%rd50];
	// end inline asm
	mov.b32 	%f103, %r100;
	add.s64 	%rd51, %rd36, 30720;
	// begin inline asm
	ld.global.nc.u32 %r101, [%rd51];
	// end inline asm
	mov.b32 	%f104, %r101;
	add.f32 	%f105, %f529, %f89;
	add.f32 	%f106, %f90, %f91;
	add.f32 	%f107, %f92, %f93;
	add.f32 	%f108, %f94, %f95;
	add.f32 	%f109, %f96, %f97;
	add.f32 	%f110, %f98, %f99;
	add.f32 	%f111, %f100, %f101;
	add.f32 	%f112, %f102, %f103;
	add.f32 	%f113, %f105, %f106;
	add.f32 	%f114, %f107, %f108;
	add.f32 	%f115, %f109, %f110;
	add.f32 	%f116, %f111, %f112;
	add.f32 	%f117, %f113, %f114;
	add.f32 	%f118, %f115, %f116;
	add.f32 	%f119, %f117, %f118;
	add.f32 	%f529, %f119, %f104;
	sub.s32 	%r102, %r67, %r400;
	setp.lt.s32 	%p5, %r102, 8192;
	@%p5 bra 	$L__BB6_68;
	add.s32 	%r400, %r400, 8192;
	setp.le.s32 	%p6, %r400, %r47;
	@%p6 bra 	$L__BB6_58;
$L__BB6_60:
	setp.le.s32 	%p7, %r67, %r400;
	@%p7 bra 	$L__BB6_68;
	sub.s32 	%r51, %r67, %r400;
	setp.ge.s32 	%p8, %r46, %r51;
	@%p8 bra 	$L__BB6_68;
	not.b32 	%r103, %r46;
	add.s32 	%r104, %r67, %r103;
	sub.s32 	%r52, %r104, %r400;
	and.b32  	%r105, %r52, 1536;
	setp.eq.s32 	%p9, %r105, 1536;
	mov.u32 	%r404, %r46;
	@%p9 bra 	$L__BB6_65;
	add.s32 	%r402, %r46, %r400;
	shr.u32 	%r106, %r52, 9;
	add.s32 	%r107, %r106, 1;
	and.b32  	%r108, %r107, 3;
	neg.s32 	%r401, %r108;
	mov.u32 	%r404, %r46;
$L__BB6_64:
	.pragma "nounroll";
	mul.wide.u32 	%rd54, %r402, 4;
	add.s64 	%rd53, %rd16, %rd54;
	// begin inline asm
	ld.global.nc.u32 %r109, [%rd53];
	// end inline asm
	mov.b32 	%f121, %r109;
	add.f32 	%f529, %f529, %f121;
	add.s32 	%r404, %r404, 512;
	add.s32 	%r402, %r402, 512;
	add.s32 	%r401, %r401, 1;
	setp.ne.s32 	%p10, %r401, 0;
	@%p10 bra 	$L__BB6_64;
$L__BB6_65:
	setp.lt.u32 	%p11, %r52, 1536;
	@%p11 bra 	$L__BB6_68;
	cvt.u64.u32 	%rd55, %r404;
	cvt.u64.u32 	%rd56, %r400;
	add.s64 	%rd57, %rd55, %rd56;
	shl.b64 	%rd58, %rd57, 2;
	add.s64 	%rd59, %rd58, %rd16;
	add.s64 	%rd132, %rd59, 4096;
	add.s32 	%r405, %r404, %r400;
$L__BB6_67:
	mul.wide.u32 	%rd64, %r405, 4;
	add.s64 	%rd60, %rd16, %rd64;
	// begin inline asm
	ld.global.nc.u32 %r110, [%rd60];
	// end inline asm
	mov.b32 	%f122, %r110;
	add.f32 	%f123, %f529, %f122;
	add.s64 	%rd61, %rd132, -2048;
	// begin inline asm
	ld.global.nc.u32 %r111, [%rd61];
	// end inline asm
	mov.b32 	%f124, %r111;
	add.f32 	%f125, %f123, %f124;
	// begin inline asm
	ld.global.nc.u32 %r112, [%rd132];
	// end inline asm
	mov.b32 	%f126, %r112;
	add.f32 	%f127, %f125, %f126;
	add.s64 	%rd63, %rd132, 2048;
	// begin inline asm
	ld.global.nc.u32 %r113, [%rd63];
	// end inline asm
	mov.b32 	%f128, %r113;
	add.f32 	%f529, %f127, %f128;
	add.s32 	%r404, %r404, 2048;
	add.s64 	%rd132, %rd132, 8192;
	add.s32 	%r405, %r405, 2048;
	setp.lt.s32 	%p12, %r404, %r51;
	@%p12 bra 	$L__BB6_67;
$L__BB6_68:
	// begin inline asm
	mov.u32 %r114, %laneid;
	// end inline asm
	mov.b32 	%r116, %f529;
	mov.b32 	%r117, 1;
	mov.b32 	%r138, 31;
	mov.b32 	%r139, -1;
	// begin inline asm
	shfl.sync.down.b32 %r115, %r116, %r117, %r138, %r139;
	// end inline asm
	setp.gt.s32 	%p13, %r114, 30;
	mov.b32 	%f129, %r115;
	add.f32 	%f130, %f529, %f129;
	selp.f32 	%f131, %f529, %f130, %p13;
	mov.b32 	%r121, %f131;
	mov.b32 	%r122, 2;
	// begin inline asm
	shfl.sync.down.b32 %r120, %r121, %r122, %r138, %r139;
	// end inline asm
	setp.gt.s32 	%p14, %r114, 29;
	mov.b32 	%f132, %r120;
	add.f32 	%f133, %f131, %f132;
	selp.f32 	%f134, %f131, %f133, %p14;
	mov.b32 	%r126, %f134;
	mov.b32 	%r127, 4;
	// begin inline asm
	shfl.sync.down.b32 %r125, %r126, %r127, %r138, %r139;
	// end inline asm
	setp.gt.s32 	%p15, %r114, 27;
	mov.b32 	%f135, %r125;
	add.f32 	%f136, %f134, %f135;
	selp.f32 	%f137, %f134, %f136, %p15;
	mov.b32 	%r131, %f137;
	mov.b32 	%r132, 8;
	// begin inline asm
	shfl.sync.down.b32 %r130, %r131, %r132, %r138, %r139;
	// end inline asm
	setp.gt.s32 	%p16, %r114, 23;
	mov.b32 	%f138, %r130;
	add.f32 	%f139, %f137, %f138;
	selp.f32 	%f140, %f137, %f139, %p16;
	mov.b32 	%r136, %f140;
	mov.b32 	%r137, 16;
	// begin inline asm
	shfl.sync.down.b32 %r135, %r136, %r137, %r138, %r139;
	// end inline asm
	setp.gt.s32 	%p17, %r114, 15;
	mov.b32 	%f141, %r135;
	add.f32 	%f54, %f140, %f141;
	selp.f32 	%f530, %f140, %f54, %p17;
	setp.ne.s32 	%p18, %r114, 0;
	@%p18 bra 	$L__BB6_70;
	shr.u32 	%r140, %r46, 3;
	and.b32  	%r141, %r140, 124;
	mov.u32 	%r142, _ZZN3cub18CUB_300001_SM_10006detail6reduce28DeviceReduceSingleTileKernelINS2_10policy_hubIfjN4cuda3std3__44plusIfEEE10Policy1000EPfSC_iS9_ffNS7_10__identityEEEvT0_T1_T2_T3_T4_T6_E12temp_storage;
	add.s32 	%r143, %r142, %r141;
	st.shared.f32 	[%r143+16], %f54;
$L__BB6_70:
	bar.sync 	0;
	setp.ne.s32 	%p19, %r46, 0;
	@%p19 bra 	$L__BB6_72;
	ld.shared.f32 	%f142, [_ZZN3cub18CUB_300001_SM_10006detail6reduce28DeviceReduceSingleTileKernelINS2_10policy_hubIfjN4cuda3std3__44plusIfEEE10Policy1000EPfSC_iS9_ffNS7_10__identityEEEvT0_T1_T2_T3_T4_T6_E12temp_storage+20];
	add.f32 	%f143, %f530, %f142;
	ld.shared.f32 	%f144, [_ZZN3cub18CUB_300001_SM_10006detail6reduce28DeviceReduceSingleTileKernelINS2_10policy_hubIfjN4cuda3std3__44plusIfEEE10Policy1000EPfSC_iS9_ffNS7_10__identityEEEvT0_T1_T2_T3_T4_T6_E12temp_storage+24];
	add.f32 	%f145, %f143, %f144;
	ld.shared.f32 	%f146, [_ZZN3cub18CUB_300001_SM_10006detail6reduce28DeviceReduceSingleTileKernelINS2_10policy_hubIfjN4cuda3std3__44plusIfEEE10Policy1000EPfSC_iS9_ffNS7_10__identityEEEvT0_T1_T2_T3_T4_T6_E12temp_storage+28];
	add.f32 	%f147, %f145, %f146;
	ld.shared.f32 	%f148, [_ZZN3cub18CUB_300001_SM_10006detail6reduce28DeviceReduceSingleTileKernelINS2_10policy_hubIfjN4cuda3std3__44plusIfEEE10Policy1000EPfSC_iS9_ffNS7_10__identityEEEvT0_T1_T2_T3_T4_T6_E12temp_storage+32];
	add.f32 	%f149, %f147, %f148;
	ld.shared.f32 	%f150, [_ZZN3cub18CUB_300001_SM_10006detail6reduce28DeviceReduceSingleTileKernelINS2_10policy_hubIfjN4cuda3std3__44plusIfEEE10Policy1000EPfSC_iS9_ffNS7_10__identityEEEvT0_T1_T2_T3_T4_T6_E12temp_storage+36];
	add.f32 	%f151, %f149, %f150;
	ld.shared.f32 	%f152, [_ZZN3cub18CUB_300001_SM_10006detail6reduce28DeviceReduceSingleTileKernelINS2_10policy_hubIfjN4cuda3std3__44plusIfEEE10Policy1000EPfSC_iS9_ffNS7_10__identityEEEvT0_T1_T2_T3_T4_T6_E12temp_storage+40];
	add.f32 	%f153, %f151, %f152;
	ld.shared.f32 	%f154, [_ZZN3cub18CUB_300001_SM_10006detail6reduce28DeviceReduceSingleTileKernelINS2_10policy_hubIfjN4cuda3std3__44plusIfEEE10Policy1000EPfSC_iS9_ffNS7_10__identityEEEvT0_T1_T2_T3_T4_T6_E12temp_storage+44];
	add.f32 	%f155, %f153, %f154;
	ld.shared.f32 	%f156, [_ZZN3cub18CUB_300001_SM_10006detail6reduce28DeviceReduceSingleTileKernelINS2_10policy_hubIfjN4cuda3std3__44plusIfEEE10Policy1000EPfSC_iS9_ffNS7_10__identityEEEvT0_T1_T2_T3_T4_T6_E12temp_storage+48];
	add.f32 	%f157, %f155, %f156;
	ld.shared.f32 	%f158, [_ZZN3cub18CUB_300001_SM_10006detail6reduce28DeviceReduceSingleTileKernelINS2_10policy_hubIfjN4cuda3std3__44plusIfEEE10Policy1000EPfSC_iS9_ffNS7_10__identityEEEvT0_T1_T2_T3_T4_T6_E12temp_storage+52];
	add.f32 	%f159, %f157, %f158;
	ld.shared.f32 	%f160, [_ZZN3cub18CUB_300001_SM_10006detail6reduce28DeviceReduceSingleTileKernelINS2_10policy_hubIfjN4cuda3std3__44plusIfEEE10Policy1000EPfSC_iS9_ffNS7_10__identityEEEvT0_T1_T2_T3_T4_T6_E12temp_storage+56];
	add.f32 	%f161, %f159, %f160;
	ld.shared.f32 	%f162, [_ZZN3cub18CUB_300001_SM_10006detail6reduce28DeviceReduceSingleTileKernelINS2_10policy_hubIfjN4cuda3std3__44plusIfEEE10Policy1000EPfSC_iS9_ffNS7_10__identityEEEvT0_T1_T2_T3_T4_T6_E12temp_storage+60];
	add.f32 	%f163, %f161, %f162;
	ld.shared.f32 	%f164, [_ZZN3cub18CUB_300001_SM_10006detail6reduce28DeviceReduceSingleTileKernelINS2_10policy_hubIfjN4cuda3std3__44plusIfEEE10Policy1000EPfSC_iS9_ffNS7_10__identityEEEvT0_T1_T2_T3_T4_T6_E12temp_storage+64];
	add.f32 	%f165, %f163, %f164;
	ld.shared.f32 	%f166, [_ZZN3cub18CUB_300001_SM_10006detail6reduce28DeviceReduceSingleTileKernelINS2_10policy_hubIfjN4cuda3std3__44plusIfEEE10Policy1000EPfSC_iS9_ffNS7_10__identityEEEvT0_T1_T2_T3_T4_T6_E12temp_storage+68];
	add.f32 	%f167, %f165, %f166;
	ld.shared.f32 	%f168, [_ZZN3cub18CUB_300001_SM_10006detail6reduce28DeviceReduceSingleTileKernelINS2_10policy_hubIfjN4cuda3std3__44plusIfEEE10Policy1000EPfSC_iS9_ffNS7_10__identityEEEvT0_T1_T2_T3_T4_T6_E12temp_storage+72];
	add.f32 	%f169, %f167, %f168;
	ld.shared.f32 	%f170, [_ZZN3cub18CUB_300001_SM_10006detail6reduce28DeviceReduceSingleTileKernelINS2_10policy_hubIfjN4cuda3std3__44plusIfEEE10Policy1000EPfSC_iS9_ffNS7_10__identityEEEvT0_T1_T2_T3_T4_T6_E12temp_storage+76];
	add.f32 	%f530, %f169, %f170;
$L__BB6_72:
	mov.u32 	%r379, %tid.x;
	setp.ne.s32 	%p111, %r379, 0;
	@%p111 bra 	$L__BB6_74;
	add.f32 	%f503, %f58, %f530;
	st.global.f32 	[%rd1], %f503;
$L__BB6_74:
	ret;

}
	// .globl	_ZN3cub18CUB_300001_SM_10006detail6reduce28DeviceReduceSingleTileKernelINS2_10policy_hubIfyN4cuda3std3__44plusIfEEE10Policy1000EN6thrust24THRUST_300001_SM_1000_NS6detail15normal_iteratorINSD_10device_ptrIfEEEEPfyS9_ffNS7_10__identityEEEvT0_T1_T2_T3_T4_T6_
.visible .entry _ZN3cub18CUB_300001_SM_10006detail6reduce28DeviceReduceSingleTileKernelINS2_10policy_hubIfyN4cuda3std3__44plusIfEEE10Policy1000EN6thrust24THRUST_300001_SM_1000_NS6detail15normal_iteratorINSD_10device_ptrIfEEEEPfyS9_ffNS7_10__identityEEEvT0_T1_T2_T3_T4_T6_(
	.param .align 8 .b8 _ZN3cub18CUB_300001_SM_10006detail6reduce28DeviceReduceSingleTileKernelINS2_10policy_hubIfyN4cuda3std3__44plusIfEEE10Policy1000EN6thrust24THRUST_300001_SM_1000_NS6detail15normal_iteratorINSD_10device_ptrIfEEEEPfyS9_ffNS7_10__identityEEEvT0_T1_T2_T3_T4_T6__param_0[8],
	.param .u64 .ptr .align 1 _ZN3cub18CUB_300001_SM_10006detail6reduce28DeviceReduceSingleTileKernelINS2_10policy_hubIfyN4cuda3std3__44plusIfEEE10Policy1000EN6thrust24THRUST_300001_SM_1000_NS6detail15normal_iteratorINSD_10device_ptrIfEEEEPfyS9_ffNS7_10__identityEEEvT0_T1_T2_T3_T4_T6__param_1,
	.param .u64 _ZN3cub18CUB_300001_SM_10006detail6reduce28DeviceReduceSingleTileKernelINS2_10policy_hubIfyN4cuda3std3__44plusIfEEE10Policy1000EN6thrust24THRUST_300001_SM_1000_NS6detail15normal_iteratorINSD_10device_ptrIfEEEEPfyS9_ffNS7_10__identityEEEvT0_T1_T2_T3_T4_T6__param_2,
	.param .align 1 .b8 _ZN3cub18CUB_300001_SM_10006detail6reduce28DeviceReduceSingleTileKernelINS2_10policy_hubIfyN4cuda3std3__44plusIfEEE10Policy1000EN6thrust24THRUST_300001_SM_1000_NS6detail15normal_iteratorINSD_10device_ptrIfEEEEPfyS9_ffNS7_10__identityEEEvT0_T1_T2_T3_T4_T6__param_3[1],
	.param .f32 _ZN3cub18CUB_300001_SM_10006detail6reduce28DeviceReduceSingleTileKernelINS2_10policy_hubIfyN4cuda3std3__44plusIfEEE10Policy1000EN6thrust24THRUST_300001_SM_1000_NS6detail15normal_iteratorINSD_10device_ptrIfEEEEPfyS9_ffNS7_10__identityEEEvT0_T1_T2_T3_T4_T6__param_4,
	.param .align 1 .b8 _ZN3cub18CUB_300001_SM_10006detail6reduce28DeviceReduceSingleTileKernelINS2_10policy_hubIfyN4cuda3std3__44plusIfEEE10Policy1000EN6thrust24THRUST_300001_SM_1000_NS6detail15normal_iteratorINSD_10device_ptrIfEEEEPfyS9_ffNS7_10__identityEEEvT0_T1_T2_T3_T4_T6__param_5[1]
)
.maxntid 256
.minnctapersm 1
{
	.reg .pred 	%p<59>;
	.reg .b32 	%r<171>;
	.reg .b32 	%f<328>;
	.reg .b64 	%rd<56>;
	// demoted variable
	.shared .align 4 .b8 _ZZN3cub18CUB_300001_SM_10006detail6reduce28DeviceReduceSingleTileKernelINS2_10policy_hubIfyN4cuda3std3__44plusIfEEE10Policy1000EN6thrust24THRUST_300001_SM_1000_NS6detail15normal_iteratorINSD_10device_ptrIfEEEEPfyS9_ffNS7_10__identityEEEvT0_T1_T2_T3_T4_T6_E12temp_storage[44];
	ld.param.u64 	%rd18, [_ZN3cub18CUB_300001_SM_10006detail6reduce28DeviceReduceSingleTileKernelINS2_10policy_hubIfyN4cuda3std3__44plusIfEEE10Policy1000EN6thrust24THRUST_300001_SM_1000_NS6detail15normal_iteratorINSD_10device_ptrIfEEEEPfyS9_ffNS7_10__identityEEEvT0_T1_T2_T3_T4_T6__param_0];
	ld.param.u64 	%rd20, [_ZN3cub18CUB_300001_SM_10006detail6reduce28DeviceReduceSingleTileKernelINS2_10policy_hubIfyN4cuda3std3__44plusIfEEE10Policy1000EN6thrust24THRUST_300001_SM_1000_NS6detail15normal_iteratorINSD_10device_ptrIfEEEEPfyS9_ffNS7_10__identityEEEvT0_T1_T2_T3_T4_T6__param_1];
	ld.param.u64 	%rd19, [_ZN3cub18CUB_300001_SM_10006detail6reduce28DeviceReduceSingleTileKernelINS2_10policy_hubIfyN4cuda3std3__44plusIfEEE10Policy1000EN6thrust24THRUST_300001_SM_1000_NS6detail15normal_iteratorINSD_10device_ptrIfEEEEPfyS9_ffNS7_10__identityEEEvT0_T1_T2_T3_T4_T6__param_2];
	ld.param.f32 	%f42, [_ZN3cub18CUB_300001_SM_10006detail6reduce28DeviceReduceSingleTileKernelINS2_10policy_hubIfyN4cuda3std3__44plusIfEEE10Policy1000EN6thrust24THRUST_300001_SM_1000_NS6detail15normal_iteratorINSD_10device_ptrIfEEEEPfyS9_ffNS7_10__identityEEEvT0_T1_T2_T3_T4_T6__param_4];
	cvta.to.global.u64 	%rd1, %rd20;
	setp.ne.s64 	%p1, %rd19, 0;
	@%p1 bra 	$L__BB7_3;
	mov.u32 	%r156, %tid.x;
	setp.ne.s32 	%p58, %r156, 0;
	@%p58 bra 	$L__BB7_51;
	st.global.f32 	[%rd1], %f42;
	bra.uni 	$L__BB7_51;
$L__BB7_3:
	cvta.to.global.u64 	%rd2, %rd18;
	setp.gt.u64 	%p2, %rd19, 4095;
	@%p2 bra 	$L__BB7_28;
	cvt.u32.u64 	%r1, %rd19;
	mov.u32 	%r2, %tid.x;
	setp.ge.u32 	%p24, %r2, %r1;
	mov.f32 	%f315, 0f00000000;
	mov.u32 	%r160, %r2;
	@%p24 bra 	$L__BB7_6;
	mul.wide.u32 	%rd41, %r2, 4;
	add.s64 	%rd42, %rd2, %rd41;
	ld.global.f32 	%f315, [%rd42];
	add.s32 	%r160, %r2, 256;
$L__BB7_6:
	setp.ge.u32 	%p25, %r160, %r1;
	@%p25 bra 	$L__BB7_19;
	not.b32 	%r83, %r160;
	add.s32 	%r84, %r83, %r1;
	shr.u32 	%r85, %r84, 8;
	add.s32 	%r5, %r85, 1;
	and.b32  	%r6, %r5, 15;
	setp.lt.u32 	%p26, %r84, 3840;
	@%p26 bra 	$L__BB7_10;
	and.b32  	%r86, %r5, 33554416;
	neg.s32 	%r158, %r86;
	mul.wide.u32 	%rd43, %r160, 4;
	add.s64 	%rd44, %rd43, %rd2;
	add.s64 	%rd51, %rd44, 8192;
$L__BB7_9:
	.pragma "nounroll";
	ld.global.f32 	%f189, [%rd51+-8192];
	add.f32 	%f190, %f315, %f189;
	ld.global.f32 	%f191, [%rd51+-7168];
	add.f32 	%f192, %f190, %f191;
	ld.global.f32 	%f193, [%rd51+-6144];
	add.f32 	%f194, %f192, %f193;
	ld.global.f32 	%f195, [%rd51+-5120];
	add.f32 	%f196, %f194, %f195;
	ld.global.f32 	%f197, [%rd51+-4096];
	add.f32 	%f198, %f196, %f197;
	ld.global.f32 	%f199, [%rd51+-3072];
	add.f32 	%f200, %f198, %f199;
	ld.global.f32 	%f201, [%rd51+-2048];
	add.f32 	%f202, %f200, %f201;
	ld.global.f32 	%f203, [%rd51+-1024];
	add.f32 	%f204, %f202, %f203;
	ld.global.f32 	%f205, [%rd51];
	add.f32 	%f206, %f204, %f205;
	ld.global.f32 	%f207, [%rd51+1024];
	add.f32 	%f208, %f206, %f207;
	ld.global.f32 	%f209, [%rd51+2048];
	add.f32 	%f210, %f208, %f209;
	ld.global.f32 	%f211, [%rd51+3072];
	add.f32 	%f212, %f210, %f211;
	ld.global.f32 	%f213, [%rd51+4096];
	add.f32 	%f214, %f212, %f213;
	ld.global.f32 	%f215, [%rd51+5120];
	add.f32 	%f216, %f214, %f215;
	ld.global.f32 	%f217, [%rd51+6144];
	add.f32 	%f218, %f216, %f217;
	ld.global.f32 	%f219, [%rd51+7168];
	add.f32 	%f315, %f218, %f219;
	add.s32 	%r160, %r160, 4096;
	add.s32 	%r158, %r158, 16;
	add.s64 	%rd51, %rd51, 16384;
	setp.ne.s32 	%p27, %r158, 0;
	@%p27 bra 	$L__BB7_9;
$L__BB7_10:
	setp.eq.s32 	%p28, %r6, 0;
	@%p28 bra 	$L__BB7_19;
	and.b32  	%r13, %r5, 7;
	setp.lt.u32 	%p29, %r6, 8;
	@%p29 bra 	$L__BB7_13;
	mul.wide.s32 	%rd45, %r160, 4;
	add.s64 	%rd46, %rd2, %rd45;
	ld.global.f32 	%f221, [%rd46];
	add.f32 	%f222, %f315, %f221;
	ld.global.f32 	%f223, [%rd46+1024];
	add.f32 	%f224, %f222, %f223;
	ld.global.f32 	%f225, [%rd46+2048];
	add.f32 	%f226, %f224, %f225;
	ld.global.f32 	%f227, [%rd46+3072];
	add.f32 	%f228, %f226, %f227;
	ld.global.f32 	%f229, [%rd46+4096];
	add.f32 	%f230, %f228, %f229;
	ld.global.f32 	%f231, [%rd46+5120];
	add.f32 	%f232, %f230, %f231;
	ld.global.f32 	%f233, [%rd46+6144];
	add.f32 	%f234, %f232, %f233;
	ld.global.f32 	%f235, [%rd46+7168];
	add.f32 	%f315, %f234, %f235;
	add.s32 	%r160, %r160, 2048;
$L__BB7_13:
	setp.eq.s32 	%p30, %r13, 0;
	@%p30 bra 	$L__BB7_19;
	and.b32  	%r16, %r5, 3;
	setp.lt.u32 	%p31, %r13, 4;
	@%p31 bra 	$L__BB7_16;
	mul.wide.s32 	%rd47, %r160, 4;
	add.s64 	%rd48, %rd2, %rd47;
	ld.global.f32 	%f237, [%rd48];
	add.f32 	%f238, %f315, %f237;
	ld.global.f32 	%f239, [%rd48+1024];
	add.f32 	%f240, %f238, %f239;
	ld.global.f32 	%f241, [%rd48+2048];
	add.f32 	%f242, %f240, %f241;
	ld.global.f32 	%f243, [%rd48+3072];
	add.f32 	%f315, %f242, %f243;
	add.s32 	%r160, %r160, 1024;
$L__BB7_16:
	setp.eq.s32 	%p32, %r16, 0;
	@%p32 bra 	$L__BB7_19;
	neg.s32 	%r163, %r16;
$L__BB7_18:
	.pragma "nounroll";
	mul.wide.s32 	%rd49, %r160, 4;
	add.s64 	%rd50, %rd2, %rd49;
	ld.global.f32 	%f244, [%rd50];
	add.f32 	%f315, %f315, %f244;
	add.s32 	%r160, %r160, 256;
	add.s32 	%r163, %r163, 1;
	setp.ne.s32 	%p33, %r163, 0;
	@%p33 bra 	$L__BB7_18;
$L__BB7_19:
	setp.lt.u64 	%p34, %rd19, 256;
	@%p34 bra 	$L__BB7_24;
	// begin inline asm
	mov.u32 %r125, %laneid;
	// end inline asm
	mov.b32 	%r127, %f315;
	mov.b32 	%r128, 1;
	mov.b32 	%r149, 31;
	mov.b32 	%r150, -1;
	// begin inline asm
	shfl.sync.down.b32 %r126, %r127, %r128, %r149, %r150;
	// end inline asm
	setp.gt.s32 	%p50, %r125, 30;
	mov.b32 	%f279, %r126;
	add.f32 	%f280, %f315, %f279;
	selp.f32 	%f281, %f315, %f280, %p50;
	mov.b32 	%r132, %f281;
	mov.b32 	%r133, 2;
	// begin inline asm
	shfl.sync.down.b32 %r131, %r132, %r133, %r149, %r150;
	// end inline asm
	setp.gt.s32 	%p51, %r125, 29;
	mov.b32 	%f282, %r131;
	add.f32 	%f283, %f281, %f282;
	selp.f32 	%f284, %f281, %f283, %p51;
	mov.b32 	%r137, %f284;
	mov.b32 	%r138, 4;
	// begin inline asm
	shfl.sync.down.b32 %r136, %r137, %r138, %r149, %r150;
	// end inline asm
	setp.gt.s32 	%p52, %r125, 27;
	mov.b32 	%f285, %r136;
	add.f32 	%f286, %f284, %f285;
	selp.f32 	%f287, %f284, %f286, %p52;
	mov.b32 	%r142, %f287;
	mov.b32 	%r143, 8;
	// begin inline asm
	shfl.sync.down.b32 %r141, %r142, %r143, %r149, %r150;
	// end inline asm
	setp.gt.s32 	%p53, %r125, 23;
	mov.b32 	%f288, %r141;
	add.f32 	%f289, %f287, %f288;
	selp.f32 	%f290, %f287, %f289, %p53;
	mov.b32 	%r147, %f290;
	mov.b32 	%r148, 16;
	// begin inline asm
	shfl.sync.down.b32 %r146, %r147, %r148, %r149, %r150;
	// end inline asm
	setp.gt.s32 	%p54, %r125, 15;
	mov.b32 	%f291, %r146;
	add.f32 	%f16, %f290, %f291;
	selp.f32 	%f327, %f290, %f16, %p54;
	setp.ne.s32 	%p55, %r125, 0;
	@%p55 bra 	$L__BB7_22;
	shr.u32 	%r151, %r2, 3;
	and.b32  	%r152, %r151, 124;
	mov.u32 	%r153, _ZZN3cub18CUB_300001_SM_10006detail6reduce28DeviceReduceSingleTileKernelINS2_10policy_hubIfyN4cuda3std3__44plusIfEEE10Policy1000EN6thrust24THRUST_300001_SM_1000_NS6detail15normal_iteratorINSD_10device_ptrIfEEEEPfyS9_ffNS7_10__identityEEEvT0_T1_T2_T3_T4_T6_E12temp_storage;
	add.s32 	%r154, %r153, %r152;
	st.shared.f32 	[%r154+8], %f16;
$L__BB7_22:
	bar.sync 	0;
	setp.ne.s32 	%p56, %r2, 0;
	@%p56 bra 	$L__BB7_49;
	ld.shared.f32 	%f292, [_ZZN3cub18CUB_300001_SM_10006detail6reduce28DeviceReduceSingleTileKernelINS2_10policy_hubIfyN4cuda3std3__44plusIfEEE10Policy1000EN6thrust24THRUST_300001_SM_1000_NS6detail15normal_iteratorINSD_10device_ptrIfEEEEPfyS9_ffNS7_10__identityEEEvT0_T1_T2_T3_T4_T6_E12temp_storage+12];
	add.f32 	%f293, %f327, %f292;
	ld.shared.f32 	%f294, [_ZZN3cub18CUB_300001_SM_10006detail6reduce28DeviceReduceSingleTileKernelINS2_10policy_hubIfyN4cuda3std3__44plusIfEEE10Policy1000EN6thrust24THRUST_300001_SM_1000_NS6detail15normal_iteratorINSD_10device_ptrIfEEEEPfyS9_ffNS7_10__identityEEEvT0_T1_T2_T3_T4_T6_E12temp_storage+16];
	add.f32 	%f295, %f293, %f294;
	ld.shared.f32 	%f296, [_ZZN3cub18CUB_300001_SM_10006detail6reduce28DeviceReduceSingleTileKernelINS2_10policy_hubIfyN4cuda3std3__44plusIfEEE10Policy1000EN6thrust24THRUST_300001_SM_1000_NS6detail15normal_iteratorINSD_10device_ptrIfEEEEPfyS9_ffNS7_10__identityEEEvT0_T1_T2_T3_T4_T6_E12temp_storage+20];
	add.f32 	%f297, %f295, %f296;
	ld.shared.f32 	%f298, [_ZZN3cub18CUB_300001_SM_10006detail6reduce28DeviceReduceSingleTileKernelINS2_10policy_hubIfyN4cuda3std3__44plusIfEEE10Policy1000EN6thrust24THRUST_300001_SM_1000_NS6detail15normal_iteratorINSD_10device_ptrIfEEEEPfyS9_ffNS7_10__identityEEEvT0_T1_T2_T3_T4_T6_E12temp_storage+24];
	add.f32 	%f299, %f297, %f298;
	ld.shared.f32 	%f300, [_ZZN3cub18CUB_300001_SM_10006detail6reduce28DeviceReduceSingleTileKernelINS2_10policy_hubIfyN4cuda3std3__44plusIfEEE10Policy1000EN6thrust24THRUST_300001_SM_1000_NS6detail15normal_iteratorINSD_10device_ptrIfEEEEPfyS9_ffNS7_10__identityEEEvT0_T1_T2_T3_T4_T6_E12temp_storage+28];
	add.f32 	%f301, %f299, %f300;
	ld.shared.f32 	%f302, [_ZZN3cub18CUB_300001_SM_10006detail6reduce28DeviceReduceSingleTileKernelINS2_10policy_hubIfyN4cuda3std3__44plusIfEEE10Policy1000EN6thrust24THRUST_300001_SM_1000_NS6detail15normal_iteratorINSD_10device_ptrIfEEEEPfyS9_ffNS7_10__identityEEEvT0_T1_T2_T3_T4_T6_E12temp_storage+32];
	add.f32 	%f303, %f301, %f302;
	ld.shared.f32 	%f304, [_ZZN3cub18CUB_300001_SM_10006detail6reduce28DeviceReduceSingleTileKernelINS2_10policy_hubIfyN4cuda3std3__44plusIfEEE10Policy1000EN6thrust24THRUST_300001_SM_1000_NS6detail15normal_iteratorINSD_10device_ptrIfEEEEPfyS9_ffNS7_10__identityEEEvT0_T1_T2_T3_T4_T6_E12temp_storage+36];
	add.f32 	%f327, %f303, %f304;
	bra.uni 	$L__BB7_49;
$L__BB7_24:
	// begin inline asm
	mov.u32 %r87, %laneid;
	// end inline asm
	and.b32  	%r113, %r2, 992;
	add.s32 	%r114, %r113, 32;
	setp.gt.u32 	%p35, %r114, %r1;
	not.b32 	%r115, %r113;
	add.s32 	%r116, %r1, %r115;
	selp.b32 	%r111, %r116, 31, %p35;
	mov.b32 	%r89, %f315;
	mov.b32 	%r90, 1;
	mov.b32 	%r112, -1;
	// begin inline asm
	shfl.sync.down.b32 %r88, %r89, %r90, %r111, %r112;
	// end inline asm
	setp.lt.s32 	%p36, %r87, %r111;
	mov.b32 	%f245, %r88;
	add.f32 	%f246, %f315, %f245;
	selp.f32 	%f247, %f246, %f315, %p36;
	mov.b32 	%r94, %f247;
	mov.b32 	%r95, 2;
	// begin inline asm
	shfl.sync.down.b32 %r93, %r94, %r95, %r111, %r112;
	// end inline asm
	add.s32 	%r117, %r87, 2;
	setp.gt.s32 	%p37, %r117, %r111;
	mov.b32 	%f248, %r93;
	add.f32 	%f249, %f247, %f248;
	selp.f32 	%f250, %f247, %f249, %p37;
	mov.b32 	%r99, %f250;
	mov.b32 	%r100, 4;
	// begin inline asm
	shfl.sync.down.b32 %r98, %r99, %r100, %r111, %r112;
	// end inline asm
	add.s32 	%r118, %r87, 4;
	setp.gt.s32 	%p38, %r118, %r111;
	mov.b32 	%f251, %r98;
	add.f32 	%f252, %f250, %f251;
	selp.f32 	%f253, %f250, %f252, %p38;
	mov.b32 	%r104, %f253;
	mov.b32 	%r105, 8;
	// begin inline asm
	shfl.sync.down.b32 %r103, %r104, %r105, %r111, %r112;
	// end inline asm
	add.s32 	%r119, %r87, 8;
	setp.gt.s32 	%p39, %r119, %r111;
	mov.b32 	%f254, %r103;
	add.f32 	%f255, %f253, %f254;
	selp.f32 	%f256, %f253, %f255, %p39;
	mov.b32 	%r109, %f256;
	mov.b32 	%r110, 16;
	// begin inline asm
	shfl.sync.down.b32 %r108, %r109, %r110, %r111, %r112;
	// end inline asm
	add.s32 	%r120, %r87, 16;
	setp.gt.s32 	%p40, %r120, %r111;
	mov.b32 	%f257, %r108;
	add.f32 	%f258, %f256, %f257;
	selp.f32 	%f327, %f256, %f258, %p40;
	setp.ne.s32 	%p41, %r87, 0;
	@%p41 bra 	$L__BB7_26;
	shr.u32 	%r121, %r2, 3;
	and.b32  	%r122, %r121, 124;
	mov.u32 	%r123, _ZZN3cub18CUB_300001_SM_10006detail6reduce28DeviceReduceSingleTileKernelINS2_10policy_hubIfyN4cuda3std3__44plusIfEEE10Policy1000EN6thrust24THRUST_300001_SM_1000_NS6detail15normal_iteratorINSD_10device_ptrIfEEEEPfyS9_ffNS7_10__identityEEEvT0_T1_T2_T3_T4_T6_E12temp_storage;
	add.s32 	%r124, %r123, %r122;
	st.shared.f32 	[%r124+8], %f327;
$L__BB7_26:
	bar.sync 	0;
	setp.ne.s32 	%p42, %r2, 0;
	@%p42 bra 	$L__BB7_49;
	setp.gt.u64 	%p43, %rd19, 32;
	ld.shared.f32 	%f259, [_ZZN3cub18CUB_300001_SM_10006detail6reduce28DeviceReduceSingleTileKernelINS2_10policy_hubIfyN4cuda3std3__44plusIfEEE10Policy1000EN6thrust24THRUST_300001_SM_1000_NS6detail15normal_iteratorINSD_10device_ptrIfEEEEPfyS9_ffNS7_10__identityEEEvT0_T1_T2_T3_T4_T6_E12temp_storage+12];
	add.f32 	%f260, %f327, %f259;
	selp.f32 	%f261, %f260, %f327, %p43;
	setp.gt.u64 	%p44, %rd19, 64;
	ld.shared.f32 	%f262, [_ZZN3cub18CUB_300001_SM_10006detail6reduce28DeviceReduceSingleTileKernelINS2_10policy_hubIfyN4cuda3std3__44plusIfEEE10Policy1000EN6thrust24THRUST_300001_SM_1000_NS6detail15normal_iteratorINSD_10device_ptrIfEEEEPfyS9_ffNS7_10__identityEEEvT0_T1_T2_T3_T4_T6_E12temp_storage+16];
	add.f32 	%f263, %f262, %f261;
	selp.f32 	%f264, %f263, %f261, %p44;
	setp.gt.u64 	%p45, %rd19, 96;
	ld.shared.f32 	%f265, [_ZZN3cub18CUB_300001_SM_10006detail6reduce28DeviceReduceSingleTileKernelINS2_10policy_hubIfyN4cuda3std3__44plusIfEEE10Policy1000EN6thrust24THRUST_300001_SM_1000_NS6detail15normal_iteratorINSD_10device_ptrIfEEEEPfyS9_ffNS7_10__identityEEEvT0_T1_T2_T3_T4_T6_E12temp_storage+20];
	add.f32 	%f266, %f265, %f264;
	selp.f32 	%f267, %f266, %f264, %p45;
	setp.gt.u64 	%p46, %rd19, 128;
	ld.shared.f32 	%f268, [_ZZN3cub18CUB_300001_SM_10006detail6reduce28DeviceReduceSingleTileKernelINS2_10policy_hubIfyN4cuda3std3__44plusIfEEE10Policy1000EN6thrust24THRUST_300001_SM_1000_NS6detail15normal_iteratorINSD_10device_ptrIfEEEEPfyS9_ffNS7_10__identityEEEvT0_T1_T2_T3_T4_T6_E12temp_storage+24];
	add.f32 	%f269, %f268, %f267;
	selp.f32 	%f270, %f269, %f267, %p46;
	setp.gt.u64 	%p47, %rd19, 160;
	ld.shared.f32 	%f271, [_ZZN3cub18CUB_300001_SM_10006detail6reduce28DeviceReduceSingleTileKernelINS2_10policy_hubIfyN4cuda3std3__44plusIfEEE10Policy1000EN6thrust24THRUST_300001_SM_1000_NS6detail15normal_iteratorINSD_10device_ptrIfEEEEPfyS9_ffNS7_10__identityEEEvT0_T1_T2_T3_T4_T6_E12temp_storage+28];
	add.f32 	%f272, %f271, %f270;
	selp.f32 	%f273, %f272, %f270, %p47;
	setp.gt.u64 	%p48, %rd19, 192;
	ld.shared.f32 	%f274, [_ZZN3cub18CUB_300001_SM_10006detail6reduce28DeviceReduceSingleTileKernelINS2_10policy_hubIfyN4cuda3std3__44plusIfEEE10Policy1000EN6thrust24THRUST_300001_SM_1000_NS6detail15normal_iteratorINSD_10device_ptrIfEEEEPfyS9_ffNS7_10__identityEEEvT0_T1_T2_T3_T4_T6_E12temp_storage+32];
	add.f32 	%f275, %f274, %f273;
	selp.f32 	%f276, %f275, %f273, %p48;
	setp.gt.u64 	%p49, %rd19, 224;
	ld.shared.f32 	%f277, [_ZZN3cub18CUB_300001_SM_10006detail6reduce28DeviceReduceSingleTileKernelINS2_10policy_hubIfyN4cuda3std3__44plusIfEEE10Policy1000EN6thrust24THRUST_300001_SM_1000_NS6detail15normal_iteratorINSD_10device_ptrIfEEEEPfyS9_ffNS7_10__identityEEEvT0_T1_T2_T3_T4_T6_E12temp_storage+36];
	add.f32 	%f278, %f277, %f276;
	selp.f32 	%f327, %f278, %f276, %p49;
	bra.uni 	$L__BB7_49;
$L__BB7_28:
	mov.u32 	%r24, %tid.x;
	cvt.u64.u32 	%rd6, %r24;
	mul.wide.u32 	%rd22, %r24, 4;
	add.s64 	%rd7, %rd2, %rd22;
	ld.global.f32 	%f43, [%rd7];
	ld.global.f32 	%f44, [%rd7+1024];
	ld.global.f32 	%f45, [%rd7+2048];
	ld.global.f32 	%f46, [%rd7+3072];
	ld.global.f32 	%f47, [%rd7+4096];
	ld.global.f32 	%f48, [%rd7+5120];
	ld.global.f32 	%f49, [%rd7+6144];
	ld.global.f32 	%f50, [%rd7+7168];
	ld.global.f32 	%f51, [%rd7+8192];
	ld.global.f32 	%f52, [%rd7+9216];
	ld.global.f32 	%f53, [%rd7+10240];
	ld.global.f32 	%f54, [%rd7+11264];
	ld.global.f32 	%f55, [%rd7+12288];
	ld.global.f32 	%f56, [%rd7+13312];
	ld.global.f32 	%f57, [%rd7+14336];
	ld.global.f32 	%f58, [%rd7+15360];
	add.f32 	%f59, %f43, %f44;
	add.f32 	%f60, %f45, %f46;
	add.f32 	%f61, %f47, %f48;
	add.f32 	%f62, %f49, %f50;
	add.f32 	%f63, %f51, %f52;
	add.f32 	%f64, %f53, %f54;
	add.f32 	%f65, %f55, %f56;
	add.f32 	%f66, %f57, %f58;
	add.f32 	%f67, %f59, %f60;
	add.f32 	%f68, %f61, %f62;
	add.f32 	%f69, %f63, %f64;
	add.f32 	%f70, %f65, %f66;
	add.f32 	%f71, %f67, %f68;
	add.f32 	%f72, %f69, %f70;
	add.f32 	%f326, %f71, %f72;
	add.s64 	%rd8, %rd19, -4096;
	setp.lt.u64 	%p3, %rd8, 4096;
	mov.b64 	%rd53, 4096;
	@%p3 bra 	$L__BB7_32;
	mov.b64 	%rd53, 4096;
$L__BB7_30:
	shl.b64 	%rd24, %rd53, 2;
	add.s64 	%rd25, %rd7, %rd24;
	ld.global.f32 	%f73, [%rd25];
	ld.global.f32 	%f74, [%rd25+1024];
	ld.global.f32 	%f75, [%rd25+2048];
	ld.global.f32 	%f76, [%rd25+3072];
	ld.global.f32 	%f77, [%rd25+4096];
	ld.global.f32 	%f78, [%rd25+5120];
	ld.global.f32 	%f79, [%rd25+6144];
	ld.global.f32 	%f80, [%rd25+7168];
	ld.global.f32 	%f81, [%rd25+8192];
	ld.global.f32 	%f82, [%rd25+9216];
	ld.global.f32 	%f83, [%rd25+10240];
	ld.global.f32 	%f84, [%rd25+11264];
	ld.global.f32 	%f85, [%rd25+12288];
	ld.global.f32 	%f86, [%rd25+13312];
	ld.global.f32 	%f87, [%rd25+14336];
	ld.global.f32 	%f88, [%rd25+15360];
	add.f32 	%f89, %f326, %f73;
	add.f32 	%f90, %f74, %f75;
	add.f32 	%f91, %f76, %f77;
	add.f32 	%f92, %f78, %f79;
	add.f32 	%f93, %f80, %f81;
	add.f32 	%f94, %f82, %f83;
	add.f32 	%f95, %f84, %f85;
	add.f32 	%f96, %f86, %f87;
	add.f32 	%f97, %f89, %f90;
	add.f32 	%f98, %f91, %f92;
	add.f32 	%f99, %f93, %f94;
	add.f32 	%f100, %f95, %f96;
	add.f32 	%f101, %f97, %f98;
	add.f32 	%f102, %f99, %f100;
	add.f32 	%f103, %f101, %f102;
	add.f32 	%f326, %f103, %f88;
	sub.s64 	%rd26, %rd19, %rd53;
	setp.lt.u64 	%p4, %rd26, 4096;
	@%p4 bra 	$L__BB7_45;
	add.s64 	%rd53, %rd53, 4096;
	setp.le.u64 	%p5, %rd53, %rd8;
	@%p5 bra 	$L__BB7_30;
$L__BB7_32:
	setp.le.u64 	%p6, %rd19, %rd53;
	cvt.u32.u64 	%r42, %rd53;
	cvt.u32.u64 	%r43, %rd19;
	sub.s32 	%r44, %r43, %r42;
	setp.ge.s32 	%p7, %r24, %r44;
	or.pred  	%p8, %p6, %p7;
	@%p8 bra 	$L__BB7_45;
	not.b32 	%r47, %r24;
	add.s32 	%r48, %r47, %r43;
	sub.s32 	%r50, %r48, %r42;
	shr.u32 	%r51, %r50, 8;
	add.s32 	%r25, %r51, 1;
	and.b32  	%r26, %r25, 15;
	setp.lt.u32 	%p9, %r50, 3840;
	mov.u32 	%r167, %r24;
	@%p9 bra 	$L__BB7_36;
	and.b32  	%r52, %r25, 33554416;
	neg.s32 	%r165, %r52;
	add.s64 	%rd27, %rd53, %rd6;
	shl.b64 	%rd28, %rd27, 2;
	add.s64 	%rd29, %rd28, %rd2;
	add.s64 	%rd54, %rd29, 8192;
	mov.u32 	%r167, %r24;
$L__BB7_35:
	.pragma "nounroll";
	ld.global.f32 	%f105, [%rd54+-8192];
	add.f32 	%f106, %f326, %f105;
	ld.global.f32 	%f107, [%rd54+-7168];
	add.f32 	%f108, %f106, %f107;
	ld.global.f32 	%f109, [%rd54+-6144];
	add.f32 	%f110, %f108, %f109;
	ld.global.f32 	%f111, [%rd54+-5120];
	add.f32 	%f112, %f110, %f111;
	ld.global.f32 	%f113, [%rd54+-4096];
	add.f32 	%f114, %f112, %f113;
	ld.global.f32 	%f115, [%rd54+-3072];
	add.f32 	%f116, %f114, %f115;
	ld.global.f32 	%f117, [%rd54+-2048];
	add.f32 	%f118, %f116, %f117;
	ld.global.f32 	%f119, [%rd54+-1024];
	add.f32 	%f120, %f118, %f119;
	ld.global.f32 	%f121, [%rd54];
	add.f32 	%f122, %f120, %f121;
	ld.global.f32 	%f123, [%rd54+1024];
	add.f32 	%f124, %f122, %f123;
	ld.global.f32 	%f125, [%rd54+2048];
	add.f32 	%f126, %f124, %f125;
	ld.global.f32 	%f127, [%rd54+3072];
	add.f32 	%f128, %f126, %f127;
	ld.global.f32 	%f129, [%rd54+4096];
	add.f32 	%f130, %f128, %f129;
	ld.global.f32 	%f131, [%rd54+5120];
	add.f32 	%f132, %f130, %f131;
	ld.global.f32 	%f133, [%rd54+6144];
	add.f32 	%f134, %f132, %f133;
	ld.global.f32 	%f135, [%rd54+7168];
	add.f32 	%f326, %f134, %f135;
	add.s32 	%r167, %r167, 4096;
	add.s32 	%r165, %r165, 16;
	add.s64 	%rd54, %rd54, 16384;
	setp.ne.s32 	%p10, %r165, 0;
	@%p10 bra 	$L__BB7_35;
$L__BB7_36:
	setp.eq.s32 	%p11, %r26, 0;
	@%p11 bra 	$L__BB7_45;
	and.b32  	%r33, %r25, 7;
	setp.lt.u32 	%p12, %r26, 8;
	@%p12 bra 	$L__BB7_39;
	cvt.u64.u32 	%rd30, %r167;
	add.s64 	%rd31, %rd53, %rd30;
	shl.b64 	%rd32, %rd31, 2;
	add.s64 	%rd33, %rd2, %rd32;
	ld.global.f32 	%f137, [%rd33];
	add.f32 	%f138, %f326, %f137;
	ld.global.f32 	%f139, [%rd33+1024];
	add.f32 	%f140, %f138, %f139;
	ld.global.f32 	%f141, [%rd33+2048];
	add.f32 	%f142, %f140, %f141;
	ld.global.f32 	%f143, [%rd33+3072];
	add.f32 	%f144, %f142, %f143;
	ld.global.f32 	%f145, [%rd33+4096];
	add.f32 	%f146, %f144, %f145;
	ld.global.f32 	%f147, [%rd33+5120];
	add.f32 	%f148, %f146, %f147;
	ld.global.f32 	%f149, [%rd33+6144];
	add.f32 	%f150, %f148, %f149;
	ld.global.f32 	%f151, [%rd33+7168];
	add.f32 	%f326, %f150, %f151;
	add.s32 	%r167, %r167, 2048;
$L__BB7_39:
	setp.eq.s32 	%p13, %r33, 0;
	@%p13 bra 	$L__BB7_45;
	and.b32  	%r36, %r25, 3;
	setp.lt.u32 	%p14, %r33, 4;
	@%p14 bra 	$L__BB7_42;
	cvt.u64.u32 	%rd34, %r167;
	add.s64 	%rd35, %rd53, %rd34;
	shl.b64 	%rd36, %rd35, 2;
	add.s64 	%rd37, %rd2, %rd36;
	ld.global.f32 	%f153, [%rd37];
	add.f32 	%f154, %f326, %f153;
	ld.global.f32 	%f155, [%rd37+1024];
	add.f32 	%f156, %f154, %f155;
	ld.global.f32 	%f157, [%rd37+2048];
	add.f32 	%f158, %f156, %f157;
	ld.global.f32 	%f159, [%rd37+3072];
	add.f32 	%f326, %f158, %f159;
	add.s32 	%r167, %r167, 1024;
$L__BB7_42:
	setp.eq.s32 	%p15, %r36, 0;
	@%p15 bra 	$L__BB7_45;
	cvt.u64.u32 	%rd38, %r167;
	add.s64 	%rd39, %rd53, %rd38;
	shl.b64 	%rd40, %rd39, 2;
	add.s64 	%rd55, %rd2, %rd40;
	neg.s32 	%r170, %r36;
$L__BB7_44:
	.pragma "nounroll";
	ld.global.f32 	%f160, [%rd55];
	add.f32 	%f326, %f326, %f160;
	add.s64 	%rd55, %rd55, 1024;
	add.s32 	%r170, %r170, 1;
	setp.ne.s32 	%p16, %r170, 0;
	@%p16 bra 	$L__BB7_44;
$L__BB7_45:
	// begin inline asm
	mov.u32 %r53, %laneid;
	// end inline asm
	mov.b32 	%r55, %f326;
	mov.b32 	%r56, 1;
	mov.b32 	%r77, 31;
	mov.b32 	%r78, -1;
	// begin inline asm
	shfl.sync.down.b32 %r54, %r55, %r56, %r77, %r78;
	// end inline asm
	setp.gt.s32 	%p17, %r53, 30;
	mov.b32 	%f161, %r54;
	add.f32 	%f162, %f326, %f161;
	selp.f32 	%f163, %f326, %f162, %p17;
	mov.b32 	%r60, %f163;
	mov.b32 	%r61, 2;
	// begin inline asm
	shfl.sync.down.b32 %r59, %r60, %r61, %r77, %r78;
	// end inline asm
	setp.gt.s32 	%p18, %r53, 29;
	mov.b32 	%f164, %r59;
	add.f32 	%f165, %f163, %f164;
	selp.f32 	%f166, %f163, %f165, %p18;
	mov.b32 	%r65, %f166;
	mov.b32 	%r66, 4;
	// begin inline asm
	shfl.sync.down.b32 %r64, %r65, %r66, %r77, %r78;
	// end inline asm
	setp.gt.s32 	%p19, %r53, 27;
	mov.b32 	%f167, %r64;
	add.f32 	%f168, %f166, %f167;
	selp.f32 	%f169, %f166, %f168, %p19;
	mov.b32 	%r70, %f169;
	mov.b32 	%r71, 8;
	// begin inline asm
	shfl.sync.down.b32 %r69, %r70, %r71, %r77, %r78;
	// end inline asm
	setp.gt.s32 	%p20, %r53, 23;
	mov.b32 	%f170, %r69;
	add.f32 	%f171, %f169, %f170;
	selp.f32 	%f172, %f169, %f171, %p20;
	mov.b32 	%r75, %f172;
	mov.b32 	%r76, 16;
	// begin inline asm
	shfl.sync.down.b32 %r74, %r75, %r76, %r77, %r78;
	// end inline asm
	setp.gt.s32 	%p21, %r53, 15;
	mov.b32 	%f173, %r74;
	add.f32 	%f38, %f172, %f173;
	selp.f32 	%f327, %f172, %f38, %p21;
	setp.ne.s32 	%p22, %r53, 0;
	@%p22 bra 	$L__BB7_47;
	shr.u32 	%r79, %r24, 3;
	and.b32  	%r80, %r79, 124;
	mov.u32 	%r81, _ZZN3cub18CUB_300001_SM_10006detail6reduce28DeviceReduceSingleTileKernelINS2_10policy_hubIfyN4cuda3std3__44plusIfEEE10Policy1000EN6thrust24THRUST_300001_SM_1000_NS6detail15normal_iteratorINSD_10device_ptrIfEEEEPfyS9_ffNS7_10__identityEEEvT0_T1_T2_T3_T4_T6_E12temp_storage;
	add.s32 	%r82, %r81, %r80;
	st.shared.f32 	[%r82+8], %f38;
$L__BB7_47:
	bar.sync 	0;
	setp.ne.s32 	%p23, %r24, 0;
	@%p23 bra 	$L__BB7_49;
	ld.shared.f32 	%f174, [_ZZN3cub18CUB_300001_SM_10006detail6reduce28DeviceReduceSingleTileKernelINS2_10policy_hubIfyN4cuda3std3__44plusIfEEE10Policy1000EN6thrust24THRUST_300001_SM_1000_NS6detail15normal_iteratorINSD_10device_ptrIfEEEEPfyS9_ffNS7_10__identityEEEvT0_T1_T2_T3_T4_T6_E12temp_storage+12];
	add.f32 	%f175, %f327, %f174;
	ld.shared.f32 	%f176, [_ZZN3cub18CUB_300001_SM_10006detail6reduce28DeviceReduceSingleTileKernelINS2_10policy_hubIfyN4cuda3std3__44plusIfEEE10Policy1000EN6thrust24THRUST_300001_SM_1000_NS6detail15normal_iteratorINSD_10device_ptrIfEEEEPfyS9_ffNS7_10__identityEEEvT0_T1_T2_T3_T4_T6_E12temp_storage+16];
	add.f32 	%f177, %f175, %f176;
	ld.shared.f32 	%f178, [_ZZN3cub18CUB_300001_SM_10006detail6reduce28DeviceReduceSingleTileKernelINS2_10policy_hubIfyN4cuda3std3__44plusIfEEE10Policy1000EN6thrust24THRUST_300001_SM_1000_NS6detail15normal_iteratorINSD_10device_ptrIfEEEEPfyS9_ffNS7_10__identityEEEvT0_T1_T2_T3_T4_T6_E12temp_storage+20];
	add.f32 	%f179, %f177, %f178;
	ld.shared.f32 	%f180, [_ZZN3cub18CUB_300001_SM_10006detail6reduce28DeviceReduceSingleTileKernelINS2_10policy_hubIfyN4cuda3std3__44plusIfEEE10Policy1000EN6thrust24THRUST_300001_SM_1000_NS6detail15normal_iteratorINSD_10device_ptrIfEEEEPfyS9_ffNS7_10__identityEEEvT0_T1_T2_T3_T4_T6_E12temp_storage+24];
	add.f32 	%f181, %f179, %f180;
	ld.shared.f32 	%f182, [_ZZN3cub18CUB_300001_SM_10006detail6reduce28DeviceReduceSingleTileKernelINS2_10policy_hubIfyN4cuda3std3__44plusIfEEE10Policy1000EN6thrust24THRUST_300001_SM_1000_NS6detail15normal_iteratorINSD_10device_ptrIfEEEEPfyS9_ffNS7_10__identityEEEvT0_T1_T2_T3_T4_T6_E12temp_storage+28];
	add.f32 	%f183, %f181, %f182;
	ld.shared.f32 	%f184, [_ZZN3cub18CUB_300001_SM_10006detail6reduce28DeviceReduceSingleTileKernelINS2_10policy_hubIfyN4cuda3std3__44plusIfEEE10Policy1000EN6thrust24THRUST_300001_SM_1000_NS6detail15normal_iteratorINSD_10device_ptrIfEEEEPfyS9_ffNS7_10__identityEEEvT0_T1_T2_T3_T4_T6_E12temp_storage+32];
	add.f32 	%f185, %f183, %f184;
	ld.shared.f32 	%f186, [_ZZN3cub18CUB_300001_SM_10006detail6reduce28DeviceReduceSingleTileKernelINS2_10policy_hubIfyN4cuda3std3__44plusIfEEE10Policy1000EN6thrust24THRUST_300001_SM_1000_NS6detail15normal_iteratorINSD_10device_ptrIfEEEEPfyS9_ffNS7_10__identityEEEvT0_T1_T2_T3_T4_T6_E12temp_storage+36];
	add.f32 	%f327, %f185, %f186;
$L__BB7_49:
	mov.u32 	%r155, %tid.x;
	setp.ne.s32 	%p57, %r155, 0;
	@%p57 bra 	$L__BB7_51;
	add.f32 	%f305, %f42, %f327;
	st.global.f32 	[%rd1], %f305;
$L__BB7_51:
	ret;

}
	// .globl	_ZN3cub18CUB_300001_SM_10006detail6reduce18DeviceReduceKernelINS2_10policy_hubIfyN4cuda3std3__44plusIfEEE10Policy1000EN6thrust24THRUST_300001_SM_1000_NS6detail15normal_iteratorINSD_10device_ptrIfEEEEyS9_fNS7_10__identityEEEvT0_PT3_T1_NS0_13GridEvenShareISN_EET2_T4_
.visible .entry _ZN3cub18CUB_300001_SM_10006detail6reduce18DeviceReduceKernelINS2_10policy_hubIfyN4cuda3std3__44plusIfEEE10Policy1000EN6thrust24THRUST_300001_SM_1000_NS6detail15normal_iteratorINSD_10device_ptrIfEEEEyS9_fNS7_10__identityEEEvT0_PT3_T1_NS0_13GridEvenShareISN_EET2_T4_(
	.param .align 8 .b8 _ZN3cub18CUB_300001_SM_10006detail6reduce18DeviceReduceKernelINS2_10policy_hubIfyN4cuda3std3__44plusIfEEE10Policy1000EN6thrust24THRUST_300001_SM_1000_NS6detail15normal_iteratorINSD_10device_ptrIfEEEEyS9_fNS7_10__identityEEEvT0_PT3_T1_NS0_13GridEvenShareISN_EET2_T4__param_0[8],
	.param .u64 .ptr .align 1 _ZN3cub18CUB_300001_SM_10006detail6reduce18DeviceReduceKernelINS2_10policy_hubIfyN4cuda3std3__44plusIfEEE10Policy1000EN6thrust24THRUST_300001_SM_1000_NS6detail15normal_iteratorINSD_10device_ptrIfEEEEyS9_fNS7_10__identityEEEvT0_PT3_T1_NS0_13GridEvenShareISN_EET2_T4__param_1,
	.param .u64 _ZN3cub18CUB_300001_SM_10006detail6reduce18DeviceReduceKernelINS2_10policy_hubIfyN4cuda3std3__44plusIfEEE10Policy1000EN6thrust24THRUST_300001_SM_1000_NS6detail15normal_iteratorINSD_10device_ptrIfEEEEyS9_fNS7_10__identityEEEvT0_PT3_T1_NS0_13GridEvenShareISN_EET2_T4__param_2,
	.param .align 8 .b8 _ZN3cub18CUB_300001_SM_10006detail6reduce18DeviceReduceKernelINS2_10policy_hubIfyN4cuda3std3__44plusIfEEE10Policy1000EN6thrust24THRUST_300001_SM_1000_NS6detail15normal_iteratorINSD_10device_ptrIfEEEEyS9_fNS7_10__identityEEEvT0_PT3_T1_NS0_13GridEvenShareISN_EET2_T4__param_3[72],
	.param .align 1 .b8 _ZN3cub18CUB_300001_SM_10006detail6reduce18DeviceReduceKernelINS2_10policy_hubIfyN4cuda3std3__44plusIfEEE10Policy1000EN6thrust24THRUST_300001_SM_1000_NS6detail15normal_iteratorINSD_10device_ptrIfEEEEyS9_fNS7_10__identityEEEvT0_PT3_T1_NS0_13GridEvenShareISN_EET2_T4__param_4[1],
	.param .align 1 .b8 _ZN3cub18CUB_300001_SM_10006detail6reduce18DeviceReduceKernelINS2_10policy_hubIfyN4cuda3std3__44plusIfEEE10Policy1000EN6thrust24THRUST_300001_SM_1000_NS6detail15normal_iteratorINSD_10device_ptrIfEEEEyS9_fNS7_10__identityEEEvT0_PT3_T1_NS0_13GridEvenShareISN_EET2_T4__param_5[1]
)
.maxntid 256
{
	.reg .pred 	%p<57>;
	.reg .b16 	%rs<4>;
	.reg .b32 	%r<206>;
	.reg .b32 	%f<324>;
	.reg .b64 	%rd<78>;
	// demoted variable
	.shared .align 4 .b8 _ZZN3cub18CUB_300001_SM_10006detail6reduce18DeviceReduceKernelINS2_10policy_hubIfyN4cuda3std3__44plusIfEEE10Policy1000EN6thrust24THRUST_300001_SM_1000_NS6detail15normal_iteratorINSD_10device_ptrIfEEEEyS9_fNS7_10__identityEEEvT0_PT3_T1_NS0_13GridEvenShareISN_EET2_T4_E12temp_storage[44];
	ld.param.u64 	%rd1, [_ZN3cub18CUB_300001_SM_10006detail6reduce18DeviceReduceKernelINS2_10policy_hubIfyN4cuda3std3__44plusIfEEE10Policy1000EN6thrust24THRUST_300001_SM_1000_NS6detail15normal_iteratorINSD_10device_ptrIfEEEEyS9_fNS7_10__identityEEEvT0_PT3_T1_NS0_13GridEvenShareISN_EET2_T4__param_3+32];
	ld.param.u32 	%r1, [_ZN3cub18CUB_300001_SM_10006detail6reduce18DeviceReduceKernelINS2_10policy_hubIfyN4cuda3std3__44plusIfEEE10Policy1000EN6thrust24THRUST_300001_SM_1000_NS6detail15normal_iteratorINSD_10device_ptrIfEEEEyS9_fNS7_10__identityEEEvT0_PT3_T1_NS0_13GridEvenShareISN_EET2_T4__param_3+40];
	ld.param.u64 	%rd25, [_ZN3cub18CUB_300001_SM_10006detail6reduce18DeviceReduceKernelINS2_10policy_hubIfyN4cuda3std3__44plusIfEEE10Policy1000EN6thrust24THRUST_300001_SM_1000_NS6detail15normal_iteratorINSD_10device_ptrIfEEEEyS9_fNS7_10__identityEEEvT0_PT3_T1_NS0_13GridEvenShareISN_EET2_T4__param_0];
	cvta.to.global.u64 	%rd2, %rd25;
	mov.u32 	%r2, %ctaid.x;
	shl.b32 	%r50, %r1, 12;
	cvt.s64.s32 	%rd3, %r50;
	shl.b32 	%r51, %r2, 12;
	cvt.u64.u32 	%rd4, %r51;
	sub.s64 	%rd5, %rd1, %rd4;
	setp.gt.u64 	%p1, %rd5, 4095;
	@%p1 bra 	$L__BB8_25;
	cvt.u32.u64 	%r112, %rd4;
	cvt.u32.u64 	%r3, %rd1;
	sub.s32 	%r4, %r3, %r112;
	mov.u32 	%r5, %tid.x;
	setp.ge.s32 	%p23, %r5, %r4;
	mov.f32 	%f312, 0f00000000;
	mov.u32 	%r193, %r5;
	@%p23 bra 	$L__BB8_3;
	add.s32 	%r114, %r112, %r5;
	mul.wide.u32 	%rd51, %r114, 4;
	add.s64 	%rd52, %rd2, %rd51;
	ld.global.f32 	%f312, [%rd52];
	add.s32 	%r193, %r5, 256;
$L__BB8_3:
	setp.ge.s32 	%p24, %r193, %r4;
	@%p24 bra 	$L__BB8_16;
	not.b32 	%r116, %r193;
	add.s32 	%r117, %r116, %r3;
	sub.s32 	%r118, %r117, %r112;
	shr.u32 	%r119, %r118, 8;
	add.s32 	%r8, %r119, 1;
	and.b32  	%r9, %r8, 15;
	setp.lt.u32 	%p25, %r118, 3840;
	@%p25 bra 	$L__BB8_7;
	and.b32  	%r120, %r8, 33554416;
	neg.s32 	%r191, %r120;
	mul.wide.u32 	%rd53, %r2, 16384;
	mul.wide.u32 	%rd54, %r193, 4;
	or.b64  	%rd55, %rd53, %rd54;
	add.s64 	%rd56, %rd55, %rd2;
	add.s64 	%rd72, %rd56, 8192;
$L__BB8_6:
	.pragma "nounroll";
	ld.global.f32 	%f187, [%rd72+-8192];
	add.f32 	%f188, %f312, %f187;
	ld.global.f32 	%f189, [%rd72+-7168];
	add.f32 	%f190, %f188, %f189;
	ld.global.f32 	%f191, [%rd72+-6144];
	add.f32 	%f192, %f190, %f191;
	ld.global.f32 	%f193, [%rd72+-5120];
	add.f32 	%f194, %f192, %f193;
	ld.global.f32 	%f195, [%rd72+-4096];
	add.f32 	%f196, %f194, %f195;
	ld.global.f32 	%f197, [%rd72+-3072];
	add.f32 	%f198, %f196, %f197;
	ld.global.f32 	%f199, [%rd72+-2048];
	add.f32 	%f200, %f198, %f199;
	ld.global.f32 	%f201, [%rd72+-1024];
	add.f32 	%f202, %f200, %f201;
	ld.global.f32 	%f203, [%rd72];
	add.f32 	%f204, %f202, %f203;
	ld.global.f32 	%f205, [%rd72+1024];
	add.f32 	%f206, %f204, %f205;
	ld.global.f32 	%f207, [%rd72+2048];
	add.f32 	%f208, %f206, %f207;
	ld.global.f32 	%f209, [%rd72+3072];
	add.f32 	%f210, %f208, %f209;
	ld.global.f32 	%f211, [%rd72+4096];
	add.f32 	%f212, %f210, %f211;
	ld.global.f32 	%f213, [%rd72+5120];
	add.f32 	%f214, %f212, %f213;
	ld.global.f32 	%f215, [%rd72+6144];
	add.f32 	%f216, %f214, %f215;
	ld.global.f32 	%f217, [%rd72+7168];
	add.f32 	%f312, %f216, %f217;
	add.s32 	%r193, %r193, 4096;
	add.s32 	%r191, %r191, 16;
	add.s64 	%rd72, %rd72, 16384;
	setp.ne.s32 	%p26, %r191, 0;
	@%p26 bra 	$L__BB8_6;
$L__BB8_7:
	setp.eq.s32 	%p27, %r9, 0;
	@%p27 bra 	$L__BB8_16;
	and.b32  	%r16, %r8, 7;
	setp.lt.u32 	%p28, %r9, 8;
	@%p28 bra 	$L__BB8_10;
	cvt.s64.s32 	%rd57, %r193;
	add.s64 	%rd58, %rd57, %rd4;
	shl.b64 	%rd59, %rd58, 2;
	add.s64 	%rd60, %rd2, %rd59;
	ld.global.f32 	%f219, [%rd60];
	add.f32 	%f220, %f312, %f219;
	ld.global.f32 	%f221, [%rd60+1024];
	add.f32 	%f222, %f220, %f221;
	ld.global.f32 	%f223, [%rd60+2048];
	add.f32 	%f224, %f222, %f223;
	ld.global.f32 	%f225, [%rd60+3072];
	add.f32 	%f226, %f224, %f225;
	ld.global.f32 	%f227, [%rd60+4096];
	add.f32 	%f228, %f226, %f227;
	ld.global.f32 	%f229, [%rd60+5120];
	add.f32 	%f230, %f228, %f229;
	ld.global.f32 	%f231, [%rd60+6144];
	add.f32 	%f232, %f230, %f231;
	ld.global.f32 	%f233, [%rd60+7168];
	add.f32 	%f312, %f232, %f233;
	add.s32 	%r193, %r193, 2048;
$L__BB8_10:
	setp.eq.s32 	%p29, %r16, 0;
	@%p29 bra 	$L__BB8_16;
	and.b32  	%r19, %r8, 3;
	setp.lt.u32 	%p30, %r16, 4;
	@%p30 bra 	$L__BB8_13;
	cvt.s64.s32 	%rd61, %r193;
	add.s64 	%rd62, %rd61, %rd4;
	shl.b64 	%rd63, %rd62, 2;
	add.s64 	%rd64, %rd2, %rd63;
	ld.global.f32 	%f235, [%rd64];
	add.f32 	%f236, %f312, %f235;
	ld.global.f32 	%f237, [%rd64+1024];
	add.f32 	%f238, %f236, %f237;
	ld.global.f32 	%f239, [%rd64+2048];
	add.f32 	%f240, %f238, %f239;
	ld.global.f32 	%f241, [%rd64+3072];
	add.f32 	%f312, %f240, %f241;
	add.s32 	%r193, %r193, 1024;
$L__BB8_13:
	setp.eq.s32 	%p31, %r19, 0;
	@%p31 bra 	$L__BB8_16;
	mul.wide.u32 	%rd65, %r2, 16384;
	add.s64 	%rd9, %rd2, %rd65;
	neg.s32 	%r196, %r19;
$L__BB8_15:
	.pragma "nounroll";
	mul.wide.s32 	%rd66, %r193, 4;
	add.s64 	%rd67, %rd9, %rd66;
	ld.global.f32 	%f242, [%rd67];
	add.f32 	%f312, %f312, %f242;
	add.s32 	%r193, %r193, 256;
	add.s32 	%r196, %r196, 1;
	setp.ne.s32 	%p32, %r196, 0;
	@%p32 bra 	$L__BB8_15;
$L__BB8_16:
	setp.lt.s32 	%p33, %r4, 256;
	@%p33 bra 	$L__BB8_21;
	// begin inline asm
	mov.u32 %r159, %laneid;
	// end inline asm
	mov.b32 	%r161, %f312;
	mov.b32 	%r162, 1;
	mov.b32 	%r183, 31;
	mov.b32 	%r184, -1;
	// begin inline asm
	shfl.sync.down.b32 %r160, %r161, %r162, %r183, %r184;
	// end inline asm
	setp.gt.s32 	%p49, %r159, 30;
	mov.b32 	%f277, %r160;
	add.f32 	%f278, %f312, %f277;
	selp.f32 	%f279, %f312, %f278, %p49;
	mov.b32 	%r166, %f279;
	mov.b32 	%r167, 2;
	// begin inline asm
	shfl.sync.down.b32 %r165, %r166, %r167, %r183, %r184;
	// end inline asm
	setp.gt.s32 	%p50, %r159, 29;
	mov.b32 	%f280, %r165;
	add.f32 	%f281, %f279, %f280;
	selp.f32 	%f282, %f279, %f281, %p50;
	mov.b32 	%r171, %f282;
	mov.b32 	%r172, 4;
	// begin inline asm
	shfl.sync.down.b32 %r170, %r171, %r172, %r183, %r184;
	// end inline asm
	setp.gt.s32 	%p51, %r159, 27;
	mov.b32 	%f283, %r170;
	add.f32 	%f284, %f282, %f283;
	selp.f32 	%f285, %f282, %f284, %p51;
	mov.b32 	%r176, %f285;
	mov.b32 	%r177, 8;
	// begin inline asm
	shfl.sync.down.b32 %r175, %r176, %r177, %r183, %r184;
	// end inline asm
	setp.gt.s32 	%p52, %r159, 23;
	mov.b32 	%f286, %r175;
	add.f32 	%f287, %f285, %f286;
	selp.f32 	%f288, %f285, %f287, %p52;
	mov.b32 	%r181, %f288;
	mov.b32 	%r182, 16;
	// begin inline asm
	shfl.sync.down.b32 %r180, %r181, %r182, %r183, %r184;
	// end inline asm
	setp.gt.s32 	%p53, %r159, 15;
	mov.b32 	%f289, %r180;
	add.f32 	%f16, %f288, %f289;
	selp.f32 	%f323, %f288, %f16, %p53;
	setp.ne.s32 	%p54, %r159, 0;
	@%p54 bra 	$L__BB8_19;
	shr.u32 	%r185, %r5, 3;
	and.b32  	%r186, %r185, 124;
	mov.u32 	%r187, _ZZN3cub18CUB_300001_SM_10006detail6reduce18DeviceReduceKernelINS2_10policy_hubIfyN4cuda3std3__44plusIfEEE10Policy1000EN6thrust24THRUST_300001_SM_1000_NS6detail15normal_iteratorINSD_10device_ptrIfEEEEyS9_fNS7_10__identityEEEvT0_PT3_T1_NS0_13GridEvenShareISN_EET2_T4_E12temp_storage;
	add.s32 	%r188, %r187, %r186;
	st.shared.f32 	[%r188+8], %f16;
$L__BB8_19:
	bar.sync 	0;
	setp.ne.s32 	%p55, %r5, 0;
	@%p55 bra 	$L__BB8_46;
	ld.shared.f32 	%f290, [_ZZN3cub18CUB_300001_SM_10006detail6reduce18DeviceReduceKernelINS2_10policy_hubIfyN4cuda3std3__44plusIfEEE10Policy1000EN6thrust24THRUST_300001_SM_1000_NS6detail15normal_iteratorINSD_10device_ptrIfEEEEyS9_fNS7_10__identityEEEvT0_PT3_T1_NS0_13GridEvenShareISN_EET2_T4_E12temp_storage+12];
	add.f32 	%f291, %f323, %f290;
	ld.shared.f32 	%f292, [_ZZN3cub18CUB_300001_SM_10006detail6reduce18DeviceReduceKernelINS2_10policy_hubIfyN4cuda3std3__44plusIfEEE10Policy1000EN6thrust24THRUST_300001_SM_1000_NS6detail15normal_iteratorINSD_10device_ptrIfEEEEyS9_fNS7_10__identityEEEvT0_PT3_T1_NS0_13GridEvenShareISN_EET2_T4_E12temp_storage+16];
	add.f32 	%f293, %f291, %f292;
	ld.shared.f32 	%f294, [_ZZN3cub18CUB_300001_SM_10006detail6reduce18DeviceReduceKernelINS2_10policy_hubIfyN4cuda3std3__44plusIfEEE10Policy1000EN6thrust24THRUST_300001_SM_1000_NS6detail15normal_iteratorINSD_10device_ptrIfEEEEyS9_fNS7_10__identityEEEvT0_PT3_T1_NS0_13GridEvenShareISN_EET2_T4_E12temp_storage+20];
	add.f32 	%f295, %f293, %f294;
	ld.shared.f32 	%f296, [_ZZN3cub18CUB_300001_SM_10006detail6reduce18DeviceReduceKernelINS2_10policy_hubIfyN4cuda3std3__44plusIfEEE10Policy1000EN6thrust24THRUST_300001_SM_1000_NS6detail15normal_iteratorINSD_10device_ptrIfEEEEyS9_fNS7_10__identityEEEvT0_PT3_T1_NS0_13GridEvenShareISN_EET2_T4_E12temp_storage+24];
	add.f32 	%f297, %f295, %f296;
	ld.shared.f32 	%f298, [_ZZN3cub18CUB_300001_SM_10006detail6reduce18DeviceReduceKernelINS2_10policy_hubIfyN4cuda3std3__44plusIfEEE10Policy1000EN6thrust24THRUST_300001_SM_1000_NS6detail15normal_iteratorINSD_10device_ptrIfEEEEyS9_fNS7_10__identityEEEvT0_PT3_T1_NS0_13GridEvenShareISN_EET2_T4_E12temp_storage+28];
	add.f32 	%f299, %f297, %f298;
	ld.shared.f32 	%f300, [_ZZN3cub18CUB_300001_SM_10006detail6reduce18DeviceReduceKernelINS2_10policy_hubIfyN4cuda3std3__44plusIfEEE10Policy1000EN6thrust24THRUST_300001_SM_1000_NS6detail15normal_iteratorINSD_10device_ptrIfEEEEyS9_fNS7_10__identityEEEvT0_PT3_T1_NS0_13GridEvenShareISN_EET2_T4_E12temp_storage+32];
	add.f32 	%f301, %f299, %f300;
	ld.shared.f32 	%f302, [_ZZN3cub18CUB_300001_SM_10006detail6reduce18DeviceReduceKernelINS2_10policy_hubIfyN4cuda3std3__44plusIfEEE10Policy1000EN6thrust24THRUST_300001_SM_1000_NS6detail15normal_iteratorINSD_10device_ptrIfEEEEyS9_fNS7_10__identityEEEvT0_PT3_T1_NS0_13GridEvenShareISN_EET2_T4_E12temp_storage+36];
	add.f32 	%f323, %f301, %f302;
	bra.uni 	$L__BB8_46;
$L__BB8_21:
	// begin inline asm
	mov.u32 %r121, %laneid;
	// end inline asm
	and.b32  	%r147, %r5, 992;
	add.s32 	%r148, %r147, 32;
	setp.gt.s32 	%p34, %r148, %r4;
	not.b32 	%r149, %r147;
	add.s32 	%r150, %r4, %r149;
	selp.b32 	%r145, %r150, 31, %p34;
	mov.b32 	%r123, %f312;
	mov.b32 	%r124, 1;
	mov.b32 	%r146, -1;
	// begin inline asm
	shfl.sync.down.b32 %r122, %r123, %r124, %r145, %r146;
	// end inline asm
	setp.lt.s32 	%p35, %r121, %r145;
	mov.b32 	%f243, %r122;
	add.f32 	%f244, %f312, %f243;
	selp.f32 	%f245, %f244, %f312, %p35;
	mov.b32 	%r128, %f245;
	mov.b32 	%r129, 2;
	// begin inline asm
	shfl.sync.down.b32 %r127, %r128, %r129, %r145, %r146;
	// end inline asm
	add.s32 	%r151, %r121, 2;
	setp.gt.s32 	%p36, %r151, %r145;
	mov.b32 	%f246, %r127;
	add.f32 	%f247, %f245, %f246;
	selp.f32 	%f248, %f245, %f247, %p36;
	mov.b32 	%r133, %f248;
	mov.b32 	%r134, 4;
	// begin inline asm
	shfl.sync.down.b32 %r132, %r133, %r134, %r145, %r146;
	// end inline asm
	add.s32 	%r152, %r121, 4;
	setp.gt.s32 	%p37, %r152, %r145;
	mov.b32 	%f249, %r132;
	add.f32 	%f250, %f248, %f249;
	selp.f32 	%f251, %f248, %f250, %p37;
	mov.b32 	%r138, %f251;
	mov.b32 	%r139, 8;
	// begin inline asm
	shfl.sync.down.b32 %r137, %r138, %r139, %r145, %r146;
	// end inline asm
	add.s32 	%r153, %r121, 8;
	setp.gt.s32 	%p38, %r153, %r145;
	mov.b32 	%f252, %r137;
	add.f32 	%f253, %f251, %f252;
	selp.f32 	%f254, %f251, %f253, %p38;
	mov.b32 	%r143, %f254;
	mov.b32 	%r144, 16;
	// begin inline asm
	shfl.sync.down.b32 %r142, %r143, %r144, %r145, %r146;
	// end inline asm
	add.s32 	%r154, %r121, 16;
	setp.gt.s32 	%p39, %r154, %r145;
	mov.b32 	%f255, %r142;
	add.f32 	%f256, %f254, %f255;
	selp.f32 	%f323, %f254, %f256, %p39;
	setp.ne.s32 	%p40, %r121, 0;
	@%p40 bra 	$L__BB8_23;
	shr.u32 	%r155, %r5, 3;
	and.b32  	%r156, %r155, 124;
	mov.u32 	%r157, _ZZN3cub18CUB_300001_SM_10006detail6reduce18DeviceReduceKernelINS2_10policy_hubIfyN4cuda3std3__44plusIfEEE10Policy1000EN6thrust24THRUST_300001_SM_1000_NS6detail15normal_iteratorINSD_10device_ptrIfEEEEyS9_fNS7_10__identityEEEvT0_PT3_T1_NS0_13GridEvenShareISN_EET2_T4_E12temp_storage;
	add.s32 	%r158, %r157, %r156;
	st.shared.f32 	[%r158+8], %f323;
$L__BB8_23:
	bar.sync 	0;
	setp.ne.s32 	%p41, %r5, 0;
	@%p41 bra 	$L__BB8_46;
	setp.gt.s32 	%p42, %r4, 32;
	ld.shared.f32 	%f257, [_ZZN3cub18CUB_300001_SM_10006detail6reduce18DeviceReduceKernelINS2_10policy_hubIfyN4cuda3std3__44plusIfEEE10Policy1000EN6thrust24THRUST_300001_SM_1000_NS6detail15normal_iteratorINSD_10device_ptrIfEEEEyS9_fNS7_10__identityEEEvT0_PT3_T1_NS0_13GridEvenShareISN_EET2_T4_E12temp_storage+12];
	add.f32 	%f258, %f323, %f257;
	selp.f32 	%f259, %f258, %f323, %p42;
	setp.gt.s32 	%p43, %r4, 64;
	ld.shared.f32 	%f260, [_ZZN3cub18CUB_300001_SM_10006detail6reduce18DeviceReduceKernelINS2_10policy_hubIfyN4cuda3std3__44plusIfEEE10Policy1000EN6thrust24THRUST_300001_SM_1000_NS6detail15normal_iteratorINSD_10device_ptrIfEEEEyS9_fNS7_10__identityEEEvT0_PT3_T1_NS0_13GridEvenShareISN_EET2_T4_E12temp_storage+16];
	add.f32 	%f261, %f260, %f259;
	selp.f32 	%f262, %f261, %f259, %p43;
	setp.gt.s32 	%p44, %r4, 96;
	ld.shared.f32 	%f263, [_ZZN3cub18CUB_300001_SM_10006detail6reduce18DeviceReduceKernelINS2_10policy_hubIfyN4cuda3std3__44plusIfEEE10Policy1000EN6thrust24THRUST_300001_SM_1000_NS6detail15normal_iteratorINSD_10device_ptrIfEEEEyS9_fNS7_10__identityEEEvT0_PT3_T1_NS0_13GridEvenShareISN_EET2_T4_E12temp_storage+20];
	add.f32 	%f264, %f263, %f262;
	selp.f32 	%f265, %f264, %f262, %p44;
	setp.gt.s32 	%p45, %r4, 128;
	ld.shared.f32 	%f266, [_ZZN3cub18CUB_300001_SM_10006detail6reduce18DeviceReduceKernelINS2_10policy_hubIfyN4cuda3std3__44plusIfEEE10Policy1000EN6thrust24THRUST_300001_SM_1000_NS6detail15normal_iteratorINSD_10device_ptrIfEEEEyS9_fNS7_10__identityEEEvT0_PT3_T1_NS0_13GridEvenShareISN_EET2_T4_E12temp_storage+24];
	add.f32 	%f267, %f266, %f265;
	selp.f32 	%f268, %f267, %f265, %p45;
	setp.gt.s32 	%p46, %r4, 160;
	ld.shared.f32 	%f269, [_ZZN3cub18CUB_300001_SM_10006detail6reduce18DeviceReduceKernelINS2_10policy_hubIfyN4cuda3std3__44plusIfEEE10Policy1000EN6thrust24THRUST_300001_SM_1000_NS6detail15normal_iteratorINSD_10device_ptrIfEEEEyS9_fNS7_10__identityEEEvT0_PT3_T1_NS0_13GridEvenShareISN_EET2_T4_E12temp_storage+28];
	add.f32 	%f270, %f269, %f268;
	selp.f32 	%f271, %f270, %f268, %p46;
	setp.gt.s32 	%p47, %r4, 192;
	ld.shared.f32 	%f272, [_ZZN3cub18CUB_300001_SM_10006detail6reduce18DeviceReduceKernelINS2_10policy_hubIfyN4cuda3std3__44plusIfEEE10Policy1000EN6thrust24THRUST_300001_SM_1000_NS6detail15normal_iteratorINSD_10device_ptrIfEEEEyS9_fNS7_10__identityEEEvT0_PT3_T1_NS0_13GridEvenShareISN_EET2_T4_E12temp_storage+32];
	add.f32 	%f273, %f272, %f271;
	selp.f32 	%f274, %f273, %f271, %p47;
	setp.gt.s32 	%p48, %r4, 224;
	ld.shared.f32 	%f275, [_ZZN3cub18CUB_300001_SM_10006detail6reduce18DeviceReduceKernelINS2_10policy_hubIfyN4cuda3std3__44plusIfEEE10Policy1000EN6thrust24THRUST_300001_SM_1000_NS6detail15normal_iteratorINSD_10device_ptrIfEEEEyS9_fNS7_10__identityEEEvT0_PT3_T1_NS0_13GridEvenShareISN_EET2_T4_E12temp_storage+36];
	add.f32 	%f276, %f275, %f274;
	selp.f32 	%f323, %f276, %f274, %p48;
	bra.uni 	$L__BB8_46;
$L__BB8_25:
	cvt.u32.u64 	%r52, %rd4;
	mov.u32 	%r27, %tid.x;
	add.s32 	%r53, %r27, %r52;
	mul.wide.u32 	%rd26, %r53, 4;
	add.s64 	%rd27, %rd2, %rd26;
	ld.global.f32 	%f41, [%rd27];
	ld.global.f32 	%f42, [%rd27+1024];
	ld.global.f32 	%f43, [%rd27+2048];
	ld.global.f32 	%f44, [%rd27+3072];
	ld.global.f32 	%f45, [%rd27+4096];
	ld.global.f32 	%f46, [%rd27+5120];
	ld.global.f32 	%f47, [%rd27+6144];
	ld.global.f32 	%f48, [%rd27+7168];
	ld.global.f32 	%f49, [%rd27+8192];
	ld.global.f32 	%f50, [%rd27+9216];
	ld.global.f32 	%f51, [%rd27+10240];
	ld.global.f32 	%f52, [%rd27+11264];
	ld.global.f32 	%f53, [%rd27+12288];
	ld.global.f32 	%f54, [%rd27+13312];
	ld.global.f32 	%f55, [%rd27+14336];
	ld.global.f32 	%f56, [%rd27+15360];
	add.f32 	%f57, %f41, %f42;
	add.f32 	%f58, %f43, %f44;
	add.f32 	%f59, %f45, %f46;
	add.f32 	%f60, %f47, %f48;
	add.f32 	%f61, %f49, %f50;
	add.f32 	%f62, %f51, %f52;
	add.f32 	%f63, %f53, %f54;
	add.f32 	%f64, %f55, %f56;
	add.f32 	%f65, %f57, %f58;
	add.f32 	%f66, %f59, %f60;
	add.f32 	%f67, %f61, %f62;
	add.f32 	%f68, %f63, %f64;
	add.f32 	%f69, %f65, %f66;
	add.f32 	%f70, %f67, %f68;
	add.f32 	%f322, %f69, %f70;
	setp.lt.u64 	%p2, %rd5, %rd3;
	@%p2 bra 	$L__BB8_42;
	cvt.u32.u64 	%r55, %rd3;
	cvt.u64.u32 	%rd28, %r27;
	add.s64 	%rd74, %rd4, %rd3;
	cvt.u32.u64 	%r28, %rd1;
	not.b32 	%r57, %r27;
	add.s32 	%r58, %r57, %r28;
	sub.s32 	%r59, %r58, %r55;
	sub.s32 	%r198, %r59, %r52;
	add.s64 	%rd29, %rd74, %rd28;
	shl.b64 	%rd30, %rd29, 2;
	add.s64 	%rd31, %rd30, %rd2;
	add.s64 	%rd73, %rd31, 8192;
	mov.b32 	%r199, 0;
	shl.b32 	%r60, %r1, 12;
	mov.u64 	%rd75, %rd4;
$L__BB8_27:
	cvt.s64.s32 	%rd15, %r60;
	add.s64 	%rd75, %rd75, %rd15;
	add.s64 	%rd32, %rd1, -4096;
	setp.gt.u64 	%p3, %rd75, %rd32;
	@%p3 bra 	$L__BB8_29;
	shl.b32 	%r61, %r1, 12;
	cvt.s64.s32 	%rd33, %r61;
	cvt.u64.u32 	%rd34, %r27;
	add.s64 	%rd35, %rd75, %rd34;
	shl.b64 	%rd36, %rd35, 2;
	add.s64 	%rd37, %rd2, %rd36;
	ld.global.f32 	%f71, [%rd37];
	ld.global.f32 	%f72, [%rd37+1024];
	ld.global.f32 	%f73, [%rd37+2048];
	ld.global.f32 	%f74, [%rd37+3072];
	ld.global.f32 	%f75, [%rd37+4096];
	ld.global.f32 	%f76, [%rd37+5120];
	ld.global.f32 	%f77, [%rd37+6144];
	ld.global.f32 	%f78, [%rd37+7168];
	ld.global.f32 	%f79, [%rd37+8192];
	ld.global.f32 	%f80, [%rd37+9216];
	ld.global.f32 	%f81, [%rd37+10240];
	ld.global.f32 	%f82, [%rd37+11264];
	ld.global.f32 	%f83, [%rd37+12288];
	ld.global.f32 	%f84, [%rd37+13312];
	ld.global.f32 	%f85, [%rd37+14336];
	ld.global.f32 	%f86, [%rd37+15360];
	add.f32 	%f87, %f322, %f71;
	add.f32 	%f88, %f72, %f73;
	add.f32 	%f89, %f74, %f75;
	add.f32 	%f90, %f76, %f77;
	add.f32 	%f91, %f78, %f79;
	add.f32 	%f92, %f80, %f81;
	add.f32 	%f93, %f82, %f83;
	add.f32 	%f94, %f84, %f85;
	add.f32 	%f95, %f87, %f88;
	add.f32 	%f96, %f89, %f90;
	add.f32 	%f97, %f91, %f92;
	add.f32 	%f98, %f93, %f94;
	add.f32 	%f99, %f95, %f96;
	add.f32 	%f100, %f97, %f98;
	add.f32 	%f101, %f99, %f100;
	add.f32 	%f322, %f101, %f86;
	sub.s64 	%rd38, %rd1, %rd75;
	setp.lt.u64 	%p4, %rd38, %rd33;
	add.s32 	%r199, %r199, 1;
	add.s64 	%rd74, %rd74, %rd33;
	sub.s32 	%r198, %r198, %r61;
	mul.wide.s32 	%rd39, %r61, 4;
	add.s64 	%rd73, %rd73, %rd39;
	@%p4 bra 	$L__BB8_42;
	bra.uni 	$L__BB8_27;
$L__BB8_29:
	setp.le.u64 	%p5, %rd1, %rd75;
	cvt.u32.u64 	%r62, %rd75;
	cvt.u32.u64 	%r63, %rd1;
	sub.s32 	%r64, %r63, %r62;
	setp.ge.s32 	%p6, %r27, %r64;
	or.pred  	%p7, %p5, %p6;
	@%p7 bra 	$L__BB8_42;
	cvt.u32.u64 	%r66, %rd15;
	cvt.u32.u64 	%r67, %rd4;
	not.b32 	%r68, %r27;
	add.s32 	%r69, %r68, %r28;
	add.s32 	%r70, %r66, %r67;
	sub.s32 	%r71, %r69, %r70;
	mul.lo.s32 	%r72, %r1, %r199;
	shl.b32 	%r73, %r72, 12;
	sub.s32 	%r74, %r71, %r73;
	shr.u32 	%r75, %r74, 8;
	add.s32 	%r34, %r75, 1;
	and.b32  	%r35, %r34, 15;
	setp.lt.u32 	%p8, %r74, 3840;
	mov.u32 	%r202, %r27;
	@%p8 bra 	$L__BB8_33;
	shr.u32 	%r76, %r198, 8;
	add.s32 	%r77, %r76, 1;
	and.b32  	%r78, %r77, 33554416;
	neg.s32 	%r200, %r78;
	mov.u32 	%r202, %r27;
$L__BB8_32:
	.pragma "nounroll";
	ld.global.f32 	%f103, [%rd73+-8192];
	add.f32 	%f104, %f322, %f103;
	ld.global.f32 	%f105, [%rd73+-7168];
	add.f32 	%f106, %f104, %f105;
	ld.global.f32 	%f107, [%rd73+-6144];
	add.f32 	%f108, %f106, %f107;
	ld.global.f32 	%f109, [%rd73+-5120];
	add.f32 	%f110, %f108, %f109;
	ld.global.f32 	%f111, [%rd73+-4096];
	add.f32 	%f112, %f110, %f111;
	ld.global.f32 	%f113, [%rd73+-3072];
	add.f32 	%f114, %f112, %f113;
	ld.global.f32 	%f115, [%rd73+-2048];
	add.f32 	%f116, %f114, %f115;
	ld.global.f32 	%f117, [%rd73+-1024];
	add.f32 	%f118, %f116, %f117;
	ld.global.f32 	%f119, [%rd73];
	add.f32 	%f120, %f118, %f119;
	ld.global.f32 	%f121, [%rd73+1024];
	add.f32 	%f122, %f120, %f121;
	ld.global.f32 	%f123, [%rd73+2048];
	add.f32 	%f124, %f122, %f123;
	ld.global.f32 	%f125, [%rd73+3072];
	add.f32 	%f126, %f124, %f125;
	ld.global.f32 	%f127, [%rd73+4096];
	add.f32 	%f128, %f126, %f127;
	ld.global.f32 	%f129, [%rd73+5120];
	add.f32 	%f130, %f128, %f129;
	ld.global.f32 	%f131, [%rd73+6144];
	add.f32 	%f132, %f130, %f131;
	ld.global.f32 	%f133, [%rd73+7168];
	add.f32 	%f322, %f132, %f133;
	add.s32 	%r202, %r202, 4096;
	add.s32 	%r200, %r200, 16;
	add.s64 	%rd73, %rd73, 16384;
	setp.ne.s32 	%p9, %r200, 0;
	@%p9 bra 	$L__BB8_32;
$L__BB8_33:
	setp.eq.s32 	%p10, %r35, 0;
	@%p10 bra 	$L__BB8_42;
	and.b32  	%r42, %r34, 7;
	setp.lt.u32 	%p11, %r35, 8;
	@%p11 bra 	$L__BB8_36;
	cvt.u64.u32 	%rd40, %r202;
	add.s64 	%rd41, %rd75, %rd40;
	shl.b64 	%rd42, %rd41, 2;
	add.s64 	%rd43, %rd2, %rd42;
	ld.global.f32 	%f135, [%rd43];
	add.f32 	%f136, %f322, %f135;
	ld.global.f32 	%f137, [%rd43+1024];
	add.f32 	%f138, %f136, %f137;
	ld.global.f32 	%f139, [%rd43+2048];
	add.f32 	%f140, %f138, %f139;
	ld.global.f32 	%f141, [%rd43+3072];
	add.f32 	%f142, %f140, %f141;
	ld.global.f32 	%f143, [%rd43+4096];
	add.f32 	%f144, %f142, %f143;
	ld.global.f32 	%f145, [%rd43+5120];
	add.f32 	%f146, %f144, %f145;
	ld.global.f32 	%f147, [%rd43+6144];
	add.f32 	%f148, %f146, %f147;
	ld.global.f32 	%f149, [%rd43+7168];
	add.f32 	%f322, %f148, %f149;
	add.s32 	%r202, %r202, 2048;
$L__BB8_36:
	setp.eq.s32 	%p12, %r42, 0;
	@%p12 bra 	$L__BB8_42;
	setp.lt.u32 	%p13, %r42, 4;
	@%p13 bra 	$L__BB8_39;
	cvt.u64.u32 	%rd44, %r202;
	add.s64 	%rd45, %rd75, %rd44;
	shl.b64 	%rd46, %rd45, 2;
	add.s64 	%rd47, %rd2, %rd46;
	ld.global.f32 	%f151, [%rd47];
	add.f32 	%f152, %f322, %f151;
	ld.global.f32 	%f153, [%rd47+1024];
	add.f32 	%f154, %f152, %f153;
	ld.global.f32 	%f155, [%rd47+2048];
	add.f32 	%f156, %f154, %f155;
	ld.global.f32 	%f157, [%rd47+3072];
	add.f32 	%f322, %f156, %f157;
	add.s32 	%r202, %r202, 1024;
$L__BB8_39:
	and.b32  	%r79, %r34, 3;
	setp.eq.s32 	%p14, %r79, 0;
	@%p14 bra 	$L__BB8_42;
	cvt.u64.u32 	%rd48, %r202;
	add.s64 	%rd49, %rd48, %rd74;
	shl.b64 	%rd50, %rd49, 2;
	add.s64 	%rd77, %rd2, %rd50;
	cvt.u16.u32 	%rs1, %r198;
	shr.u16 	%rs2, %rs1, 8;
	add.s16 	%rs3, %rs2, 1;
	cvt.u32.u16 	%r80, %rs3;
	and.b32  	%r81, %r80, 3;
	neg.s32 	%r205, %r81;
$L__BB8_41:
	.pragma "nounroll";
	ld.global.f32 	%f158, [%rd77];
	add.f32 	%f322, %f322, %f158;
	add.s64 	%rd77, %rd77, 1024;
	add.s32 	%r205, %r205, 1;
	setp.ne.s32 	%p15, %r205, 0;
	@%p15 bra 	$L__BB8_41;
$L__BB8_42:
	// begin inline asm
	mov.u32 %r82, %laneid;
	// end inline asm
	mov.b32 	%r84, %f322;
	mov.b32 	%r85, 1;
	mov.b32 	%r106, 31;
	mov.b32 	%r107, -1;
	// begin inline asm
	shfl.sync.down.b32 %r83, %r84, %r85, %r106, %r107;
	// end inline asm
	setp.gt.s32 	%p16, %r82, 30;
	mov.b32 	%f159, %r83;
	add.f32 	%f160, %f322, %f159;
	selp.f32 	%f161, %f322, %f160, %p16;
	mov.b32 	%r89, %f161;
	mov.b32 	%r90, 2;
	// begin inline asm
	shfl.sync.down.b32 %r88, %r89, %r90, %r106, %r107;
	// end inline asm
	setp.gt.s32 	%p17, %r82, 29;
	mov.b32 	%f162, %r88;
	add.f32 	%f163, %f161, %f162;
	selp.f32 	%f164, %f161, %f163, %p17;
	mov.b32 	%r94, %f164;
	mov.b32 	%r95, 4;
	// begin inline asm
	shfl.sync.down.b32 %r93, %r94, %r95, %r106, %r107;
	// end inline asm
	setp.gt.s32 	%p18, %r82, 27;
	mov.b32 	%f165, %r93;
	add.f32 	%f166, %f164, %f165;
	selp.f32 	%f167, %f164, %f166, %p18;
	mov.b32 	%r99, %f167;
	mov.b32 	%r100, 8;
	// begin inline asm
	shfl.sync.down.b32 %r98, %r99, %r100, %r106, %r107;
	// end inline asm
	setp.gt.s32 	%p19, %r82, 23;
	mov.b32 	%f168, %r98;
	add.f32 	%f169, %f167, %f168;
	selp.f32 	%f170, %f167, %f169, %p19;
	mov.b32 	%r104, %f170;
	mov.b32 	%r105, 16;
	// begin inline asm
	shfl.sync.down.b32 %r103, %r104, %r105, %r106, %r107;
	// end inline asm
	setp.gt.s32 	%p20, %r82, 15;
	mov.b32 	%f171, %r103;
	add.f32 	%f37, %f170, %f171;
	selp.f32 	%f323, %f170, %f37, %p20;
	setp.ne.s32 	%p21, %r82, 0;
	@%p21 bra 	$L__BB8_44;
	shr.u32 	%r108, %r27, 3;
	and.b32  	%r109, %r108, 124;
	mov.u32 	%r110, _ZZN3cub18CUB_300001_SM_10006detail6reduce18DeviceReduceKernelINS2_10policy_hubIfyN4cuda3std3__44plusIfEEE10Policy1000EN6thrust24THRUST_300001_SM_1000_NS6detail15normal_iteratorINSD_10device_ptrIfEEEEyS9_fNS7_10__identityEEEvT0_PT3_T1_NS0_13GridEvenShareISN_EET2_T4_E12temp_storage;
	add.s32 	%r111, %r110, %r109;
	st.shared.f32 	[%r111+8], %f37;
$L__BB8_44:
	bar.sync 	0;
	setp.ne.s32 	%p22, %r27, 0;
	@%p22 bra 	$L__BB8_46;
	ld.shared.f32 	%f172, [_ZZN3cub18CUB_300001_SM_10006detail6reduce18DeviceReduceKernelINS2_10policy_hubIfyN4cuda3std3__44plusIfEEE10Policy1000EN6thrust24THRUST_300001_SM_1000_NS6detail15normal_iteratorINSD_10device_ptrIfEEEEyS9_fNS7_10__identityEEEvT0_PT3_T1_NS0_13GridEvenShareISN_EET2_T4_E12temp_storage+12];
	add.f32 	%f173, %f323, %f172;
	ld.shared.f32 	%f174, [_ZZN3cub18CUB_300001_SM_10006detail6reduce18DeviceReduceKernelINS2_10policy_hubIfyN4cuda3std3__44plusIfEEE10Policy1000EN6thrust24THRUST_300001_SM_1000_NS6detail15normal_iteratorINSD_10device_ptrIfEEEEyS9_fNS7_10__identityEEEvT0_PT3_T1_NS0_13GridEvenShareISN_EET2_T4_E12temp_storage+16];
	add.f32 	%f175, %f173, %f174;
	ld.shared.f32 	%f176, [_ZZN3cub18CUB_300001_SM_10006detail6reduce18DeviceReduceKernelINS2_10policy_hubIfyN4cuda3std3__44plusIfEEE10Policy1000EN6thrust24THRUST_300001_SM_1000_NS6detail15normal_iteratorINSD_10device_ptrIfEEEEyS9_fNS7_10__identityEEEvT0_PT3_T1_NS0_13GridEvenShareISN_EET2_T4_E12temp_storage+20];
	add.f32 	%f177, %f175, %f176;
	ld.shared.f32 	%f178, [_ZZN3cub18CUB_300001_SM_10006detail6reduce18DeviceReduceKernelINS2_10policy_hubIfyN4cuda3std3__44plusIfEEE10Policy1000EN6thrust24THRUST_300001_SM_1000_NS6detail15normal_iteratorINSD_10device_ptrIfEEEEyS9_fNS7_10__identityEEEvT0_PT3_T1_NS0_13GridEvenShareISN_EET2_T4_E12temp_storage+24];
	add.f32 	%f179, %f177, %f178;
	ld.shared.f32 	%f180, [_ZZN3cub18CUB_300001_SM_10006detail6reduce18DeviceReduceKernelINS2_10policy_hubIfyN4cuda3std3__44plusIfEEE10Policy1000EN6thrust24THRUST_300001_SM_1000_NS6detail15normal_iteratorINSD_10device_ptrIfEEEEyS9_fNS7_10__identityEEEvT0_PT3_T1_NS0_13GridEvenShareISN_EET2_T4_E12temp_storage+28];
	add.f32 	%f181, %f179, %f180;
	ld.shared.f32 	%f182, [_ZZN3cub18CUB_300001_SM_10006detail6reduce18DeviceReduceKernelINS2_10policy_hubIfyN4cuda3std3__44plusIfEEE10Policy1000EN6thrust24THRUST_300001_SM_1000_NS6detail15normal_iteratorINSD_10device_ptrIfEEEEyS9_fNS7_10__identityEEEvT0_PT3_T1_NS0_13GridEvenShareISN_EET2_T4_E12temp_storage+32];
	add.f32 	%f183, %f181, %f182;
	ld.shared.f32 	%f184, [_ZZN3cub18CUB_300001_SM_10006detail6reduce18DeviceReduceKernelINS2_10policy_hubIfyN4cuda3std3__44plusIfEEE10Policy1000EN6thrust24THRUST_300001_SM_1000_NS6detail15normal_iteratorINSD_10device_ptrIfEEEEyS9_fNS7_10__identityEEEvT0_PT3_T1_NS0_13GridEvenShareISN_EET2_T4_E12temp_storage+36];
	add.f32 	%f323, %f183, %f184;
$L__BB8_46:
	mov.u32 	%r189, %tid.x;
	setp.ne.s32 	%p56, %r189, 0;
	@%p56 bra 	$L__BB8_48;
	ld.param.u64 	%rd71, [_ZN3cub18CUB_300001_SM_10006detail6reduce18DeviceReduceKernelINS2_10policy_hubIfyN4cuda3std3__44plusIfEEE10Policy1000EN6thrust24THRUST_300001_SM_1000_NS6detail15normal_iteratorINSD_10device_ptrIfEEEEyS9_fNS7_10__identityEEEvT0_PT3_T1_NS0_13GridEvenShareISN_EET2_T4__param_1];
	cvta.to.global.u64 	%rd68, %rd71;
	mul.wide.u32 	%rd69, %r2, 4;
	add.s64 	%rd70, %rd68, %rd69;
	st.global.f32 	[%rd70], %f323;
$L__BB8_48:
	ret;

}
	// .globl	_ZN3cub18CUB_300001_SM_10006detail6reduce28DeviceReduceSingleTileKernelINS2_10policy_hubIfyN4cuda3std3__44plusIfEEE10Policy1000EPfSC_iS9_ffNS7_10__identityEEEvT0_T1_T2_T3_T4_T6_
.visible .entry _ZN3cub18CUB_300001_SM_10006detail6reduce28DeviceReduceSingleTileKernelINS2_10policy_hubIfyN4cuda3std3__44plusIfEEE10Policy1000EPfSC_iS9_ffNS7_10__identityEEEvT0_T1_T2_T3_T4_T6_(
	.param .u64 .ptr .align 1 _ZN3cub18CUB_300001_SM_10006detail6reduce28DeviceReduceSingleTileKernelINS2_10policy_hubIfyN4cuda3std3__44plusIfEEE10Policy1000EPfSC_iS9_ffNS7_10__identityEEEvT0_T1_T2_T3_T4_T6__param_0,
	.param .u64 .ptr .align 1 _ZN3cub18CUB_300001_SM_10006detail6reduce28DeviceReduceSingleTileKernelINS2_10policy_hubIfyN4cuda3std3__44plusIfEEE10Policy1000EPfSC_iS9_ffNS7_10__identityEEEvT0_T1_T2_T3_T4_T6__param_1,
	.param .u32 _ZN3cub18CUB_300001_SM_10006detail6reduce28DeviceReduceSingleTileKernelINS2_10policy_hubIfyN4cuda3std3__44plusIfEEE10Policy1000EPfSC_iS9_ffNS7_10__identityEEEvT0_T1_T2_T3_T4_T6__param_2,
	.param .align 1 .b8 _ZN3cub18CUB_300001_SM_10006detail6reduce28DeviceReduceSingleTileKernelINS2_10policy_hubIfyN4cuda3std3__44plusIfEEE10Policy1000EPfSC_iS9_ffNS7_10__identityEEEvT0_T1_T2_T3_T4_T6__param_3[1],
	.param .f32 _ZN3cub18CUB_300001_SM_10006detail6reduce28DeviceReduceSingleTileKernelINS2_10policy_hubIfyN4cuda3std3__44plusIfEEE10Policy1000EPfSC_iS9_ffNS7_10__identityEEEvT0_T1_T2_T3_T4_T6__param_4,
	.param .align 1 .b8 _ZN3cub18CUB_300001_SM_10006detail6reduce28DeviceReduceSingleTileKernelINS2_10policy_hubIfyN4cuda3std3__44plusIfEEE10Policy1000EPfSC_iS9_ffNS7_10__identityEEEvT0_T1_T2_T3_T4_T6__param_5[1]
)
.maxntid 256
.minnctapersm 1
{
	.reg .pred 	%p<97>;
	.reg .b32 	%r<407>;
	.reg .b32 	%f<419>;
	.reg .b64 	%rd<125>;
	// demoted variable
	.shared .align 4 .b8 _ZZN3cub18CUB_300001_SM_10006detail6reduce28DeviceReduceSingleTileKernelINS2_10policy_hubIfyN4cuda3std3__44plusIfEEE10Policy1000EPfSC_iS9_ffNS7_10__identityEEEvT0_T1_T2_T3_T4_T6_E12temp_storage[44];
	ld.param.u64 	%rd16, [_ZN3cub18CUB_300001_SM_10006detail6reduce28DeviceReduceSingleTileKernelINS2_10policy_hubIfyN4cuda3std3__44plusIfEEE10Policy1000EPfSC_iS9_ffNS7_10__identityEEEvT0_T1_T2_T3_T4_T6__param_0];
	ld.param.u64 	%rd17, [_ZN3cub18CUB_300001_SM_10006detail6reduce28DeviceReduceSingleTileKernelINS2_10policy_hubIfyN4cuda3std3__44plusIfEEE10Policy1000EPfSC_iS9_ffNS7_10__identityEEEvT0_T1_T2_T3_T4_T6__param_1];
	ld.param.u32 	%r67, [_ZN3cub18CUB_300001_SM_10006detail6reduce28DeviceReduceSingleTileKernelINS2_10policy_hubIfyN4cuda3std3__44plusIfEEE10Policy1000EPfSC_iS9_ffNS7_10__identityEEEvT0_T1_T2_T3_T4_T6__param_2];
	ld.param.f32 	%f58, [_ZN3cub18CUB_300001_SM_10006detail6reduce28DeviceReduceSingleTileKernelINS2_10policy_hubIfyN4cuda3std3__44plusIfEEE10Policy1000EPfSC_iS9_ffNS7_10__identityEEEvT0_T1_T2_T3_T4_T6__param_4];
	cvta.to.global.u64 	%rd1, %rd17;
	setp.ne.s32 	%p1, %r67, 0;
	@%p1 bra 	$L__BB9_3;
	mov.u32 	%r380, %tid.x;
	setp.ne.s32 	%p96, %r380, 0;
	@%p96 bra 	$L__BB9_74;
	st.global.f32 	[%rd1], %f58;
	bra.uni 	$L__BB9_74;
$L__BB9_3:
	and.b64  	%rd18, %rd16, 15;
	setp.ne.s64 	%p2, %rd18, 0;
	@%p2 bra 	$L__BB9_38;
	setp.gt.s32 	%p49, %r67, 4095;
	@%p49 bra 	$L__BB9_22;
	mov.u32 	%r1, %tid.x;
	setp.ge.s32 	%p66, %r1, %r67;
	mov.f32 	%f397, 0f00000000;
	mov.u32 	%r384, %r1;
	@%p66 bra 	$L__BB9_7;
	mul.wide.u32 	%rd113, %r1, 4;
	add.s64 	%rd112, %rd16, %rd113;
	// begin inline asm
	ld.global.nc.u32 %r300, [%rd112];
	// end inline asm
	mov.b32 	%f397, %r300;
	add.s32 	%r384, %r1, 256;
$L__BB9_7:
	setp.ge.s32 	%p67, %r384, %r67;
	@%p67 bra 	$L__BB9_13;
	not.b32 	%r301, %r384;
	add.s32 	%r4, %r67, %r301;
	and.b32  	%r302, %r4, 768;
	setp.eq.s32 	%p68, %r302, 768;
	@%p68 bra 	$L__BB9_11;
	mul.wide.u32 	%rd114, %r384, 4;
	add.s64 	%rd121, %rd16, %rd114;
	shr.u32 	%r303, %r4, 8;
	add.s32 	%r304, %r303, 1;
	and.b32  	%r305, %r304, 3;
	neg.s32 	%r382, %r305;
$L__BB9_10:
	.pragma "nounroll";
	// begin inline asm
	ld.global.nc.u32 %r306, [%rd121];
	// end inline asm
	mov.b32 	%f323, %r306;
	add.f32 	%f397, %f397, %f323;
	add.s32 	%r384, %r384, 256;
	add.s64 	%rd121, %rd121, 1024;
	add.s32 	%r382, %r382, 1;
	setp.ne.s32 	%p69, %r382, 0;
	@%p69 bra 	$L__BB9_10;
$L__BB9_11:
	setp.lt.u32 	%p70, %r4, 768;
	@%p70 bra 	$L__BB9_13;
$L__BB9_12:
	mul.wide.s32 	%rd120, %r384, 4;
	add.s64 	%rd116, %rd16, %rd120;
	// begin inline asm
	ld.global.nc.u32 %r307, [%rd116];
	// end inline asm
	mov.b32 	%f324, %r307;
	add.f32 	%f325, %f397, %f324;
	add.s64 	%rd117, %rd116, 1024;
	// begin inline asm
	ld.global.nc.u32 %r308, [%rd117];
	// end inline asm
	mov.b32 	%f326, %r308;
	add.f32 	%f327, %f325, %f326;
	add.s64 	%rd118, %rd116, 2048;
	// begin inline asm
	ld.global.nc.u32 %r309, [%rd118];
	// end inline asm
	mov.b32 	%f328, %r309;
	add.f32 	%f329, %f327, %f328;
	add.s64 	%rd119, %rd116, 3072;
	// begin inline asm
	ld.global.nc.u32 %r310, [%rd119];
	// end inline asm
	mov.b32 	%f330, %r310;
	add.f32 	%f397, %f329, %f330;
	add.s32 	%r384, %r384, 1024;
	setp.lt.s32 	%p71, %r384, %r67;
	@%p71 bra 	$L__BB9_12;
$L__BB9_13:
	setp.lt.s32 	%p72, %r67, 256;
	@%p72 bra 	$L__BB9_18;
	// begin inline asm
	mov.u32 %r349, %laneid;
	// end inline asm
	mov.b32 	%r351, %f397;
	mov.b32 	%r352, 1;
	mov.b32 	%r373, 31;
	mov.b32 	%r374, -1;
	// begin inline asm
	shfl.sync.down.b32 %r350, %r351, %r352, %r373, %r374;
	// end inline asm
	setp.gt.s32 	%p88, %r349, 30;
	mov.b32 	%f365, %r350;
	add.f32 	%f366, %f397, %f365;
	selp.f32 	%f367, %f397, %f366, %p88;
	mov.b32 	%r356, %f367;
	mov.b32 	%r357, 2;
	// begin inline asm
	shfl.sync.down.b32 %r355, %r356, %r357, %r373, %r374;
	// end inline asm
	setp.gt.s32 	%p89, %r349, 29;
	mov.b32 	%f368, %r355;
	add.f32 	%f369, %f367, %f368;
	selp.f32 	%f370, %f367, %f369, %p89;
	mov.b32 	%r361, %f370;
	mov.b32 	%r362, 4;
	// begin inline asm
	shfl.sync.down.b32 %r360, %r361, %r362, %r373, %r374;
	// end inline asm
	setp.gt.s32 	%p90, %r349, 27;
	mov.b32 	%f371, %r360;
	add.f32 	%f372, %f370, %f371;
	selp.f32 	%f373, %f370, %f372, %p90;
	mov.b32 	%r366, %f373;
	mov.b32 	%r367, 8;
	// begin inline asm
	shfl.sync.down.b32 %r365, %r366, %r367, %r373, %r374;
	// end inline asm
	setp.gt.s32 	%p91, %r349, 23;
	mov.b32 	%f374, %r365;
	add.f32 	%f375, %f373, %f374;
	selp.f32 	%f376, %f373, %f375, %p91;
	mov.b32 	%r371, %f376;
	mov.b32 	%r372, 16;
	// begin inline asm
	shfl.sync.down.b32 %r370, %r371, %r372, %r373, %r374;
	// end inline asm
	setp.gt.s32 	%p92, %r349, 15;
	mov.b32 	%f377, %r370;
	add.f32 	%f10, %f376, %f377;
	selp.f32 	%f418, %f376, %f10, %p92;
	setp.ne.s32 	%p93, %r349, 0;
	@%p93 bra 	$L__BB9_16;
	shr.u32 	%r375, %r1, 3;
	and.b32  	%r376, %r375, 124;
	mov.u32 	%r377, _ZZN3cub18CUB_300001_SM_10006detail6reduce28DeviceReduceSingleTileKernelINS2_10policy_hubIfyN4cuda3std3__44plusIfEEE10Policy1000EPfSC_iS9_ffNS7_10__identityEEEvT0_T1_T2_T3_T4_T6_E12temp_storage;
	add.s32 	%r378, %r377, %r376;
	st.shared.f32 	[%r378+8], %f10;
$L__BB9_16:
	bar.sync 	0;
	setp.ne.s32 	%p94, %r1, 0;
	@%p94 bra 	$L__BB9_72;
	ld.shared.f32 	%f378, [_ZZN3cub18CUB_300001_SM_10006detail6reduce28DeviceReduceSingleTileKernelINS2_10policy_hubIfyN4cuda3std3__44plusIfEEE10Policy1000EPfSC_iS9_ffNS7_10__identityEEEvT0_T1_T2_T3_T4_T6_E12temp_storage+12];
	add.f32 	%f379, %f418, %f378;
	ld.shared.f32 	%f380, [_ZZN3cub18CUB_300001_SM_10006detail6reduce28DeviceReduceSingleTileKernelINS2_10policy_hubIfyN4cuda3std3__44plusIfEEE10Policy1000EPfSC_iS9_ffNS7_10__identityEEEvT0_T1_T2_T3_T4_T6_E12temp_storage+16];
	add.f32 	%f381, %f379, %f380;
	ld.shared.f32 	%f382, [_ZZN3cub18CUB_300001_SM_10006detail6reduce28DeviceReduceSingleTileKernelINS2_10policy_hubIfyN4cuda3std3__44plusIfEEE10Policy1000EPfSC_iS9_ffNS7_10__identityEEEvT0_T1_T2_T3_T4_T6_E12temp_storage+20];
	add.f32 	%f383, %f381, %f382;
	ld.shared.f32 	%f384, [_ZZN3cub18CUB_300001_SM_10006detail6reduce28DeviceReduceSingleTileKernelINS2_10policy_hubIfyN4cuda3std3__44plusIfEEE10Policy1000EPfSC_iS9_ffNS7_10__identityEEEvT0_T1_T2_T3_T4_T6_E12temp_storage+24];
	add.f32 	%f385, %f383, %f384;
	ld.shared.f32 	%f386, [_ZZN3cub18CUB_300001_SM_10006detail6reduce28DeviceReduceSingleTileKernelINS2_10policy_hubIfyN4cuda3std3__44plusIfEEE10Policy1000EPfSC_iS9_ffNS7_10__identityEEEvT0_T1_T2_T3_T4_T6_E12temp_storage+28];
	add.f32 	%f387, %f385, %f386;
	ld.shared.f32 	%f388, [_ZZN3cub18CUB_300001_SM_10006detail6reduce28DeviceReduceSingleTileKernelINS2_10policy_hubIfyN4cuda3std3__44plusIfEEE10Policy1000EPfSC_iS9_ffNS7_10__identityEEEvT0_T1_T2_T3_T4_T6_E12temp_storage+32];
	add.f32 	%f389, %f387, %f388;
	ld.shared.f32 	%f390, [_ZZN3cub18CUB_300001_SM_10006detail6reduce28DeviceReduceSingleTileKernelINS2_10policy_hubIfyN4cuda3std3__44plusIfEEE10Policy1000EPfSC_iS9_ffNS7_10__identityEEEvT0_T1_T2_T3_T4_T6_E12temp_storage+36];
	add.f32 	%f418, %f389, %f390;
	bra.uni 	$L__BB9_72;
$L__BB9_18:
	// begin inline asm
	mov.u32 %r311, %laneid;
	// end inline asm
	and.b32  	%r337, %r1, 992;
	add.s32 	%r338, %r337, 32;
	setp.gt.s32 	%p73, %r338, %r67;
	not.b32 	%r339, %r337;
	add.s32 	%r340, %r67, %r339;
	selp.b32 	%r335, %r340, 31, %p73;
	mov.b32 	%r313, %f397;
	mov.b32 	%r314, 1;
	mov.b32 	%r336, -1;
	// begin inline asm
	shfl.sync.down.b32 %r312, %r313, %r314, %r335, %r336;
	// end inline asm
	setp.lt.s32 	%p74, %r311, %r335;
	mov.b32 	%f331, %r312;
	add.f32 	%f332, %f397, %f331;
	selp.f32 	%f333, %f332, %f397, %p74;
	mov.b32 	%r318, %f333;
	mov.b32 	%r319, 2;
	// begin inline asm
	shfl.sync.down.b32 %r317, %r318, %r319, %r335, %r336;
	// end inline asm
	add.s32 	%r341, %r311, 2;
	setp.gt.s32 	%p75, %r341, %r335;
	mov.b32 	%f334, %r317;
	add.f32 	%f335, %f333, %f334;
	selp.f32 	%f336, %f333, %f335, %p75;
	mov.b32 	%r323, %f336;
	mov.b32 	%r324, 4;
	// begin inline asm
	shfl.sync.down.b32 %r322, %r323, %r324, %r335, %r336;
	// end inline asm
	add.s32 	%r342, %r311, 4;
	setp.gt.s32 	%p76, %r342, %r335;
	mov.b32 	%f337, %r322;
	add.f32 	%f338, %f336, %f337;
	selp.f32 	%f339, %f336, %f338, %p76;
	mov.b32 	%r328, %f339;
	mov.b32 	%r329, 8;
	// begin inline asm
	shfl.sync.down.b32 %r327, %r328, %r329, %r335, %r336;
	// end inline asm
	add.s32 	%r343, %r311, 8;
	setp.gt.s32 	%p77, %r343, %r335;
	mov.b32 	%f340, %r327;
	add.f32 	%f341, %f339, %f340;
	selp.f32 	%f342, %f339, %f341, %p77;
	mov.b32 	%r333, %f342;
	mov.b32 	%r334, 16;
	// begin inline asm
	shfl.sync.down.b32 %r332, %r333, %r334, %r335, %r336;
	// end inline asm
	add.s32 	%r344, %r311, 16;
	setp.gt.s32 	%p78, %r344, %r335;
	mov.b32 	%f343, %r332;
	add.f32 	%f344, %f342, %f343;
	selp.f32 	%f418, %f342, %f344, %p78;
	setp.ne.s32 	%p79, %r311, 0;
	@%p79 bra 	$L__BB9_20;
	shr.u32 	%r345, %r1, 3;
	and.b32  	%r346, %r345, 124;
	mov.u32 	%r347, _ZZN3cub18CUB_300001_SM_10006detail6reduce28DeviceReduceSingleTileKernelINS2_10policy_hubIfyN4cuda3std3__44plusIfEEE10Policy1000EPfSC_iS9_ffNS7_10__identityEEEvT0_T1_T2_T3_T4_T6_E12temp_storage;
	add.s32 	%r348, %r347, %r346;
	st.shared.f32 	[%r348+8], %f418;
$L__BB9_20:
	bar.sync 	0;
	setp.ne.s32 	%p80, %r1, 0;
	@%p80 bra 	$L__BB9_72;
	setp.gt.s32 	%p81, %r67, 32;
	ld.shared.f32 	%f345, [_ZZN3cub18CUB_300001_SM_10006detail6reduce28DeviceReduceSingleTileKernelINS2_10policy_hubIfyN4cuda3std3__44plusIfEEE10Policy1000EPfSC_iS9_ffNS7_10__identityEEEvT0_T1_T2_T3_T4_T6_E12temp_storage+12];
	add.f32 	%f346, %f418, %f345;
	selp.f32 	%f347, %f346, %f418, %p81;
	setp.gt.s32 	%p82, %r67, 64;
	ld.shared.f32 	%f348, [_ZZN3cub18CUB_300001_SM_10006detail6reduce28DeviceReduceSingleTileKernelINS2_10policy_hubIfyN4cuda3std3__44plusIfEEE10Policy1000EPfSC_iS9_ffNS7_10__identityEEEvT0_T1_T2_T3_T4_T6_E12temp_storage+16];
	add.f32 	%f349, %f348, %f347;
	selp.f32 	%f350, %f349, %f347, %p82;
	setp.gt.s32 	%p83, %r67, 96;
	ld.shared.f32 	%f351, [_ZZN3cub18CUB_300001_SM_10006detail6reduce28DeviceReduceSingleTileKernelINS2_10policy_hubIfyN4cuda3std3__44plusIfEEE10Policy1000EPfSC_iS9_ffNS7_10__identityEEEvT0_T1_T2_T3_T4_T6_E12temp_storage+20];
	add.f32 	%f352, %f351, %f350;
	selp.f32 	%f353, %f352, %f350, %p83;
	setp.gt.s32 	%p84, %r67, 128;
	ld.shared.f32 	%f354, [_ZZN3cub18CUB_300001_SM_10006detail6reduce28DeviceReduceSingleTileKernelINS2_10policy_hubIfyN4cuda3std3__44plusIfEEE10Policy1000EPfSC_iS9_ffNS7_10__identityEEEvT0_T1_T2_T3_T4_T6_E12temp_storage+24];
	add.f32 	%f355, %f354, %f353;
	selp.f32 	%f356, %f355, %f353, %p84;
	setp.gt.s32 	%p85, %r67, 160;
	ld.shared.f32 	%f357, [_ZZN3cub18CUB_300001_SM_10006detail6reduce28DeviceReduceSingleTileKernelINS2_10policy_hubIfyN4cuda3std3__44plusIfEEE10Policy1000EPfSC_iS9_ffNS7_10__identityEEEvT0_T1_T2_T3_T4_T6_E12temp_storage+28];
	add.f32 	%f358, %f357, %f356;
	selp.f32 	%f359, %f358, %f356, %p85;
	setp.gt.s32 	%p86, %r67, 192;
	ld.shared.f32 	%f360, [_ZZN3cub18CUB_300001_SM_10006detail6reduce28DeviceReduceSingleTileKernelINS2_10policy_hubIfyN4cuda3std3__44plusIfEEE10Policy1000EPfSC_iS9_ffNS7_10__identityEEEvT0_T1_T2_T3_T4_T6_E12temp_storage+32];
	add.f32 	%f361, %f360, %f359;
	selp.f32 	%f362, %f361, %f359, %p86;
	setp.gt.s32 	%p87, %r67, 224;
	ld.shared.f32 	%f363, [_ZZN3cub18CUB_300001_SM_10006detail6reduce28DeviceReduceSingleTileKernelINS2_10policy_hubIfyN4cuda3std3__44plusIfEEE10Policy1000EPfSC_iS9_ffNS7_10__identityEEEvT0_T1_T2_T3_T4_T6_E12temp_storage+36];
	add.f32 	%f364, %f363, %f362;
	selp.f32 	%f418, %f364, %f362, %p87;
	bra.uni 	$L__BB9_72;
$L__BB9_22:
	mov.u32 	%r13, %tid.x;
	shl.b32 	%r224, %r13, 2;
	mul.wide.u32 	%rd86, %r224, 4;
	add.s64 	%rd76, %rd16, %rd86;
	// begin inline asm
	ld.global.nc.v2.u64 {%rd74, %rd75}, [%rd76];
	// end inline asm
	mov.b64 	{%r225, %r226}, %rd75;
	mov.b64 	{%r227, %r228}, %rd74;
	mov.b32 	%f225, %r228;
	mov.b32 	%f226, %r227;
	mov.b32 	%f227, %r226;
	mov.b32 	%f228, %r225;
	add.s64 	%rd79, %rd76, 4096;
	// begin inline asm
	ld.global.nc.v2.u64 {%rd77, %rd78}, [%rd79];
	// end inline asm
	mov.b64 	{%r229, %r230}, %rd78;
	mov.b64 	{%r231, %r232}, %rd77;
	mov.b32 	%f229, %r232;
	mov.b32 	%f230, %r231;
	mov.b32 	%f231, %r230;
	mov.b32 	%f232, %r229;
	add.s64 	%rd82, %rd76, 8192;
	// begin inline asm
	ld.global.nc.v2.u64 {%rd80, %rd81}, [%rd82];
	// end inline asm
	mov.b64 	{%r233, %r234}, %rd81;
	mov.b64 	{%r235, %r236}, %rd80;
	mov.b32 	%f233, %r236;
	mov.b32 	%f234, %r235;
	mov.b32 	%f235, %r234;
	mov.b32 	%f236, %r233;
	add.s64 	%rd85, %rd76, 12288;
	// begin inline asm
	ld.global.nc.v2.u64 {%rd83, %rd84}, [%rd85];
	// end inline asm
	mov.b64 	{%r237, %r238}, %rd84;
	mov.b64 	{%r239, %r240}, %rd83;
	mov.b32 	%f237, %r240;
	mov.b32 	%f238, %r239;
	mov.b32 	%f239, %r238;
	mov.b32 	%f240, %r237;
	add.f32 	%f241, %f226, %f225;
	add.f32 	%f242, %f228, %f227;
	add.f32 	%f243, %f230, %f229;
	add.f32 	%f244, %f232, %f231;
	add.f32 	%f245, %f234, %f233;
	add.f32 	%f246, %f236, %f235;
	add.f32 	%f247, %f238, %f237;
	add.f32 	%f248, %f240, %f239;
	add.f32 	%f249, %f241, %f242;
	add.f32 	%f250, %f243, %f244;
	add.f32 	%f251, %f245, %f246;
	add.f32 	%f252, %f247, %f248;
	add.f32 	%f253, %f249, %f250;
	add.f32 	%f254, %f251, %f252;
	add.f32 	%f404, %f253, %f254;
	setp.lt.u32 	%p50, %r67, 8192;
	mov.b32 	%r387, 4096;
	@%p50 bra 	$L__BB9_26;
	add.s32 	%r14, %r67, -4096;
	mov.b32 	%r387, 4096;
$L__BB9_24:
	mul.wide.s32 	%rd99, %r387, 4;
	add.s64 	%rd89, %rd76, %rd99;
	// begin inline asm
	ld.global.nc.v2.u64 {%rd87, %rd88}, [%rd89];
	// end inline asm
	mov.b64 	{%r242, %r243}, %rd88;
	mov.b64 	{%r244, %r245}, %rd87;
	mov.b32 	%f255, %r245;
	mov.b32 	%f256, %r244;
	mov.b32 	%f257, %r243;
	mov.b32 	%f258, %r242;
	add.s64 	%rd92, %rd89, 4096;
	// begin inline asm
	ld.global.nc.v2.u64 {%rd90, %rd91}, [%rd92];
	// end inline asm
	mov.b64 	{%r246, %r247}, %rd91;
	mov.b64 	{%r248, %r249}, %rd90;
	mov.b32 	%f259, %r249;
	mov.b32 	%f260, %r248;
	mov.b32 	%f261, %r247;
	mov.b32 	%f262, %r246;
	add.s64 	%rd95, %rd89, 8192;
	// begin inline asm
	ld.global.nc.v2.u64 {%rd93, %rd94}, [%rd95];
	// end inline asm
	mov.b64 	{%r250, %r251}, %rd94;
	mov.b64 	{%r252, %r253}, %rd93;
	mov.b32 	%f263, %r253;
	mov.b32 	%f264, %r252;
	mov.b32 	%f265, %r251;
	mov.b32 	%f266, %r250;
	add.s64 	%rd98, %rd89, 12288;
	// begin inline asm
	ld.global.nc.v2.u64 {%rd96, %rd97}, [%rd98];
	// end inline asm
	mov.b64 	{%r254, %r255}, %rd97;
	mov.b64 	{%r256, %r257}, %rd96;
	mov.b32 	%f267, %r257;
	mov.b32 	%f268, %r256;
	mov.b32 	%f269, %r255;
	mov.b32 	%f270, %r254;
	add.f32 	%f271, %f404, %f256;
	add.f32 	%f272, %f255, %f258;
	add.f32 	%f273, %f257, %f260;
	add.f32 	%f274, %f259, %f262;
	add.f32 	%f275, %f261, %f264;
	add.f32 	%f276, %f263, %f266;
	add.f32 	%f277, %f265, %f268;
	add.f32 	%f278, %f267, %f270;
	add.f32 	%f279, %f271, %f272;
	add.f32 	%f280, %f273, %f274;
	add.f32 	%f281, %f275, %f276;
	add.f32 	%f282, %f277, %f278;
	add.f32 	%f283, %f279, %f280;
	add.f32 	%f284, %f281, %f282;
	add.f32 	%f285, %f283, %f284;
	add.f32 	%f404, %f285, %f269;
	sub.s32 	%r258, %r67, %r387;
	setp.lt.s32 	%p51, %r258, 4096;
	@%p51 bra 	$L__BB9_34;
	add.s32 	%r387, %r387, 4096;
	setp.le.s32 	%p52, %r387, %r14;
	@%p52 bra 	$L__BB9_24;
$L__BB9_26:
	setp.le.s32 	%p53, %r67, %r387;
	@%p53 bra 	$L__BB9_34;
	sub.s32 	%r18, %r67, %r387;
	setp.ge.s32 	%p54, %r13, %r18;
	@%p54 bra 	$L__BB9_34;
	not.b32 	%r259, %r13;
	add.s32 	%r260, %r67, %r259;
	sub.s32 	%r19, %r260, %r387;
	and.b32  	%r261, %r19, 768;
	setp.eq.s32 	%p55, %r261, 768;
	mov.u32 	%r391, %r13;
	@%p55 bra 	$L__BB9_31;
	add.s32 	%r389, %r13, %r387;
	shr.u32 	%r262, %r19, 8;
	add.s32 	%r263, %r262, 1;
	and.b32  	%r264, %r263, 3;
	neg.s32 	%r388, %r264;
	mov.u32 	%r391, %r13;
$L__BB9_30:
	.pragma "nounroll";
	mul.wide.u32 	%rd101, %r389, 4;
	add.s64 	%rd100, %rd16, %rd101;
	// begin inline asm
	ld.global.nc.u32 %r265, [%rd100];
	// end inline asm
	mov.b32 	%f287, %r265;
	add.f32 	%f404, %f404, %f287;
	add.s32 	%r391, %r391, 256;
	add.s32 	%r389, %r389, 256;
	add.s32 	%r388, %r388, 1;
	setp.ne.s32 	%p56, %r388, 0;
	@%p56 bra 	$L__BB9_30;
$L__BB9_31:
	setp.lt.u32 	%p57, %r19, 768;
	@%p57 bra 	$L__BB9_34;
	cvt.u64.u32 	%rd102, %r391;
	cvt.u64.u32 	%rd103, %r387;
	add.s64 	%rd104, %rd102, %rd103;
	shl.b64 	%rd105, %rd104, 2;
	add.s64 	%rd106, %rd105, %rd16;
	add.s64 	%rd122, %rd106, 2048;
	add.s32 	%r392, %r391, %r387;
$L__BB9_33:
	mul.wide.u32 	%rd111, %r392, 4;
	add.s64 	%rd107, %rd16, %rd111;
	// begin inline asm
	ld.global.nc.u32 %r266, [%rd107];
	// end inline asm
	mov.b32 	%f288, %r266;
	add.f32 	%f289, %f404, %f288;
	add.s64 	%rd108, %rd122, -1024;
	// begin inline asm
	ld.global.nc.u32 %r267, [%rd108];
	// end inline asm
	mov.b32 	%f290, %r267;
	add.f32 	%f291, %f289, %f290;
	// begin inline asm
	ld.global.nc.u32 %r268, [%rd122];
	// end inline asm
	mov.b32 	%f292, %r268;
	add.f32 	%f293, %f291, %f292;
	add.s64 	%rd110, %rd122, 1024;
	// begin inline asm
	ld.global.nc.u32 %r269, [%rd110];
	// end inline asm
	mov.b32 	%f294, %r269;
	add.f32 	%f404, %f293, %f294;
	add.s32 	%r391, %r391, 1024;
	add.s64 	%rd122, %rd122, 4096;
	add.s32 	%r392, %r392, 1024;
	setp.lt.s32 	%p58, %r391, %r18;
	@%p58 bra 	$L__BB9_33;
$L__BB9_34:
	// begin inline asm
	mov.u32 %r270, %laneid;
	// end inline asm
	mov.b32 	%r272, %f404;
	mov.b32 	%r273, 1;
	mov.b32 	%r294, 31;
	mov.b32 	%r295, -1;
	// begin inline asm
	shfl.sync.down.b32 %r271, %r272, %r273, %r294, %r295;
	// end inline asm
	setp.gt.s32 	%p59, %r270, 30;
	mov.b32 	%f295, %r271;
	add.f32 	%f296, %f404, %f295;
	selp.f32 	%f297, %f404, %f296, %p59;
	mov.b32 	%r277, %f297;
	mov.b32 	%r278, 2;
	// begin inline asm
	shfl.sync.down.b32 %r276, %r277, %r278, %r294, %r295;
	// end inline asm
	setp.gt.s32 	%p60, %r270, 29;
	mov.b32 	%f298, %r276;
	add.f32 	%f299, %f297, %f298;
	selp.f32 	%f300, %f297, %f299, %p60;
	mov.b32 	%r282, %f300;
	mov.b32 	%r283, 4;
	// begin inline asm
	shfl.sync.down.b32 %r281, %r282, %r283, %r294, %r295;
	// end inline asm
	setp.gt.s32 	%p61, %r270, 27;
	mov.b32 	%f301, %r281;
	add.f32 	%f302, %f300, %f301;
	selp.f32 	%f303, %f300, %f302, %p61;
	mov.b32 	%r287, %f303;
	mov.b32 	%r288, 8;
	// begin inline asm
	shfl.sync.down.b32 %r286, %r287, %r288, %r294, %r295;
	// end inline asm
	setp.gt.s32 	%p62, %r270, 23;
	mov.b32 	%f304, %r286;
	add.f32 	%f305, %f303, %f304;
	selp.f32 	%f306, %f303, %f305, %p62;
	mov.b32 	%r292, %f306;
	mov.b32 	%r293, 16;
	// begin inline asm
	shfl.sync.down.b32 %r291, %r292, %r293, %r294, %r295;
	// end inline asm
	setp.gt.s32 	%p63, %r270, 15;
	mov.b32 	%f307, %r291;
	add.f32 	%f26, %f306, %f307;
	selp.f32 	%f418, %f306, %f26, %p63;
	setp.ne.s32 	%p64, %r270, 0;
	@%p64 bra 	$L__BB9_36;
	shr.u32 	%r296, %r13, 3;
	and.b32  	%r297, %r296, 124;
	mov.u32 	%r298, _ZZN3cub18CUB_300001_SM_10006detail6reduce28DeviceReduceSingleTileKernelINS2_10policy_hubIfyN4cuda3std3__44plusIfEEE10Policy1000EPfSC_iS9_ffNS7_10__identityEEEvT0_T1_T2_T3_T4_T6_E12temp_storage;
	add.s32 	%r299, %r298, %r297;
	st.shared.f32 	[%r299+8], %f26;
$L__BB9_36:
	bar.sync 	0;
	setp.ne.s32 	%p65, %r13, 0;
	@%p65 bra 	$L__BB9_72;
	ld.shared.f32 	%f308, [_ZZN3cub18CUB_300001_SM_10006detail6reduce28DeviceReduceSingleTileKernelINS2_10policy_hubIfyN4cuda3std3__44plusIfEEE10Policy1000EPfSC_iS9_ffNS7_10__identityEEEvT0_T1_T2_T3_T4_T6_E12temp_storage+12];
	add.f32 	%f309, %f418, %f308;
	ld.shared.f32 	%f310, [_ZZN3cub18CUB_300001_SM_10006detail6reduce28DeviceReduceSingleTileKernelINS2_10policy_hubIfyN4cuda3std3__44plusIfEEE10Policy1000EPfSC_iS9_ffNS7_10__identityEEEvT0_T1_T2_T3_T4_T6_E12temp_storage+16];
	add.f32 	%f311, %f309, %f310;
	ld.shared.f32 	%f312, [_ZZN3cub18CUB_300001_SM_10006detail6reduce28DeviceReduceSingleTileKernelINS2_10policy_hubIfyN4cuda3std3__44plusIfEEE10Policy1000EPfSC_iS9_ffNS7_10__identityEEEvT0_T1_T2_T3_T4_T6_E12temp_storage+20];
	add.f32 	%f313, %f311, %f312;
	ld.shared.f32 	%f314, [_ZZN3cub18CUB_300001_SM_10006detail6reduce28DeviceReduceSingleTileKernelINS2_10policy_hubIfyN4cuda3std3__44plusIfEEE10Policy1000EPfSC_iS9_ffNS7_10__identityEEEvT0_T1_T2_T3_T4_T6_E12temp_storage+24];
	add.f32 	%f315, %f313, %f314;
	ld.shared.f32 	%f316, [_ZZN3cub18CUB_300001_SM_10006detail6reduce28DeviceReduceSingleTileKernelINS2_10policy_hubIfyN4cuda3std3__44plusIfEEE10Policy1000EPfSC_iS9_ffNS7_10__identityEEEvT0_T1_T2_T3_T4_T6_E12temp_storage+28];
	add.f32 	%f317, %f315, %f316;
	ld.shared.f32 	%f318, [_ZZN3cub18CUB_300001_SM_10006detail6reduce28DeviceReduceSingleTileKernelINS2_10policy_hubIfyN4cuda3std3__44plusIfEEE10Policy1000EPfSC_iS9_ffNS7_10__identityEEEvT0_T1_T2_T3_T4_T6_E12temp_storage+32];
	add.f32 	%f319, %f317, %f318;
	ld.shared.f32 	%f320, [_ZZN3cub18CUB_300001_SM_10006detail6reduce28DeviceReduceSingleTileKernelINS2_10policy_hubIfyN4cuda3std3__44plusIfEEE10Policy1000EPfSC_iS9_ffNS7_10__identityEEEvT0_T1_T2_T3_T4_T6_E12temp_storage+36];
	add.f32 	%f418, %f319, %f320;
	bra.uni 	$L__BB9_72;
$L__BB9_38:
	setp.gt.s32 	%p3, %r67, 4095;
	@%p3 bra 	$L__BB9_56;
	mov.u32 	%r34, %tid.x;
	setp.ge.s32 	%p20, %r34, %r67;
	mov.f32 	%f410, 0f00000000;
	mov.u32 	%r397, %r34;
	@%p20 bra 	$L__BB9_41;
	mul.wide.u32 	%rd66, %r34, 4;
	add.s64 	%rd65, %rd16, %rd66;
	// begin inline asm
	ld.global.nc.u32 %r144, [%rd65];
	// end inline asm
	mov.b32 	%f410, %r144;
	add.s32 	%r397, %r34, 256;
$L__BB9_41:
	setp.ge.s32 	%p21, %r397, %r67;
	@%p21 bra 	$L__BB9_47;
	not.b32 	%r145, %r397;
	add.s32 	%r37, %r67, %r145;
	and.b32  	%r146, %r37, 768;
	setp.eq.s32 	%p22, %r146, 768;
	@%p22 bra 	$L__BB9_45;
	mul.wide.u32 	%rd67, %r397, 4;
	add.s64 	%rd123, %rd16, %rd67;
	shr.u32 	%r147, %r37, 8;
	add.s32 	%r148, %r147, 1;
	and.b32  	%r149, %r148, 3;
	neg.s32 	%r395, %r149;
$L__BB9_44:
	.pragma "nounroll";
	// begin inline asm
	ld.global.nc.u32 %r150, [%rd123];
	// end inline asm
	mov.b32 	%f157, %r150;
	add.f32 	%f410, %f410, %f157;
	add.s32 	%r397, %r397, 256;
	add.s64 	%rd123, %rd123, 1024;
	add.s32 	%r395, %r395, 1;
	setp.ne.s32 	%p23, %r395, 0;
	@%p23 bra 	$L__BB9_44;
$L__BB9_45:
	setp.lt.u32 	%p24, %r37, 768;
	@%p24 bra 	$L__BB9_47;
$L__BB9_46:
	mul.wide.s32 	%rd73, %r397, 4;
	add.s64 	%rd69, %rd16, %rd73;
	// begin inline asm
	ld.global.nc.u32 %r151, [%rd69];
	// end inline asm
	mov.b32 	%f158, %r151;
	add.f32 	%f159, %f410, %f158;
	add.s64 	%rd70, %rd69, 1024;
	// begin inline asm
	ld.global.nc.u32 %r152, [%rd70];
	// end inline asm
	mov.b32 	%f160, %r152;
	add.f32 	%f161, %f159, %f160;
	add.s64 	%rd71, %rd69, 2048;
	// begin inline asm
	ld.global.nc.u32 %r153, [%rd71];
	// end inline asm
	mov.b32 	%f162, %r153;
	add.f32 	%f163, %f161, %f162;
	add.s64 	%rd72, %rd69, 3072;
	// begin inline asm
	ld.global.nc.u32 %r154, [%rd72];
	// end inline asm
	mov.b32 	%f164, %r154;
	add.f32 	%f410, %f163, %f164;
	add.s32 	%r397, %r397, 1024;
	setp.lt.s32 	%p25, %r397, %r67;
	@%p25 bra 	$L__BB9_46;
$L__BB9_47:
	setp.lt.s32 	%p26, %r67, 256;
	@%p26 bra 	$L__BB9_52;
	// begin inline asm
	mov.u32 %r193, %laneid;
	// end inline asm
	mov.b32 	%r195, %f410;
	mov.b32 	%r196, 1;
	mov.b32 	%r217, 31;
	mov.b32 	%r218, -1;
	// begin inline asm
	shfl.sync.down.b32 %r194, %r195, %r196, %r217, %r218;
	// end inline asm
	setp.gt.s32 	%p42, %r193, 30;
	mov.b32 	%f199, %r194;
	add.f32 	%f200, %f410, %f199;
	selp.f32 	%f201, %f410, %f200, %p42;
	mov.b32 	%r200, %f201;
	mov.b32 	%r201, 2;
	// begin inline asm
	shfl.sync.down.b32 %r199, %r200, %r201, %r217, %r218;
	// end inline asm
	setp.gt.s32 	%p43, %r193, 29;
	mov.b32 	%f202, %r199;
	add.f32 	%f203, %f201, %f202;
	selp.f32 	%f204, %f201, %f203, %p43;
	mov.b32 	%r205, %f204;
	mov.b32 	%r206, 4;
	// begin inline asm
	shfl.sync.down.b32 %r204, %r205, %r206, %r217, %r218;
	// end inline asm
	setp.gt.s32 	%p44, %r193, 27;
	mov.b32 	%f205, %r204;
	add.f32 	%f206, %f204, %f205;
	selp.f32 	%f207, %f204, %f206, %p44;
	mov.b32 	%r210, %f207;
	mov.b32 	%r211, 8;
	// begin inline asm
	shfl.sync.down.b32 %r209, %r210, %r211, %r217, %r218;
	// end inline asm
	setp.gt.s32 	%p45, %r193, 23;
	mov.b32 	%f208, %r209;
	add.f32 	%f209, %f207, %f208;
	selp.f32 	%f210, %f207, %f209, %p45;
	mov.b32 	%r215, %f210;
	mov.b32 	%r216, 16;
	// begin inline asm
	shfl.sync.down.b32 %r214, %r215, %r216, %r217, %r218;
	// end inline asm
	setp.gt.s32 	%p46, %r193, 15;
	mov.b32 	%f211, %r214;
	add.f32 	%f38, %f210, %f211;
	selp.f32 	%f418, %f210, %f38, %p46;
	setp.ne.s32 	%p47, %r193, 0;
	@%p47 bra 	$L__BB9_50;
	shr.u32 	%r219, %r34, 3;
	and.b32  	%r220, %r219, 124;
	mov.u32 	%r221, _ZZN3cub18CUB_300001_SM_10006detail6reduce28DeviceReduceSingleTileKernelINS2_10policy_hubIfyN4cuda3std3__44plusIfEEE10Policy1000EPfSC_iS9_ffNS7_10__identityEEEvT0_T1_T2_T3_T4_T6_E12temp_storage;
	add.s32 	%r222, %r221, %r220;
	st.shared.f32 	[%r222+8], %f38;
$L__BB9_50:
	bar.sync 	0;
	setp.ne.s32 	%p48, %r34, 0;
	@%p48 bra 	$L__BB9_72;
	ld.shared.f32 	%f212, [_ZZN3cub18CUB_300001_SM_10006detail6reduce28DeviceReduceSingleTileKernelINS2_10policy_hubIfyN4cuda3std3__44plusIfEEE10Policy1000EPfSC_iS9_ffNS7_10__identityEEEvT0_T1_T2_T3_T4_T6_E12temp_storage+12];
	add.f32 	%f213, %f418, %f212;
	ld.shared.f32 	%f214, [_ZZN3cub18CUB_300001_SM_10006detail6reduce28DeviceReduceSingleTileKernelINS2_10policy_hubIfyN4cuda3std3__44plusIfEEE10Policy1000EPfSC_iS9_ffNS7_10__identityEEEvT0_T1_T2_T3_T4_T6_E12temp_storage+16];
	add.f32 	%f215, %f213, %f214;
	ld.shared.f32 	%f216, [_ZZN3cub18CUB_300001_SM_10006detail6reduce28DeviceReduceSingleTileKernelINS2_10policy_hubIfyN4cuda3std3__44plusIfEEE10Policy1000EPfSC_iS9_ffNS7_10__identityEEEvT0_T1_T2_T3_T4_T6_E12temp_storage+20];
	add.f32 	%f217, %f215, %f216;
	ld.shared.f32 	%f218, [_ZZN3cub18CUB_300001_SM_10006detail6reduce28DeviceReduceSingleTileKernelINS2_10policy_hubIfyN4cuda3std3__44plusIfEEE10Policy1000EPfSC_iS9_ffNS7_10__identityEEEvT0_T1_T2_T3_T4_T6_E12temp_storage+24];
	add.f32 	%f219, %f217, %f218;
	ld.shared.f32 	%f220, [_ZZN3cub18CUB_300001_SM_10006detail6reduce28DeviceReduceSingleTileKernelINS2_10policy_hubIfyN4cuda3std3__44plusIfEEE10Policy1000EPfSC_iS9_ffNS7_10__identityEEEvT0_T1_T2_T3_T4_T6_E12temp_storage+28];
	add.f32 	%f221, %f219, %f220;
	ld.shared.f32 	%f222, [_ZZN3cub18CUB_300001_SM_10006detail6reduce28DeviceReduceSingleTileKernelINS2_10policy_hubIfyN4cuda3std3__44plusIfEEE10Policy1000EPfSC_iS9_ffNS7_10__identityEEEvT0_T1_T2_T3_T4_T6_E12temp_storage+32];
	add.f32 	%f223, %f221, %f222;
	ld.shared.f32 	%f224, [_ZZN3cub18CUB_300001_SM_10006detail6reduce28DeviceReduceSingleTileKernelINS2_10policy_hubIfyN4cuda3std3__44plusIfEEE10Policy1000EPfSC_iS9_ffNS7_10__identityEEEvT0_T1_T2_T3_T4_T6_E12temp_storage+36];
	add.f32 	%f418, %f223, %f224;
	bra.uni 	$L__BB9_72;
$L__BB9_52:
	// begin inline asm
	mov.u32 %r155, %laneid;
	// end inline asm
	and.b32  	%r181, %r34, 992;
	add.s32 	%r182, %r181, 32;
	setp.gt.s32 	%p27, %r182, %r67;
	not.b32 	%r183, %r181;
	add.s32 	%r184, %r67, %r183;
	selp.b32 	%r179, %r184, 31, %p27;
	mov.b32 	%r157, %f410;
	mov.b32 	%r158, 1;
	mov.b32 	%r180, -1;
	// begin inline asm
	shfl.sync.down.b32 %r156, %r157, %r158, %r179, %r180;
	// end inline asm
	setp.lt.s32 	%p28, %r155, %r179;
	mov.b32 	%f165, %r156;
	add.f32 	%f166, %f410, %f165;
	selp.f32 	%f167, %f166, %f410, %p28;
	mov.b32 	%r162, %f167;
	mov.b32 	%r163, 2;
	// begin inline asm
	shfl.sync.down.b32 %r161, %r162, %r163, %r179, %r180;
	// end inline asm
	add.s32 	%r185, %r155, 2;
	setp.gt.s32 	%p29, %r185, %r179;
	mov.b32 	%f168, %r161;
	add.f32 	%f169, %f167, %f168;
	selp.f32 	%f170, %f167, %f169, %p29;
	mov.b32 	%r167, %f170;
	mov.b32 	%r168, 4;
	// begin inline asm
	shfl.sync.down.b32 %r166, %r167, %r168, %r179, %r180;
	// end inline asm
	add.s32 	%r186, %r155, 4;
	setp.gt.s32 	%p30, %r186, %r179;
	mov.b32 	%f171, %r166;
	add.f32 	%f172, %f170, %f171;
	selp.f32 	%f173, %f170, %f172, %p30;
	mov.b32 	%r172, %f173;
	mov.b32 	%r173, 8;
	// begin inline asm
	shfl.sync.down.b32 %r171, %r172, %r173, %r179, %r180;
	// end inline asm
	add.s32 	%r187, %r155, 8;
	setp.gt.s32 	%p31, %r187, %r179;
	mov.b32 	%f174, %r171;
	add.f32 	%f175, %f173, %f174;
	selp.f32 	%f176, %f173, %f175, %p31;
	mov.b32 	%r177, %f176;
	mov.b32 	%r178, 16;
	// begin inline asm
	shfl.sync.down.b32 %r176, %r177, %r178, %r179, %r180;
	// end inline asm
	add.s32 	%r188, %r155, 16;
	setp.gt.s32 	%p32, %r188, %r179;
	mov.b32 	%f177, %r176;
	add.f32 	%f178, %f176, %f177;
	selp.f32 	%f418, %f176, %f178, %p32;
	setp.ne.s32 	%p33, %r155, 0;
	@%p33 bra 	$L__BB9_54;
	shr.u32 	%r189, %r34, 3;
	and.b32  	%r190, %r189, 124;
	mov.u32 	%r191, _ZZN3cub18CUB_300001_SM_10006detail6reduce28DeviceReduceSingleTileKernelINS2_10policy_hubIfyN4cuda3std3__44plusIfEEE10Policy1000EPfSC_iS9_ffNS7_10__identityEEEvT0_T1_T2_T3_T4_T6_E12temp_storage;
	add.s32 	%r192, %r191, %r190;
	st.shared.f32 	[%r192+8], %f418;
$L__BB9_54:
	bar.sync 	0;
	setp.ne.s32 	%p34, %r34, 0;
	@%p34 bra 	$L__BB9_72;
	setp.gt.s32 	%p35, %r67, 32;
	ld.shared.f32 	%f179, [_ZZN3cub18CUB_300001_SM_10006detail6reduce28DeviceReduceSingleTileKernelINS2_10policy_hubIfyN4cuda3std3__44plusIfEEE10Policy1000EPfSC_iS9_ffNS7_10__identityEEEvT0_T1_T2_T3_T4_T6_E12temp_storage+12];
	add.f32 	%f180, %f418, %f179;
	selp.f32 	%f181, %f180, %f418, %p35;
	setp.gt.s32 	%p36, %r67, 64;
	ld.shared.f32 	%f182, [_ZZN3cub18CUB_300001_SM_10006detail6reduce28DeviceReduceSingleTileKernelINS2_10policy_hubIfyN4cuda3std3__44plusIfEEE10Policy1000EPfSC_iS9_ffNS7_10__identityEEEvT0_T1_T2_T3_T4_T6_E12temp_storage+16];
	add.f32 	%f183, %f182, %f181;
	selp.f32 	%f184, %f183, %f181, %p36;
	setp.gt.s32 	%p37, %r67, 96;
	ld.shared.f32 	%f185, [_ZZN3cub18CUB_300001_SM_10006detail6reduce28DeviceReduceSingleTileKernelINS2_10policy_hubIfyN4cuda3std3__44plusIfEEE10Policy1000EPfSC_iS9_ffNS7_10__identityEEEvT0_T1_T2_T3_T4_T6_E12temp_storage+20];
	add.f32 	%f186, %f185, %f184;
	selp.f32 	%f187, %f186, %f184, %p37;
	setp.gt.s32 	%p38, %r67, 128;
	ld.shared.f32 	%f188, [_ZZN3cub18CUB_300001_SM_10006detail6reduce28DeviceReduceSingleTileKernelINS2_10policy_hubIfyN4cuda3std3__44plusIfEEE10Policy1000EPfSC_iS9_ffNS7_10__identityEEEvT0_T1_T2_T3_T4_T6_E12temp_storage+24];
	add.f32 	%f189, %f188, %f187;
	selp.f32 	%f190, %f189, %f187, %p38;
	setp.gt.s32 	%p39, %r67, 160;
	ld.shared.f32 	%f191, [_ZZN3cub18CUB_300001_SM_10006detail6reduce28DeviceReduceSingleTileKernelINS2_10policy_hubIfyN4cuda3std3__44plusIfEEE10Policy1000EPfSC_iS9_ffNS7_10__identityEEEvT0_T1_T2_T3_T4_T6_E12temp_storage+28];
	add.f32 	%f192, %f191, %f190;
	selp.f32 	%f193, %f192, %f190, %p39;
	setp.gt.s32 	%p40, %r67, 192;
	ld.shared.f32 	%f194, [_ZZN3cub18CUB_300001_SM_10006detail6reduce28DeviceReduceSingleTileKernelINS2_10policy_hubIfyN4cuda3std3__44plusIfEEE10Policy1000EPfSC_iS9_ffNS7_10__identityEEEvT0_T1_T2_T3_T4_T6_E12temp_storage+32];
	add.f32 	%f195, %f194, %f193;
	selp.f32 	%f196, %f195, %f193, %p40;
	setp.gt.s32 	%p41, %r67, 224;
	ld.shared.f32 	%f197, [_ZZN3cub18CUB_300001_SM_10006detail6reduce28DeviceReduceSingleTileKernelINS2_10policy_hubIfyN4cuda3std3__44plusIfEEE10Policy1000EPfSC_iS9_ffNS7_10__identityEEEvT0_T1_T2_T3_T4_T6_E12temp_storage+36];
	add.f32 	%f198, %f197, %f196;
	selp.f32 	%f418, %f198, %f196, %p41;
	bra.uni 	$L__BB9_72;
$L__BB9_56:
	mov.u32 	%r46, %tid.x;
	mul.wide.u32 	%rd35, %r46, 4;
	add.s64 	%rd19, %rd16, %rd35;
	// begin inline asm
	ld.global.nc.u32 %r68, [%rd19];
	// end inline asm
	mov.b32 	%f59, %r68;
	add.s64 	%rd20, %rd19, 1024;
	// begin inline asm
	ld.global.nc.u32 %r69, [%rd20];
	// end inline asm
	mov.b32 	%f60, %r69;
	add.s64 	%rd21, %rd19, 2048;
	// begin inline asm
	ld.global.nc.u32 %r70, [%rd21];
	// end inline asm
	mov.b32 	%f61, %r70;
	add.s64 	%rd22, %rd19, 3072;
	// begin inline asm
	ld.global.nc.u32 %r71, [%rd22];
	// end inline asm
	mov.b32 	%f62, %r71;
	add.s64 	%rd23, %rd19, 4096;
	// begin inline asm
	ld.global.nc.u32 %r72, [%rd23];
	// end inline asm
	mov.b32 	%f63, %r72;
	add.s64 	%rd24, %rd19, 5120;
	// begin inline asm
	ld.global.nc.u32 %r73, [%rd24];
	// end inline asm
	mov.b32 	%f64, %r73;
	add.s64 	%rd25, %rd19, 6144;
	// begin inline asm
	ld.global.nc.u32 %r74, [%rd25];
	// end inline asm
	mov.b32 	%f65, %r74;
	add.s64 	%rd26, %rd19, 7168;
	// begin inline asm
	ld.global.nc.u32 %r75, [%rd26];
	// end inline asm
	mov.b32 	%f66, %r75;
	add.s64 	%rd27, %rd19, 8192;
	// begin inline asm
	ld.global.nc.u32 %r76, [%rd27];
	// end inline asm
	mov.b32 	%f67, %r76;
	add.s64 	%rd28, %rd19, 9216;
	// begin inline asm
	ld.global.nc.u32 %r77, [%rd28];
	// end inline asm
	mov.b32 	%f68, %r77;
	add.s64 	%rd29, %rd19, 10240;
	// begin inline asm
	ld.global.nc.u32 %r78, [%rd29];
	// end inline asm
	mov.b32 	%f69, %r78;
	add.s64 	%rd30, %rd19, 11264;
	// begin inline asm
	ld.global.nc.u32 %r79, [%rd30];
	// end inline asm
	mov.b32 	%f70, %r79;
	add.s64 	%rd31, %rd19, 12288;
	// begin inline asm
	ld.global.nc.u32 %r80, [%rd31];
	// end inline asm
	mov.b32 	%f71, %r80;
	add.s64 	%rd32, %rd19, 13312;
	// begin inline asm
	ld.global.nc.u32 %r81, [%rd32];
	// end inline asm
	mov.b32 	%f72, %r81;
	add.s64 	%rd33, %rd19, 14336;
	// begin inline asm
	ld.global.nc.u32 %r82, [%rd33];
	// end inline asm
	mov.b32 	%f73, %r82;
	add.s64 	%rd34, %rd19, 15360;
	// begin inline asm
	ld.global.nc.u32 %r83, [%rd34];
	// end inline asm
	mov.b32 	%f74, %r83;
	add.f32 	%f75, %f59, %f60;
	add.f32 	%f76, %f61, %f62;
	add.f32 	%f77, %f63, %f64;
	add.f32 	%f78, %f65, %f66;
	add.f32 	%f79, %f67, %f68;
	add.f32 	%f80, %f69, %f70;
	add.f32 	%f81, %f71, %f72;
	add.f32 	%f82, %f73, %f74;
	add.f32 	%f83, %f75, %f76;
	add.f32 	%f84, %f77, %f78;
	add.f32 	%f85, %f79, %f80;
	add.f32 	%f86, %f81, %f82;
	add.f32 	%f87, %f83, %f84;
	add.f32 	%f88, %f85, %f86;
	add.f32 	%f417, %f87, %f88;
	setp.lt.u32 	%p4, %r67, 8192;
	mov.b32 	%r400, 4096;
	@%p4 bra 	$L__BB9_60;
	add.s32 	%r47, %r67, -4096;
	mov.b32 	%r400, 4096;
$L__BB9_58:
	mul.wide.s32 	%rd52, %r400, 4;
	add.s64 	%rd36, %rd19, %rd52;
	// begin inline asm
	ld.global.nc.u32 %r86, [%rd36];
	// end inline asm
	mov.b32 	%f89, %r86;
	add.s64 	%rd37, %rd36, 1024;
	// begin inline asm
	ld.global.nc.u32 %r87, [%rd37];
	// end inline asm
	mov.b32 	%f90, %r87;
	add.s64 	%rd38, %rd36, 2048;
	// begin inline asm
	ld.global.nc.u32 %r88, [%rd38];
	// end inline asm
	mov.b32 	%f91, %r88;
	add.s64 	%rd39, %rd36, 3072;
	// begin inline asm
	ld.global.nc.u32 %r89, [%rd39];
	// end inline asm
	mov.b32 	%f92, %r89;
	add.s64 	%rd40, %rd36, 4096;
	// begin inline asm
	ld.global.nc.u32 %r90, [%rd40];
	// end inline asm
	mov.b32 	%f93, %r90;
	add.s64 	%rd41, %rd36, 5120;
	// begin inline asm
	ld.global.nc.u32 %r91, [%rd41];
	// end inline asm
	mov.b32 	%f94, %r91;
	add.s64 	%rd42, %rd36, 6144;
	// begin inline asm
	ld.global.nc.u32 %r92, [%rd42];
	// end inline asm
	mov.b32 	%f95, %r92;
	add.s64 	%rd43, %rd36, 7168;
	// begin inline asm
	ld.global.nc.u32 %r93, [%rd43];
	// end inline asm
	mov.b32 	%f96, %r93;
	add.s64 	%rd44, %rd36, 8192;
	// begin inline asm
	ld.global.nc.u32 %r94, [%rd44];
	// end inline asm
	mov.b32 	%f97, %r94;
	add.s64 	%rd45, %rd36, 9216;
	// begin inline asm
	ld.global.nc.u32 %r95, [%rd45];
	// end inline asm
	mov.b32 	%f98, %r95;
	add.s64 	%rd46, %rd36, 10240;
	// begin inline asm
	ld.global.nc.u32 %r96, [%rd46];
	// end inline asm
	mov.b32 	%f99, %r96;
	add.s64 	%rd47, %rd36, 11264;
	// begin inline asm
	ld.global.nc.u32 %r97, [%rd47];
	// end inline asm
	mov.b32 	%f100, %r97;
	add.s64 	%rd48, %rd36, 12288;
	// begin inline asm
	ld.global.nc.u32 %r98, [%rd48];
	// end inline asm
	mov.b32 	%f101, %r98;
	add.s64 	%rd49, %rd36, 13312;
	// begin inline asm
	ld.global.nc.u32 %r99, [%rd49];
	// end inline asm
	mov.b32 	%f102, %r99;
	add.s64 	%rd50, %rd36, 14336;
	// begin inline asm
	ld.global.nc.u32 %r100, [%rd50];
	// end inline asm
	mov.b32 	%f103, %r100;
	add.s64 	%rd51, %rd36, 15360;
	// begin inline asm
	ld.global.nc.u32 %r101, [%rd51];
	// end inline asm
	mov.b32 	%f104, %r101;
	add.f32 	%f105, %f417, %f89;
	add.f32 	%f106, %f90, %f91;
	add.f32 	%f107, %f92, %f93;
	add.f32 	%f108, %f94, %f95;
	add.f32 	%f109, %f96, %f97;
	add.f32 	%f110, %f98, %f99;
	add.f32 	%f111, %f100, %f101;
	add.f32 	%f112, %f102, %f103;
	add.f32 	%f113, %f105, %f106;
	add.f32 	%f114, %f107, %f108;
	add.f32 	%f115, %f109, %f110;
	add.f32 	%f116, %f111, %f112;
	add.f32 	%f117, %f113, %f114;
	add.f32 	%f118, %f115, %f116;
	add.f32 	%f119, %f117, %f118;
	add.f32 	%f417, %f119, %f104;
	sub.s32 	%r102, %r67, %r400;
	setp.lt.s32 	%p5, %r102, 4096;
	@%p5 bra 	$L__BB9_68;
	add.s32 	%r400, %r400, 4096;
	setp.le.s32 	%p6, %r400, %r47;
	@%p6 bra 	$L__BB9_58;
$L__BB9_60:
	setp.le.s32 	%p7, %r67, %r400;
	@%p7 bra 	$L__BB9_68;
	sub.s32 	%r51, %r67, %r400;
	setp.ge.s32 	%p8, %r46, %r51;
	@%p8 bra 	$L__BB9_68;
	not.b32 	%r103, %r46;
	add.s32 	%r104, %r67, %r103;
	sub.s32 	%r52, %r104, %r400;
	and.b32  	%r105, %r52, 768;
	setp.eq.s32 	%p9, %r105, 768;
	mov.u32 	%r404, %r46;
	@%p9 bra 	$L__BB9_65;
	add.s32 	%r402, %r46, %r400;
	shr.u32 	%r106, %r52, 8;
	add.s32 	%r107, %r106, 1;
	and.b32  	%r108, %r107, 3;
	neg.s32 	%r401, %r108;
	mov.u32 	%r404, %r46;
$L__BB9_64:
	.pragma "nounroll";
	mul.wide.u32 	%rd54, %r402, 4;
	add.s64 	%rd53, %rd16, %rd54;
	// begin inline asm
	ld.global.nc.u32 %r109, [%rd53];
	// end inline asm
	mov.b32 	%f121, %r109;
	add.f32 	%f417, %f417, %f121;
	add.s32 	%r404, %r404, 256;
	add.s32 	%r402, %r402, 256;
	add.s32 	%r401, %r401, 1;
	setp.ne.s32 	%p10, %r401, 0;
	@%p10 bra 	$L__BB9_64;
$L__BB9_65:
	setp.lt.u32 	%p11, %r52, 768;
	@%p11 bra 	$L__BB9_68;
	cvt.u64.u32 	%rd55, %r404;
	cvt.u64.u32 	%rd56, %r400;
	add.s64 	%rd57, %rd55, %rd56;
	shl.b64 	%rd58, %rd57, 2;
	add.s64 	%rd59, %rd58, %rd16;
	add.s64 	%rd124, %rd59, 2048;
	add.s32 	%r405, %r404, %r400;
$L__BB9_67:
	mul.wide.u32 	%rd64, %r405, 4;
	add.s64 	%rd60, %rd16, %rd64;
	// begin inline asm
	ld.global.nc.u32 %r110, [%rd60];
	// end inline asm
	mov.b32 	%f122, %r110;
	add.f32 	%f123, %f417, %f122;
	add.s64 	%rd61, %rd124, -1024;
	// begin inline asm
	ld.global.nc.u32 %r111, [%rd61];
	// end inline asm
	mov.b32 	%f124, %r111;
	add.f32 	%f125, %f123, %f124;
	// begin inline asm
	ld.global.nc.u32 %r112, [%rd124];
	// end inline asm
	mov.b32 	%f126, %r112;
	add.f32 	%f127, %f125, %f126;
	add.s64 	%rd63, %rd124, 1024;
	// begin inline asm
	ld.global.nc.u32 %r113, [%rd63];
	// end inline asm
	mov.b32 	%f128, %r113;
	add.f32 	%f417, %f127, %f128;
	add.s32 	%r404, %r404, 1024;
	add.s64 	%rd124, %rd124, 4096;
	add.s32 	%r405, %r405, 1024;
	setp.lt.s32 	%p12, %r404, %r51;
	@%p12 bra 	$L__BB9_67;
$L__BB9_68:
	// begin inline asm
	mov.u32 %r114, %laneid;
	// end inline asm
	mov.b32 	%r116, %f417;
	mov.b32 	%r117, 1;
	mov.b32 	%r138, 31;
	mov.b32 	%r139, -1;
	// begin inline asm
	shfl.sync.down.b32 %r115, %r116, %r117, %r138, %r139;
	// end inline asm
	setp.gt.s32 	%p13, %r114, 30;
	mov.b32 	%f129, %r115;
	add.f32 	%f130, %f417, %f129;
	selp.f32 	%f131, %f417, %f130, %p13;
	mov.b32 	%r121, %f131;
	mov.b32 	%r122, 2;
	// begin inline asm
	shfl.sync.down.b32 %r120, %r121, %r122, %r138, %r139;
	// end inline asm
	setp.gt.s32 	%p14, %r114, 29;
	mov.b32 	%f132, %r120;
	add.f32 	%f133, %f131, %f132;
	selp.f32 	%f134, %f131, %f133, %p14;
	mov.b32 	%r126, %f134;
	mov.b32 	%r127, 4;
	// begin inline asm
	shfl.sync.down.b32 %r125, %r126, %r127, %r138, %r139;
	// end inline asm
	setp.gt.s32 	%p15, %r114, 27;
	mov.b32 	%f135, %r125;
	add.f32 	%f136, %f134, %f135;
	selp.f32 	%f137, %f134, %f136, %p15;
	mov.b32 	%r131, %f137;
	mov.b32 	%r132, 8;
	// begin inline asm
	shfl.sync.down.b32 %r130, %r131, %r132, %r138, %r139;
	// end inline asm
	setp.gt.s32 	%p16, %r114, 23;
	mov.b32 	%f138, %r130;
	add.f32 	%f139, %f137, %f138;
	selp.f32 	%f140, %f137, %f139, %p16;
	mov.b32 	%r136, %f140;
	mov.b32 	%r137, 16;
	// begin inline asm
	shfl.sync.down.b32 %r135, %r136, %r137, %r138, %r139;
	// end inline asm
	setp.gt.s32 	%p17, %r114, 15;
	mov.b32 	%f141, %r135;
	add.f32 	%f54, %f140, %f141;
	selp.f32 	%f418, %f140, %f54, %p17;
	setp.ne.s32 	%p18, %r114, 0;
	@%p18 bra 	$L__BB9_70;
	shr.u32 	%r140, %r46, 3;
	and.b32  	%r141, %r140, 124;
	mov.u32 	%r142, _ZZN3cub18CUB_300001_SM_10006detail6reduce28DeviceReduceSingleTileKernelINS2_10policy_hubIfyN4cuda3std3__44plusIfEEE10Policy1000EPfSC_iS9_ffNS7_10__identityEEEvT0_T1_T2_T3_T4_T6_E12temp_storage;
	add.s32 	%r143, %r142, %r141;
	st.shared.f32 	[%r143+8], %f54;
$L__BB9_70:
	bar.sync 	0;
	setp.ne.s32 	%p19, %r46, 0;
	@%p19 bra 	$L__BB9_72;
	ld.shared.f32 	%f142, [_ZZN3cub18CUB_300001_SM_10006detail6reduce28DeviceReduceSingleTileKernelINS2_10policy_hubIfyN4cuda3std3__44plusIfEEE10Policy1000EPfSC_iS9_ffNS7_10__identityEEEvT0_T1_T2_T3_T4_T6_E12temp_storage+12];
	add.f32 	%f143, %f418, %f142;
	ld.shared.f32 	%f144, [_ZZN3cub18CUB_300001_SM_10006detail6reduce28DeviceReduceSingleTileKernelINS2_10policy_hubIfyN4cuda3std3__44plusIfEEE10Policy1000EPfSC_iS9_ffNS7_10__identityEEEvT0_T1_T2_T3_T4_T6_E12temp_storage+16];
	add.f32 	%f145, %f143, %f144;
	ld.shared.f32 	%f146, [_ZZN3cub18CUB_300001_SM_10006detail6reduce28DeviceReduceSingleTileKernelINS2_10policy_hubIfyN4cuda3std3__44plusIfEEE10Policy1000EPfSC_iS9_ffNS7_10__identityEEEvT0_T1_T2_T3_T4_T6_E12temp_storage+20];
	add.f32 	%f147, %f145, %f146;
	ld.shared.f32 	%f148, [_ZZN3cub18CUB_300001_SM_10006detail6reduce28DeviceReduceSingleTileKernelINS2_10policy_hubIfyN4cuda3std3__44plusIfEEE10Policy1000EPfSC_iS9_ffNS7_10__identityEEEvT0_T1_T2_T3_T4_T6_E12temp_storage+24];
	add.f32 	%f149, %f147, %f148;
	ld.shared.f32 	%f150, [_ZZN3cub18CUB_300001_SM_10006detail6reduce28DeviceReduceSingleTileKernelINS2_10policy_hubIfyN4cuda3std3__44plusIfEEE10Policy1000EPfSC_iS9_ffNS7_10__identityEEEvT0_T1_T2_T3_T4_T6_E12temp_storage+28];
	add.f32 	%f151, %f149, %f150;
	ld.shared.f32 	%f152, [_ZZN3cub18CUB_300001_SM_10006detail6reduce28DeviceReduceSingleTileKernelINS2_10policy_hubIfyN4cuda3std3__44plusIfEEE10Policy1000EPfSC_iS9_ffNS7_10__identityEEEvT0_T1_T2_T3_T4_T6_E12temp_storage+32];
	add.f32 	%f153, %f151, %f152;
	ld.shared.f32 	%f154, [_ZZN3cub18CUB_300001_SM_10006detail6reduce28DeviceReduceSingleTileKernelINS2_10policy_hubIfyN4cuda3std3__44plusIfEEE10Policy1000EPfSC_iS9_ffNS7_10__identityEEEvT0_T1_T2_T3_T4_T6_E12temp_storage+36];
	add.f32 	%f418, %f153, %f154;
$L__BB9_72:
	mov.u32 	%r379, %tid.x;
	setp.ne.s32 	%p95, %r379, 0;
	@%p95 bra 	$L__BB9_74;
	add.f32 	%f391, %f58, %f418;
	st.global.f32 	[%rd1], %f391;
$L__BB9_74:
	ret;

}
.func  (.param .b64 func_retval0) __internal_accurate_pow(
	.param .b64 __internal_accurate_pow_param_0
)
{
	.reg .pred 	%p<8>;
	.reg .b32 	%r<49>;
	.reg .b32 	%f<3>;
	.reg .b64 	%fd<109>;

	ld.param.f64 	%fd10, [__internal_accurate_pow_param_0];
	{
	.reg .b32 %temp; 
	mov.b64 	{%temp, %r46}, %fd10;
	}
	{
	.reg .b32 %temp; 
	mov.b64 	{%r45, %temp}, %fd10;
	}
	shr.u32 	%r47, %r46, 20;
	setp.gt.u32 	%p1, %r46, 1048575;
	@%p1 bra 	$L__BB10_2;
	mul.f64 	%fd11, %fd10, 0d4350000000000000;
	{
	.reg .b32 %temp; 
	mov.b64 	{%temp, %r46}, %fd11;
	}
	{
	.reg .b32 %temp; 
	mov.b64 	{%r45, %temp}, %fd11;
	}
	shr.u32 	%r16, %r46, 20;
	add.s32 	%r47, %r16, -54;
$L__BB10_2:
	add.s32 	%r48, %r47, -1023;
	and.b32  	%r17, %r46, -2146435073;
	or.b32  	%r18, %r17, 1072693248;
	mov.b64 	%fd107, {%r45, %r18};
	setp.lt.u32 	%p2, %r18, 1073127583;
	@%p2 bra 	$L__BB10_4;
	{
	.reg .b32 %temp; 
	mov.b64 	{%r19, %temp}, %fd107;
	}
	{
	.reg .b32 %temp; 
	mov.b64 	{%temp, %r20}, %fd107;
	}
	add.s32 	%r21, %r20, -1048576;
	mov.b64 	%fd107, {%r19, %r21};
	add.s32 	%r48, %r47, -1022;
$L__BB10_4:
	add.f64 	%fd12, %fd107, 0dBFF0000000000000;
	add.f64 	%fd13, %fd107, 0d3FF0000000000000;
	rcp.approx.ftz.f64 	%fd14, %fd13;
	neg.f64 	%fd15, %fd13;
	fma.rn.f64 	%fd16, %fd15, %fd14, 0d3FF0000000000000;
	fma.rn.f64 	%fd17, %fd16, %fd16, %fd16;
	fma.rn.f64 	%fd18, %fd17, %fd14, %fd14;
	mul.f64 	%fd19, %fd12, %fd18;
	fma.rn.f64 	%fd20, %fd12, %fd18, %fd19;
	mul.f64 	%fd21, %fd20, %fd20;
	fma.rn.f64 	%fd22, %fd21, 0d3EB0F5FF7D2CAFE2, 0d3ED0F5D241AD3B5A;
	fma.rn.f64 	%fd23, %fd22, %fd21, 0d3EF3B20A75488A3F;
	fma.rn.f64 	%fd24, %fd23, %fd21, 0d3F1745CDE4FAECD5;
	fma.rn.f64 	%fd25, %fd24, %fd21, 0d3F3C71C7258A578B;
	fma.rn.f64 	%fd26, %fd25, %fd21, 0d3F6249249242B910;
	fma.rn.f64 	%fd27, %fd26, %fd21, 0d3F89999999999DFB;
	sub.f64 	%fd28, %fd12, %fd20;
	add.f64 	%fd29, %fd28, %fd28;
	neg.f64 	%fd30, %fd20;
	fma.rn.f64 	%fd31, %fd30, %fd12, %fd29;
	mul.f64 	%fd32, %fd18, %fd31;
	fma.rn.f64 	%fd33, %fd21, %fd27, 0d3FB5555555555555;
	mov.f64 	%fd34, 0d3FB5555555555555;
	sub.f64 	%fd35, %fd34, %fd33;
	fma.rn.f64 	%fd36, %fd21, %fd27, %fd35;
	add.f64 	%fd37, %fd36, 0dBC46A4CB00B9E7B0;
	add.f64 	%fd38, %fd33, %fd37;
	sub.f64 	%fd39, %fd33, %fd38;
	add.f64 	%fd40, %fd37, %fd39;
	mul.rn.f64 	%fd41, %fd20, %fd20;
	neg.f64 	%fd42, %fd41;
	fma.rn.f64 	%fd43, %fd20, %fd20, %fd42;
	{
	.reg .b32 %temp; 
	mov.b64 	{%r22, %temp}, %fd32;
	}
	{
	.reg .b32 %temp; 
	mov.b64 	{%temp, %r23}, %fd32;
	}
	add.s32 	%r24, %r23, 1048576;
	mov.b64 	%fd44, {%r22, %r24};
	fma.rn.f64 	%fd45, %fd20, %fd44, %fd43;
	mul.rn.f64 	%fd46, %fd41, %fd20;
	neg.f64 	%fd47, %fd46;
	fma.rn.f64 	%fd48, %fd41, %fd20, %fd47;
	fma.rn.f64 	%fd49, %fd41, %fd32, %fd48;
	fma.rn.f64 	%fd50, %fd45, %fd20, %fd49;
	mul.rn.f64 	%fd51, %fd38, %fd46;
	neg.f64 	%fd52, %fd51;
	fma.rn.f64 	%fd53, %fd38, %fd46, %fd52;
	fma.rn.f64 	%fd54, %fd38, %fd50, %fd53;
	fma.rn.f64 	%fd55, %fd40, %fd46, %fd54;
	add.f64 	%fd56, %fd51, %fd55;
	sub.f64 	%fd57, %fd51, %fd56;
	add.f64 	%fd58, %fd55, %fd57;
	add.f64 	%fd59, %fd20, %fd56;
	sub.f64 	%fd60, %fd20, %fd59;
	add.f64 	%fd61, %fd56, %fd60;
	add.f64 	%fd62, %fd58, %fd61;
	add.f64 	%fd63, %fd32, %fd62;
	add.f64 	%fd64, %fd59, %fd63;
	sub.f64 	%fd65, %fd59, %fd64;
	add.f64 	%fd66, %fd63, %fd65;
	xor.b32  	%r25, %r48, -2147483648;
	mov.b32 	%r26, 1127219200;
	mov.b64 	%fd67, {%r25, %r26};
	mov.b32 	%r27, -2147483648;
	mov.b64 	%fd68, {%r27, %r26};
	sub.f64 	%fd69, %fd67, %fd68;
	fma.rn.f64 	%fd70, %fd69, 0d3FE62E42FEFA39EF, %fd64;
	fma.rn.f64 	%fd71, %fd69, 0dBFE62E42FEFA39EF, %fd70;
	sub.f64 	%fd72, %fd71, %fd64;
	sub.f64 	%fd73, %fd66, %fd72;
	fma.rn.f64 	%fd74, %fd69, 0d3C7ABC9E3B39803F, %fd73;
	add.f64 	%fd75, %fd70, %fd74;
	sub.f64 	%fd76, %fd70, %fd75;
	add.f64 	%fd77, %fd74, %fd76;
	mov.f64 	%fd78, 0d4000000000000000;
	{
	.reg .b32 %temp; 
	mov.b64 	{%temp, %r28}, %fd78;
	}
	{
	.reg .b32 %temp; 
	mov.b64 	{%r29, %temp}, %fd78;
	}
	shl.b32 	%r30, %r28, 1;
	setp.gt.u32 	%p3, %r30, -33554433;
	and.b32  	%r31, %r28, -15728641;
	selp.b32 	%r32, %r31, %r28, %p3;
	mov.b64 	%fd79, {%r29, %r32};
	mul.rn.f64 	%fd80, %fd75, %fd79;
	neg.f64 	%fd81, %fd80;
	fma.rn.f64 	%fd82, %fd75, %fd79, %fd81;
	fma.rn.f64 	%fd83, %fd77, %fd79, %fd82;
	add.f64 	%fd4, %fd80, %fd83;
	sub.f64 	%fd84, %fd80, %fd4;
	add.f64 	%fd5, %fd83, %fd84;
	fma.rn.f64 	%fd85, %fd4, 0d3FF71547652B82FE, 0d4338000000000000;
	{
	.reg .b32 %temp; 
	mov.b64 	{%r13, %temp}, %fd85;
	}
	mov.f64 	%fd86, 0dC338000000000000;
	add.rn.f64 	%fd87, %fd85, %fd86;
	fma.rn.f64 	%fd88, %fd87, 0dBFE62E42FEFA39EF, %fd4;
	fma.rn.f64 	%fd89, %fd87, 0dBC7ABC9E3B39803F, %fd88;
	fma.rn.f64 	%fd90, %fd89, 0d3E5ADE1569CE2BDF, 0d3E928AF3FCA213EA;
	fma.rn.f64 	%fd91, %fd90, %fd89, 0d3EC71DEE62401315;
	fma.rn.f64 	%fd92, %fd91, %fd89, 0d3EFA01997C89EB71;
	fma.rn.f64 	%fd93, %fd92, %fd89, 0d3F2A01A014761F65;
	fma.rn.f64 	%fd94, %fd93, %fd89, 0d3F56C16C1852B7AF;
	fma.rn.f64 	%fd95, %fd94, %fd89, 0d3F81111111122322;
	fma.rn.f64 	%fd96, %fd95, %fd89, 0d3FA55555555502A1;
	fma.rn.f64 	%fd97, %fd96, %fd89, 0d3FC5555555555511;
	fma.rn.f64 	%fd98, %fd97, %fd89, 0d3FE000000000000B;
	fma.rn.f64 	%fd99, %fd98, %fd89, 0d3FF0000000000000;
	fma.rn.f64 	%fd100, %fd99, %fd89, 0d3FF0000000000000;
	{
	.reg .b32 %temp; 
	mov.b64 	{%r14, %temp}, %fd100;
	}
	{
	.reg .b32 %temp; 
	mov.b64 	{%temp, %r15}, %fd100;
	}
	shl.b32 	%r33, %r13, 20;
	add.s32 	%r34, %r33, %r15;
	mov.b64 	%fd108, {%r14, %r34};
	{
	.reg .b32 %temp; 
	mov.b64 	{%temp, %r35}, %fd4;
	}
	mov.b32 	%f2, %r35;
	abs.f32 	%f1, %f2;
	setp.lt.f32 	%p4, %f1, 0f4086232B;
	@%p4 bra 	$L__BB10_7;
	setp.lt.f64 	%p5, %fd4, 0d0000000000000000;
	add.f64 	%fd101, %fd4, 0d7FF0000000000000;
	selp.f64 	%fd108, 0d0000000000000000, %fd101, %p5;
	setp.geu.f32 	%p6, %f1, 0f40874800;
	@%p6 bra 	$L__BB10_7;
	shr.u32 	%r36, %r13, 31;
	add.s32 	%r37, %r13, %r36;
	shr.s32 	%r38, %r37, 1;
	shl.b32 	%r39, %r38, 20;
	add.s32 	%r40, %r15, %r39;
	mov.b64 	%fd102, {%r14, %r40};
	sub.s32 	%r41, %r13, %r38;
	shl.b32 	%r42, %r41, 20;
	add.s32 	%r43, %r42, 1072693248;
	mov.b32 	%r44, 0;
	mov.b64 	%fd103, {%r44, %r43};
	mul.f64 	%fd108, %fd103, %fd102;
$L__BB10_7:
	abs.f64 	%fd104, %fd108;
	setp.eq.f64 	%p7, %fd104, 0d7FF0000000000000;
	fma.rn.f64 	%fd105, %fd108, %fd5, %fd108;
	selp.f64 	%fd106, %fd108, %fd105, %p7;
	st.param.f64 	[func_retval0], %fd106;
	ret;

}


// ===== COMPILED SASS (sm_100) =====

	.target	sm_100

	.elftype	@"ET_EXEC"


//--------------------- .note.nv.tkinfo           --------------------------
	.section	.note.nv.tkinfo,"",@"SHT_NOTE"
	.sectionflags	@"SHF_NOTE_NV_TKINFO"
	.tkinfo
        /*0018*/ 	.word	0x00000002
        /*0030*/ 	.string	""
        /*0030*/ 	.string	"ptxas"
        /*0030*/ 	.string	"Cuda compilation tools, release 13.0, V13.0.88"
        /*0030*/ 	.string	"Build cuda_13.0.r13.0/compiler.36424714_0"
        /*0030*/ 	.string	"-arch sm_100 -m 64 "



//--------------------- .note.nv.cuinfo           --------------------------
	.section	.note.nv.cuinfo,"",@"SHT_NOTE"
	.sectionflags	@"SHF_NOTE_NV_CUINFO"
        /*0018*/ 	.short	0x0002
        /*001a*/ 	.short	0x0064
        /*001c*/ 	.short	0x0082
	.zero		2


//--------------------- .nv.info                  --------------------------
	.section	.nv.info,"",@"SHT_CUDA_INFO"
	.align	4


	//----- nvinfo : EIATTR_REGCOUNT
	.align		4
        /*0000*/ 	.byte	0x04, 0x2f
        /*0002*/ 	.short	(.L_54 - .L_53)
	.align		4
.L_53:
        /*0004*/ 	.word	index@(_Z4initjjP17curandStateXORWOW)
        /*0008*/ 	.word	0x0000001f


	//----- nvinfo : EIATTR_FRAME_SIZE
	.align		4
.L_54:
        /*000c*/ 	.byte	0x04, 0x11
        /*000e*/ 	.short	(.L_56 - .L_55)
	.align		4
.L_55:
        /*0010*/ 	.word	index@(_Z4initjjP17curandStateXORWOW)
        /*0014*/ 	.word	0x00000000


	//----- nvinfo : EIATTR_REGCOUNT
	.align		4
.L_56:
        /*0018*/ 	.byte	0x04, 0x2f
        /*001a*/ 	.short	(.L_58 - .L_57)
	.align		4
.L_57:
        /*001c*/ 	.word	index@(_Z12init_walkersPfiiiP17curandStateXORWOW)
        /*0020*/ 	.word	0x00000020


	//----- nvinfo : EIATTR_FRAME_SIZE
	.align		4
.L_58:
        /*0024*/ 	.byte	0x04, 0x11
        /*0026*/ 	.short	(.L_60 - .L_59)
	.align		4
.L_59:
        /*0028*/ 	.word	index@(_Z12init_walkersPfiiiP17curandStateXORWOW)
        /*002c*/ 	.word	0x00000000


	//----- nvinfo : EIATTR_REGCOUNT
	.align		4
.L_60:
        /*0030*/ 	.byte	0x04, 0x2f
        /*0032*/ 	.short	(.L_62 - .L_61)
	.align		4
.L_61:
        /*0034*/ 	.word	index@(_Z11emcee_emceePfiijjiP17curandStateXORWOW)
        /*0038*/ 	.word	0x00000030


	//----- nvinfo : EIATTR_FRAME_SIZE
	.align		4
.L_62:
        /*003c*/ 	.byte	0x04, 0x11
        /*003e*/ 	.short	(.L_64 - .L_63)
	.align		4
.L_63:
        /*0040*/ 	.word	index@($_Z11emcee_emceePfiijjiP17curandStateXORWOW$__internal_accurate_pow)
        /*0044*/ 	.word	0x000007f8


	//----- nvinfo : EIATTR_FRAME_SIZE
	.align		4
.L_64:
        /*0048*/ 	.byte	0x04, 0x11
        /*004a*/ 	.short	(.L_66 - .L_65)
	.align		4
.L_65:
        /*004c*/ 	.word	index@($__internal_2_$__cuda_sm3x_div_rn_noftz_f32_slowpath)
        /*0050*/ 	.word	0x000007f8


	//----- nvinfo : EIATTR_FRAME_SIZE
	.align		4
.L_66:
        /*0054*/ 	.byte	0x04, 0x11
        /*0056*/ 	.short	(.L_68 - .L_67)
	.align		4
.L_67:
        /*0058*/ 	.word	index@($__internal_1_$__cuda_sm20_sqrt_rn_f32_slowpath)
        /*005c*/ 	.word	0x000007f8


	//----- nvinfo : EIATTR_FRAME_SIZE
	.align		4
.L_68:
        /*0060*/ 	.byte	0x04, 0x11
        /*0062*/ 	.short	(.L_70 - .L_69)
	.align		4
.L_69:
        /*0064*/ 	.word	index@($__internal_0_$__cuda_sm20_div_rn_f64_full)
        /*0068*/ 	.word	0x000007f8


	//----- nvinfo : EIATTR_FRAME_SIZE
	.align		4
.L_70:
        /*006c*/ 	.byte	0x04, 0x11
        /*006e*/ 	.short	(.L_72 - .L_71)
	.align		4
.L_71:
        /*0070*/ 	.word	index@(_Z11emcee_emceePfiijjiP17curandStateXORWOW)
        /*0074*/ 	.word	0x000007f8


	//----- nvinfo : EIATTR_REGCOUNT
	.align		4
.L_72:
        /*0078*/ 	.byte	0x04, 0x2f
        /*007a*/ 	.short	(.L_74 - .L_73)
	.align		4
.L_73:
        /*007c*/ 	.word	index@(_ZN3cub18CUB_300001_SM_10006detail11EmptyKernelIvEEvv)
        /*0080*/ 	.word	0x00000004


	//----- nvinfo : EIATTR_FRAME_SIZE
	.align		4
.L_74:
        /*0084*/ 	.byte	0x04, 0x11
        /*0086*/ 	.short	(.L_76 - .L_75)
	.align		4
.L_75:
        /*0088*/ 	.word	index@(_ZN3cub18CUB_300001_SM_10006detail11EmptyKernelIvEEvv)
        /*008c*/ 	.word	0x00000000


	//----- nvinfo : EIATTR_REGCOUNT
	.align		4
.L_76:
        /*0090*/ 	.byte	0x04, 0x2f
        /*0092*/ 	.short	(.L_78 - .L_77)
	.align		4
.L_77:
        /*0094*/ 	.word	index@(_ZN3cub18CUB_300001_SM_10006detail6reduce28DeviceReduceSingleTileKernelINS2_10policy_hubIfjN4cuda3std3__44plusIfEEE10Policy1000EN6thrust24THRUST_300001_SM_1000_NS6detail15normal_iteratorINSD_10device_ptrIfEEEEPfjS9_ffNS7_10__identityEEEvT0_T1_T2_T3_T4_T6_)
        /*0098*/ 	.word	0x00000020


	//----- nvinfo : EIATTR_FRAME_SIZE
	.align		4
.L_78:
        /*009c*/ 	.byte	0x04, 0x11
        /*009e*/ 	.short	(.L_80 - .L_79)
	.align		4
.L_79:
        /*00a0*/ 	.word	index@(_ZN3cub18CUB_300001_SM_10006detail6reduce28DeviceReduceSingleTileKernelINS2_10policy_hubIfjN4cuda3std3__44plusIfEEE10Policy1000EN6thrust24THRUST_300001_SM_1000_NS6detail15normal_iteratorINSD_10device_ptrIfEEEEPfjS9_ffNS7_10__identityEEEvT0_T1_T2_T3_T4_T6_)
        /*00a4*/ 	.word	0x00000000


	//----- nvinfo : EIATTR_REGCOUNT
	.align		4
.L_80:
        /*00a8*/ 	.byte	0x04, 0x2f
        /*00aa*/ 	.short	(.L_82 - .L_81)
	.align		4
.L_81:
        /*00ac*/ 	.word	index@(_ZN3cub18CUB_300001_SM_10006detail6reduce18DeviceReduceKernelINS2_10policy_hubIfjN4cuda3std3__44plusIfEEE10Policy1000EN6thrust24THRUST_300001_SM_1000_NS6detail15normal_iteratorINSD_10device_ptrIfEEEEjS9_fNS7_10__identityEEEvT0_PT3_T1_NS0_13GridEvenShareISN_EET2_T4_)
        /*00b0*/ 	.word	0x00000020


	//----- nvinfo : EIATTR_FRAME_SIZE
	.align		4
.L_82:
        /*00b4*/ 	.byte	0x04, 0x11
        /*00b6*/ 	.short	(.L_84 - .L_83)
	.align		4
.L_83:
        /*00b8*/ 	.word	index@(_ZN3cub18CUB_300001_SM_10006detail6reduce18DeviceReduceKernelINS2_10policy_hubIfjN4cuda3std3__44plusIfEEE10Policy1000EN6thrust24THRUST_300001_SM_1000_NS6detail15normal_iteratorINSD_10device_ptrIfEEEEjS9_fNS7_10__identityEEEvT0_PT3_T1_NS0_13GridEvenShareISN_EET2_T4_)
        /*00bc*/ 	.word	0x00000000


	//----- nvinfo : EIATTR_REGCOUNT
	.align		4
.L_84:
        /*00c0*/ 	.byte	0x04, 0x2f
        /*00c2*/ 	.short	(.L_86 - .L_85)
	.align		4
.L_85:
        /*00c4*/ 	.word	index@(_ZN3cub18CUB_300001_SM_10006detail6reduce28DeviceReduceSingleTileKernelINS2_10policy_hubIfjN4cuda3std3__44plusIfEEE10Policy1000EPfSC_iS9_ffNS7_10__identityEEEvT0_T1_T2_T3_T4_T6_)
        /*00c8*/ 	.word	0x0000001e


	//----- nvinfo : EIATTR_FRAME_SIZE
	.align		4
.L_86:
        /*00cc*/ 	.byte	0x04, 0x11
        /*00ce*/ 	.short	(.L_88 - .L_87)
	.align		4
.L_87:
        /*00d0*/ 	.word	index@(_ZN3cub18CUB_300001_SM_10006detail6reduce28DeviceReduceSingleTileKernelINS2_10policy_hubIfjN4cuda3std3__44plusIfEEE10Policy1000EPfSC_iS9_ffNS7_10__identityEEEvT0_T1_T2_T3_T4_T6_)
        /*00d4*/ 	.word	0x00000000


	//----- nvinfo : EIATTR_REGCOUNT
	.align		4
.L_88:
        /*00d8*/ 	.byte	0x04, 0x2f
        /*00da*/ 	.short	(.L_90 - .L_89)
	.align		4
.L_89:
        /*00dc*/ 	.word	index@(_ZN3cub18CUB_300001_SM_10006detail6reduce28DeviceReduceSingleTileKernelINS2_10policy_hubIfyN4cuda3std3__44plusIfEEE10Policy1000EN6thrust24THRUST_300001_SM_1000_NS6detail15normal_iteratorINSD_10device_ptrIfEEEEPfyS9_ffNS7_10__identityEEEvT0_T1_T2_T3_T4_T6_)
        /*00e0*/ 	.word	0x00000020


	//----- nvinfo : EIATTR_FRAME_SIZE
	.align		4
.L_90:
        /*00e4*/ 	.byte	0x04, 0x11
        /*00e6*/ 	.short	(.L_92 - .L_91)
	.align		4
.L_91:
        /*00e8*/ 	.word	index@(_ZN3cub18CUB_300001_SM_10006detail6reduce28DeviceReduceSingleTileKernelINS2_10policy_hubIfyN4cuda3std3__44plusIfEEE10Policy1000EN6thrust24THRUST_300001_SM_1000_NS6detail15normal_iteratorINSD_10device_ptrIfEEEEPfyS9_ffNS7_10__identityEEEvT0_T1_T2_T3_T4_T6_)
        /*00ec*/ 	.word	0x00000000


	//----- nvinfo : EIATTR_REGCOUNT
	.align		4
.L_92:
        /*00f0*/ 	.byte	0x04, 0x2f
        /*00f2*/ 	.short	(.L_94 - .L_93)
	.align		4
.L_93:
        /*00f4*/ 	.word	index@(_ZN3cub18CUB_300001_SM_10006detail6reduce18DeviceReduceKernelINS2_10policy_hubIfyN4cuda3std3__44plusIfEEE10Policy1000EN6thrust24THRUST_300001_SM_1000_NS6detail15normal_iteratorINSD_10device_ptrIfEEEEyS9_fNS7_10__identityEEEvT0_PT3_T1_NS0_13GridEvenShareISN_EET2_T4_)
        /*00f8*/ 	.word	0x0000001e


	//----- nvinfo : EIATTR_FRAME_SIZE
	.align		4
.L_94:
        /*00fc*/ 	.byte	0x04, 0x11
        /*00fe*/ 	.short	(.L_96 - .L_95)
	.align		4
.L_95:
        /*0100*/ 	.word	index@(_ZN3cub18CUB_300001_SM_10006detail6reduce18DeviceReduceKernelINS2_10policy_hubIfyN4cuda3std3__44plusIfEEE10Policy1000EN6thrust24THRUST_300001_SM_1000_NS6detail15normal_iteratorINSD_10device_ptrIfEEEEyS9_fNS7_10__identityEEEvT0_PT3_T1_NS0_13GridEvenShareISN_EET2_T4_)
        /*0104*/ 	.word	0x00000000


	//----- nvinfo : EIATTR_REGCOUNT
	.align		4
.L_96:
        /*0108*/ 	.byte	0x04, 0x2f
        /*010a*/ 	.short	(.L_98 - .L_97)
	.align		4
.L_97:
        /*010c*/ 	.word	index@(_ZN3cub18CUB_300001_SM_10006detail6reduce28DeviceReduceSingleTileKernelINS2_10policy_hubIfyN4cuda3std3__44plusIfEEE10Policy1000EPfSC_iS9_ffNS7_10__identityEEEvT0_T1_T2_T3_T4_T6_)
        /*0110*/ 	.word	0x0000001e


	//----- nvinfo : EIATTR_FRAME_SIZE
	.align		4
.L_98:
        /*0114*/ 	.byte	0x04, 0x11
        /*0116*/ 	.short	(.L_100 - .L_99)
	.align		4
.L_99:
        /*0118*/ 	.word	index@(_ZN3cub18CUB_300001_SM_10006detail6reduce28DeviceReduceSingleTileKernelINS2_10policy_hubIfyN4cuda3std3__44plusIfEEE10Policy1000EPfSC_iS9_ffNS7_10__identityEEEvT0_T1_T2_T3_T4_T6_)
        /*011c*/ 	.word	0x00000000


	//----- nvinfo : EIATTR_MIN_STACK_SIZE
	.align		4
.L_100:
        /*0120*/ 	.byte	0x04, 0x12
        /*0122*/ 	.short	(.L_102 - .L_101)
	.align		4
.L_101:
        /*0124*/ 	.word	index@(_ZN3cub18CUB_300001_SM_10006detail6reduce28DeviceReduceSingleTileKernelINS2_10policy_hubIfyN4cuda3std3__44plusIfEEE10Policy1000EPfSC_iS9_ffNS7_10__identityEEEvT0_T1_T2_T3_T4_T6_)
        /*0128*/ 	.word	0x00000000


	//----- nvinfo : EIATTR_MIN_STACK_SIZE
	.align		4
.L_102:
        /*012c*/ 	.byte	0x04, 0x12
        /*012e*/ 	.short	(.L_104 - .L_103)
	.align		4
.L_103:
        /*0130*/ 	.word	index@(_ZN3cub18CUB_300001_SM_10006detail6reduce18DeviceReduceKernelINS2_10policy_hubIfyN4cuda3std3__44plusIfEEE10Policy1000EN6thrust24THRUST_300001_SM_1000_NS6detail15normal_iteratorINSD_10device_ptrIfEEEEyS9_fNS7_10__identityEEEvT0_PT3_T1_NS0_13GridEvenShareISN_EET2_T4_)
        /*0134*/ 	.word	0x00000000


	//----- nvinfo : EIATTR_MIN_STACK_SIZE
	.align		4
.L_104:
        /*0138*/ 	.byte	0x04, 0x12
        /*013a*/ 	.short	(.L_106 - .L_105)
	.align		4
.L_105:
        /*013c*/ 	.word	index@(_ZN3cub18CUB_300001_SM_10006detail6reduce28DeviceReduceSingleTileKernelINS2_10policy_hubIfyN4cuda3std3__44plusIfEEE10Policy1000EN6thrust24THRUST_300001_SM_1000_NS6detail15normal_iteratorINSD_10device_ptrIfEEEEPfyS9_ffNS7_10__identityEEEvT0_T1_T2_T3_T4_T6_)
        /*0140*/ 	.word	0x00000000


	//----- nvinfo : EIATTR_MIN_STACK_SIZE
	.align		4
.L_106:
        /*0144*/ 	.byte	0x04, 0x12
        /*0146*/ 	.short	(.L_108 - .L_107)
	.align		4
.L_107:
        /*0148*/ 	.word	index@(_ZN3cub18CUB_300001_SM_10006detail6reduce28DeviceReduceSingleTileKernelINS2_10policy_hubIfjN4cuda3std3__44plusIfEEE10Policy1000EPfSC_iS9_ffNS7_10__identityEEEvT0_T1_T2_T3_T4_T6_)
        /*014c*/ 	.word	0x00000000


	//----- nvinfo : EIATTR_MIN_STACK_SIZE
	.align		4
.L_108:
        /*0150*/ 	.byte	0x04, 0x12
        /*0152*/ 	.short	(.L_110 - .L_109)
	.align		4
.L_109:
        /*0154*/ 	.word	index@(_ZN3cub18CUB_300001_SM_10006detail6reduce18DeviceReduceKernelINS2_10policy_hubIfjN4cuda3std3__44plusIfEEE10Policy1000EN6thrust24THRUST_300001_SM_1000_NS6detail15normal_iteratorINSD_10device_ptrIfEEEEjS9_fNS7_10__identityEEEvT0_PT3_T1_NS0_13GridEvenShareISN_EET2_T4_)
        /*0158*/ 	.word	0x00000000


	//----- nvinfo : EIATTR_MIN_STACK_SIZE
	.align		4
.L_110:
        /*015c*/ 	.byte	0x04, 0x12
        /*015e*/ 	.short	(.L_112 - .L_111)
	.align		4
.L_111:
        /*0160*/ 	.word	index@(_ZN3cub18CUB_300001_SM_10006detail6reduce28DeviceReduceSingleTileKernelINS2_10policy_hubIfjN4cuda3std3__44plusIfEEE10Policy1000EN6thrust24THRUST_300001_SM_1000_NS6detail15normal_iteratorINSD_10device_ptrIfEEEEPfjS9_ffNS7_10__identityEEEvT0_T1_T2_T3_T4_T6_)
        /*0164*/ 	.word	0x00000000


	//----- nvinfo : EIATTR_MIN_STACK_SIZE
	.align		4
.L_112:
        /*0168*/ 	.byte	0x04, 0x12
        /*016a*/ 	.short	(.L_114 - .L_113)
	.align		4
.L_113:
        /*016c*/ 	.word	index@(_ZN3cub18CUB_300001_SM_10006detail11EmptyKernelIvEEvv)
        /*0170*/ 	.word	0x00000000


	//----- nvinfo : EIATTR_MIN_STACK_SIZE
	.align		4
.L_114:
        /*0174*/ 	.byte	0x04, 0x12
        /*0176*/ 	.short	(.L_116 - .L_115)
	.align		4
.L_115:
        /*0178*/ 	.word	index@(_Z11emcee_emceePfiijjiP17curandStateXORWOW)
        /*017c*/ 	.word	0x000007f8


	//----- nvinfo : EIATTR_MIN_STACK_SIZE
	.align		4
.L_116:
        /*0180*/ 	.byte	0x04, 0x12
        /*0182*/ 	.short	(.L_118 - .L_117)
	.align		4
.L_117:
        /*0184*/ 	.word	index@(_Z12init_walkersPfiiiP17curandStateXORWOW)
        /*0188*/ 	.word	0x00000000


	//----- nvinfo : EIATTR_MIN_STACK_SIZE
	.align		4
.L_118:
        /*018c*/ 	.byte	0x04, 0x12
        /*018e*/ 	.short	(.L_120 - .L_119)
	.align		4
.L_119:
        /*0190*/ 	.word	index@(_Z4initjjP17curandStateXORWOW)
        /*0194*/ 	.word	0x00000000
.L_120:


//--------------------- .nv.compat                --------------------------
	.section	.nv.compat,"",@"SHT_CUDA_COMPAT_INFO"
	.align	4
        /*0000*/ 	.byte	0x02, 0x09, 0x00, 0x00, 0x02, 0x02, 0x01, 0x00, 0x02, 0x05, 0x05, 0x00, 0x03, 0x07, 0x01, 0x01
        /*0010*/ 	.byte	0x02, 0x03, 0x00, 0x00, 0x02, 0x06, 0x01, 0x00, 0x04, 0x0b, 0x08, 0x00, 0x01, 0x00, 0x00, 0x00
        /*0020*/ 	.byte	0x00, 0x00, 0x00, 0x00


//--------------------- .nv.info._ZN3cub18CUB_300001_SM_10006detail6reduce28DeviceReduceSingleTileKernelINS2_10policy_hubIfyN4cuda3std3__44plusIfEEE10Policy1000EPfSC_iS9_ffNS7_10__identityEEEvT0_T1_T2_T3_T4_T6_ --------------------------
	.section	.nv.info._ZN3cub18CUB_300001_SM_10006detail6reduce28DeviceReduceSingleTileKernelINS2_10policy_hubIfyN4cuda3std3__44plusIfEEE10Policy1000EPfSC_iS9_ffNS7_10__identityEEEvT0_T1_T2_T3_T4_T6_,"",@"SHT_CUDA_INFO"
	.sectionflags	@""
	.align	4


	//----- nvinfo : EIATTR_CUDA_API_VERSION
	.align		4
        /*0000*/ 	.byte	0x04, 0x37
        /*0002*/ 	.short	(.L_122 - .L_121)
.L_121:
        /*0004*/ 	.word	0x00000082


	//----- nvinfo : EIATTR_KPARAM_INFO
	.align		4
.L_122:
        /*0008*/ 	.byte	0x04, 0x17
        /*000a*/ 	.short	(.L_124 - .L_123)
.L_123:
        /*000c*/ 	.word	0x00000000
        /*0010*/ 	.short	0x0005
        /*0012*/ 	.short	0x001c
        /*0014*/ 	.byte	0x00, 0xf0, 0x05, 0x00


	//----- nvinfo : EIATTR_KPARAM_INFO
	.align		4
.L_124:
        /*0018*/ 	.byte	0x04, 0x17
        /*001a*/ 	.short	(.L_126 - .L_125)
.L_125:
        /*001c*/ 	.word	0x00000000
        /*0020*/ 	.short	0x0004
        /*0022*/ 	.short	0x0018
        /*0024*/ 	.byte	0x00, 0xf0, 0x11, 0x00


	//----- nvinfo : EIATTR_KPARAM_INFO
	.align		4
.L_126:
        /*0028*/ 	.byte	0x04, 0x17
        /*002a*/ 	.short	(.L_128 - .L_127)
.L_127:
        /*002c*/ 	.word	0x00000000
        /*0030*/ 	.short	0x0003
        /*0032*/ 	.short	0x0014
        /*0034*/ 	.byte	0x00, 0xf0, 0x05, 0x00


	//----- nvinfo : EIATTR_KPARAM_INFO
	.align		4
.L_128:
        /*0038*/ 	.byte	0x04, 0x17
        /*003a*/ 	.short	(.L_130 - .L_129)
.L_129:
        /*003c*/ 	.word	0x00000000
        /*0040*/ 	.short	0x0002
        /*0042*/ 	.short	0x0010
        /*0044*/ 	.byte	0x00, 0xf0, 0x11, 0x00


	//----- nvinfo : EIATTR_KPARAM_INFO
	.align		4
.L_130:
        /*0048*/ 	.byte	0x04, 0x17
        /*004a*/ 	.short	(.L_132 - .L_131)
.L_131:
        /*004c*/ 	.word	0x00000000
        /*0050*/ 	.short	0x0001
        /*0052*/ 	.short	0x0008
        /*0054*/ 	.byte	0x00, 0xf5, 0x21, 0x00


	//----- nvinfo : EIATTR_KPARAM_INFO
	.align		4
.L_132:
        /*0058*/ 	.byte	0x04, 0x17
        /*005a*/ 	.short	(.L_134 - .L_133)
.L_133:
        /*005c*/ 	.word	0x00000000
        /*0060*/ 	.short	0x0000
        /*0062*/ 	.short	0x0000
        /*0064*/ 	.byte	0x00, 0xf5, 0x21, 0x00


	//----- nvinfo : EIATTR_SPARSE_MMA_MASK
	.align		4
.L_134:
        /*0068*/ 	.byte	0x03, 0x50
        /*006a*/ 	.short	0x0000


	//----- nvinfo : EIATTR_MAXREG_COUNT
	.align		4
        /*006c*/ 	.byte	0x03, 0x1b
        /*006e*/ 	.short	0x00ff


	//----- nvinfo : EIATTR_NUM_BARRIERS
	.align		4
        /*0070*/ 	.byte	0x02, 0x4c
        /*0072*/ 	.byte	0x01
	.zero		1


	//----- nvinfo : EIATTR_MERCURY_ISA_VERSION
	.align		4
        /*0074*/ 	.byte	0x03, 0x5f
        /*0076*/ 	.short	0x0101


	//----- nvinfo : EIATTR_COOP_GROUP_MASK_REGIDS
	.align		4
        /*0078*/ 	.byte	0x04, 0x29
        /*007a*/ 	.short	(.L_136 - .L_135)


	//   ....[0]....
.L_135:
        /*007c*/ 	.word	0xffffffff


	//   ....[1]....
        /*0080*/ 	.word	0xffffffff


	//   ....[2]....
        /*0084*/ 	.word	0xffffffff


	//   ....[3]....
        /*0088*/ 	.word	0xffffffff


	//   ....[4]....
        /*008c*/ 	.word	0xffffffff


	//   ....[5]....
        /*0090*/ 	.word	0xffffffff


	//   ....[6]....
        /*0094*/ 	.word	0xffffffff


	//   ....[7]....
        /*0098*/ 	.word	0xffffffff


	//   ....[8]....
        /*009c*/ 	.word	0xffffffff


	//   ....[9]....
        /*00a0*/ 	.word	0xffffffff


	//   ....[10]....
        /*00a4*/ 	.word	0xffffffff


	//   ....[11]....
        /*00a8*/ 	.word	0xffffffff


	//   ....[12]....
        /*00ac*/ 	.word	0xffffffff


	//   ....[13]....
        /*00b0*/ 	.word	0xffffffff


	//   ....[14]....
        /*00b4*/ 	.word	0xffffffff


	//   ....[15]....
        /*00b8*/ 	.word	0xffffffff


	//   ....[16]....
        /*00bc*/ 	.word	0xffffffff


	//   ....[17]....
        /*00c0*/ 	.word	0xffffffff


	//   ....[18]....
        /*00c4*/ 	.word	0xffffffff


	//   ....[19]....
        /*00c8*/ 	.word	0xffffffff


	//   ....[20]....
        /*00cc*/ 	.word	0xffffffff


	//   ....[21]....
        /*00d0*/ 	.word	0xffffffff


	//   ....[22]....
        /*00d4*/ 	.word	0xffffffff


	//   ....[23]....
        /*00d8*/ 	.word	0xffffffff


	//   ....[24]....
        /*00dc*/ 	.word	0xffffffff


	//   ....[25]....
        /*00e0*/ 	.word	0xffffffff


	//   ....[26]....
        /*00e4*/ 	.word	0xffffffff


	//   ....[27]....
        /*00e8*/ 	.word	0xffffffff


	//   ....[28]....
        /*00ec*/ 	.word	0xffffffff


	//   ....[29]....
        /*00f0*/ 	.word	0xffffffff


	//----- nvinfo : EIATTR_COOP_GROUP_INSTR_OFFSETS
	.align		4
.L_136:
        /*00f4*/ 	.byte	0x04, 0x28
        /*00f6*/ 	.short	(.L_138 - .L_137)


	//   ....[0]....
.L_137:
        /*00f8*/ 	.word	0x00000980


	//   ....[1]....
        /*00fc*/ 	.word	0x000009e0


	//   ....[2]....
        /*0100*/ 	.word	0x00000a50


	//   ....[3]....
        /*0104*/ 	.word	0x00000aa0


	//   ....[4]....
        /*0108*/ 	.word	0x00000ad0


	//   ....[5]....
        /*010c*/ 	.word	0x00000c90


	//   ....[6]....
        /*0110*/ 	.word	0x00000d20


	//   ....[7]....
        /*0114*/ 	.word	0x00000d60


	//   ....[8]....
        /*0118*/ 	.word	0x00000db0


	//   ....[9]....
        /*011c*/ 	.word	0x00000df0


	//   ....[10]....
        /*0120*/ 	.word	0x00001c00


	//   ....[11]....
        /*0124*/ 	.word	0x00001c80


	//   ....[12]....
        /*0128*/ 	.word	0x00001cd0


	//   ....[13]....
        /*012c*/ 	.word	0x00001d10


	//   ....[14]....
        /*0130*/ 	.word	0x00001d40


	//   ....[15]....
        /*0134*/ 	.word	0x00002700


	//   ....[16]....
        /*0138*/ 	.word	0x00002760


	//   ....[17]....
        /*013c*/ 	.word	0x000027d0


	//   ....[18]....
        /*0140*/ 	.word	0x00002820


	//   ....[19]....
        /*0144*/ 	.word	0x00002850


	//   ....[20]....
        /*0148*/ 	.word	0x00002a10


	//   ....[21]....
        /*014c*/ 	.word	0x00002a90


	//   ....[22]....
        /*0150*/ 	.word	0x00002ad0


	//   ....[23]....
        /*0154*/ 	.word	0x00002b10


	//   ....[24]....
        /*0158*/ 	.word	0x00002b70


	//   ....[25]....
        /*015c*/ 	.word	0x00003b00


	//   ....[26]....
        /*0160*/ 	.word	0x00003b80


	//   ....[27]....
        /*0164*/ 	.word	0x00003bd0


	//   ....[28]....
        /*0168*/ 	.word	0x00003c10


	//   ....[29]....
        /*016c*/ 	.word	0x00003c40


	//----- nvinfo : EIATTR_VRC_CTA_INIT_COUNT
	.align		4
.L_138:
        /*0170*/ 	.byte	0x02, 0x4a
	.zero		1
	.zero		1


	//----- nvinfo : EIATTR_EXIT_INSTR_OFFSETS
	.align		4
        /*0174*/ 	.byte	0x04, 0x1c
        /*0176*/ 	.short	(.L_140 - .L_139)


	//   ....[0]....
.L_139:
        /*0178*/ 	.word	0x00000080


	//   ....[1]....
        /*017c*/ 	.word	0x000000c0


	//   ....[2]....
        /*0180*/ 	.word	0x00003d90


	//   ....[3]....
        /*0184*/ 	.word	0x00003de0


	//----- nvinfo : EIATTR_MAX_THREADS
	.align		4
.L_140:
        /*0188*/ 	.byte	0x04, 0x05
        /*018a*/ 	.short	(.L_142 - .L_141)
.L_141:
        /*018c*/ 	.word	0x00000100
        /*0190*/ 	.word	0x00000001
        /*0194*/ 	.word	0x00000001


	//----- nvinfo : EIATTR_CRS_STACK_SIZE
	.align		4
.L_142:
        /*0198*/ 	.byte	0x04, 0x1e
        /*019a*/ 	.short	(.L_144 - .L_143)
.L_143:
        /*019c*/ 	.word	0x00000000


	//----- nvinfo : EIATTR_CBANK_PARAM_SIZE
	.align		4
.L_144:
        /*01a0*/ 	.byte	0x03, 0x19
        /*01a2*/ 	.short	0x001d


	//----- nvinfo : EIATTR_PARAM_CBANK
	.align		4
        /*01a4*/ 	.byte	0x04, 0x0a
        /*01a6*/ 	.short	(.L_146 - .L_145)
	.align		4
.L_145:
        /*01a8*/ 	.word	index@(.nv.constant0._ZN3cub18CUB_300001_SM_10006detail6reduce28DeviceReduceSingleTileKernelINS2_10policy_hubIfyN4cuda3std3__44plusIfEEE10Policy1000EPfSC_iS9_ffNS7_10__identityEEEvT0_T1_T2_T3_T4_T6_)
        /*01ac*/ 	.short	0x0380
        /*01ae*/ 	.short	0x001d


	//----- nvinfo : EIATTR_SW_WAR
	.align		4
.L_146:
        /*01b0*/ 	.byte	0x04, 0x36
        /*01b2*/ 	.short	(.L_148 - .L_147)
.L_147:
        /*01b4*/ 	.word	0x00000008
.L_148:


//--------------------- .nv.info._ZN3cub18CUB_300001_SM_10006detail6reduce18DeviceReduceKernelINS2_10policy_hubIfyN4cuda3std3__44plusIfEEE10Policy1000EN6thrust24THRUST_300001_SM_1000_NS6detail15normal_iteratorINSD_10device_ptrIfEEEEyS9_fNS7_10__identityEEEvT0_PT3_T1_NS0_13GridEvenShareISN_EET2_T4_ --------------------------
	.section	.nv.info._ZN3cub18CUB_300001_SM_10006detail6reduce18DeviceReduceKernelINS2_10policy_hubIfyN4cuda3std3__44plusIfEEE10Policy1000EN6thrust24THRUST_300001_SM_1000_NS6detail15normal_iteratorINSD_10device_ptrIfEEEEyS9_fNS7_10__identityEEEvT0_PT3_T1_NS0_13GridEvenShareISN_EET2_T4_,"",@"SHT_CUDA_INFO"
	.sectionflags	@""
	.align	4


	//----- nvinfo : EIATTR_CUDA_API_VERSION
	.align		4
        /*0000*/ 	.byte	0x04, 0x37
        /*0002*/ 	.short	(.L_150 - .L_149)
.L_149:
        /*0004*/ 	.word	0x00000082


	//----- nvinfo : EIATTR_KPARAM_INFO
	.align		4
.L_150:
        /*0008*/ 	.byte	0x04, 0x17
        /*000a*/ 	.short	(.L_152 - .L_151)
.L_151:
        /*000c*/ 	.word	0x00000000
        /*0010*/ 	.short	0x0005
        /*0012*/ 	.short	0x0061
        /*0014*/ 	.byte	0x00, 0xf0, 0x05, 0x00


	//----- nvinfo : EIATTR_KPARAM_INFO
	.align		4
.L_152:
        /*0018*/ 	.byte	0x04, 0x17
        /*001a*/ 	.short	(.L_154 - .L_153)
.L_153:
        /*001c*/ 	.word	0x00000000
        /*0020*/ 	.short	0x0004
        /*0022*/ 	.short	0x0060
        /*0024*/ 	.byte	0x00, 0xf0, 0x05, 0x00


	//----- nvinfo : EIATTR_KPARAM_INFO
	.align		4
.L_154:
        /*0028*/ 	.byte	0x04, 0x17
        /*002a*/ 	.short	(.L_156 - .L_155)
.L_155:
        /*002c*/ 	.word	0x00000000
        /*0030*/ 	.short	0x0003
        /*0032*/ 	.short	0x0018
        /*0034*/ 	.byte	0x00, 0xf0, 0x21, 0x01


	//----- nvinfo : EIATTR_KPARAM_INFO
	.align		4
.L_156:
        /*0038*/ 	.byte	0x04, 0x17
        /*003a*/ 	.short	(.L_158 - .L_157)
.L_157:
        /*003c*/ 	.word	0x00000000
        /*0040*/ 	.short	0x0002
        /*0042*/ 	.short	0x0010
        /*0044*/ 	.byte	0x00, 0xf0, 0x21, 0x00


	//----- nvinfo : EIATTR_KPARAM_INFO
	.align		4
.L_158:
        /*0048*/ 	.byte	0x04, 0x17
        /*004a*/ 	.short	(.L_160 - .L_159)
.L_159:
        /*004c*/ 	.word	0x00000000
        /*0050*/ 	.short	0x0001
        /*0052*/ 	.short	0x0008
        /*0054*/ 	.byte	0x00, 0xf5, 0x21, 0x00


	//----- nvinfo : EIATTR_KPARAM_INFO
	.align		4
.L_160:
        /*0058*/ 	.byte	0x04, 0x17
        /*005a*/ 	.short	(.L_162 - .L_161)
.L_161:
        /*005c*/ 	.word	0x00000000
        /*0060*/ 	.short	0x0000
        /*0062*/ 	.short	0x0000
        /*0064*/ 	.byte	0x00, 0xf0, 0x21, 0x00


	//----- nvinfo : EIATTR_SPARSE_MMA_MASK
	.align		4
.L_162:
        /*0068*/ 	.byte	0x03, 0x50
        /*006a*/ 	.short	0x0000


	//----- nvinfo : EIATTR_MAXREG_COUNT
	.align		4
        /*006c*/ 	.byte	0x03, 0x1b
        /*006e*/ 	.short	0x00ff


	//----- nvinfo : EIATTR_NUM_BARRIERS
	.align		4
        /*0070*/ 	.byte	0x02, 0x4c
        /*0072*/ 	.byte	0x01
	.zero		1


	//----- nvinfo : EIATTR_MERCURY_ISA_VERSION
	.align		4
        /*0074*/ 	.byte	0x03, 0x5f
        /*0076*/ 	.short	0x0101


	//----- nvinfo : EIATTR_COOP_GROUP_MASK_REGIDS
	.align		4
        /*0078*/ 	.byte	0x04, 0x29
        /*007a*/ 	.short	(.L_164 - .L_163)


	//   ....[0]....
.L_163:
        /*007c*/ 	.word	0xffffffff


	//   ....[1]....
        /*0080*/ 	.word	0xffffffff


	//   ....[2]....
        /*0084*/ 	.word	0xffffffff


	//   ....[3]....
        /*0088*/ 	.word	0xffffffff


	//   ....[4]....
        /*008c*/ 	.word	0xffffffff


	//   ....[5]....
        /*0090*/ 	.word	0xffffffff


	//   ....[6]....
        /*0094*/ 	.word	0xffffffff


	//   ....[7]....
        /*0098*/ 	.word	0xffffffff


	//   ....[8]....
        /*009c*/ 	.word	0xffffffff


	//   ....[9]....
        /*00a0*/ 	.word	0xffffffff


	//   ....[10]....
        /*00a4*/ 	.word	0xffffffff


	//   ....[11]....
        /*00a8*/ 	.word	0xffffffff


	//   ....[12]....
        /*00ac*/ 	.word	0xffffffff


	//   ....[13]....
        /*00b0*/ 	.word	0xffffffff


	//   ....[14]....
        /*00b4*/ 	.word	0xffffffff


	//----- nvinfo : EIATTR_COOP_GROUP_INSTR_OFFSETS
	.align		4
.L_164:
        /*00b8*/ 	.byte	0x04, 0x28
        /*00ba*/ 	.short	(.L_166 - .L_165)


	//   ....[0]....
.L_165:
        /*00bc*/ 	.word	0x000009c0


	//   ....[1]....
        /*00c0*/ 	.word	0x00000a20


	//   ....[2]....
        /*00c4*/ 	.word	0x00000a90


	//   ....[3]....
        /*00c8*/ 	.word	0x00000ae0


	//   ....[4]....
        /*00cc*/ 	.word	0x00000b10


	//   ....[5]....
        /*00d0*/ 	.word	0x00000cd0


	//   ....[6]....
        /*00d4*/ 	.word	0x00000d60


	//   ....[7]....
        /*00d8*/ 	.word	0x00000dd0


	//   ....[8]....
        /*00dc*/ 	.word	0x00000e20


	//   ....[9]....
        /*00e0*/ 	.word	0x00000e50


	//   ....[10]....
        /*00e4*/ 	.word	0x00002030


	//   ....[11]....
        /*00e8*/ 	.word	0x000020c0


	//   ....[12]....
        /*00ec*/ 	.word	0x00002110


	//   ....[13]....
        /*00f0*/ 	.word	0x00002150


	//   ....[14]....
        /*00f4*/ 	.word	0x00002180


	//----- nvinfo : EIATTR_VRC_CTA_INIT_COUNT
	.align		4
.L_166:
        /*00f8*/ 	.byte	0x02, 0x4a
	.zero		1
	.zero		1


	//----- nvinfo : EIATTR_EXIT_INSTR_OFFSETS
	.align		4
        /*00fc*/ 	.byte	0x04, 0x1c
        /*00fe*/ 	.short	(.L_168 - .L_167)


	//   ....[0]....
.L_167:
        /*0100*/ 	.word	0x000022d0


	//   ....[1]....
        /*0104*/ 	.word	0x00002330


	//----- nvinfo : EIATTR_MAX_THREADS
	.align		4
.L_168:
        /*0108*/ 	.byte	0x04, 0x05
        /*010a*/ 	.short	(.L_170 - .L_169)
.L_169:
        /*010c*/ 	.word	0x00000100
        /*0110*/ 	.word	0x00000001
        /*0114*/ 	.word	0x00000001


	//----- nvinfo : EIATTR_CRS_STACK_SIZE
	.align		4
.L_170:
        /*0118*/ 	.byte	0x04, 0x1e
        /*011a*/ 	.short	(.L_172 - .L_171)
.L_171:
        /*011c*/ 	.word	0x00000000


	//----- nvinfo : EIATTR_CBANK_PARAM_SIZE
	.align		4
.L_172:
        /*0120*/ 	.byte	0x03, 0x19
        /*0122*/ 	.short	0x0062


	//----- nvinfo : EIATTR_PARAM_CBANK
	.align		4
        /*0124*/ 	.byte	0x04, 0x0a
        /*0126*/ 	.short	(.L_174 - .L_173)
	.align		4
.L_173:
        /*0128*/ 	.word	index@(.nv.constant0._ZN3cub18CUB_300001_SM_10006detail6reduce18DeviceReduceKernelINS2_10policy_hubIfyN4cuda3std3__44plusIfEEE10Policy1000EN6thrust24THRUST_300001_SM_1000_NS6detail15normal_iteratorINSD_10device_ptrIfEEEEyS9_fNS7_10__identityEEEvT0_PT3_T1_NS0_13GridEvenShareISN_EET2_T4_)
        /*012c*/ 	.short	0x0380
        /*012e*/ 	.short	0x0062


	//----- nvinfo : EIATTR_SW_WAR
	.align		4
.L_174:
        /*0130*/ 	.byte	0x04, 0x36
        /*0132*/ 	.short	(.L_176 - .L_175)
.L_175:
        /*0134*/ 	.word	0x00000008
.L_176:


//--------------------- .nv.info._ZN3cub18CUB_300001_SM_10006detail6reduce28DeviceReduceSingleTileKernelINS2_10policy_hubIfyN4cuda3std3__44plusIfEEE10Policy1000EN6thrust24THRUST_300001_SM_1000_NS6detail15normal_iteratorINSD_10device_ptrIfEEEEPfyS9_ffNS7_10__identityEEEvT0_T1_T2_T3_T4_T6_ --------------------------
	.section	.nv.info._ZN3cub18CUB_300001_SM_10006detail6reduce28DeviceReduceSingleTileKernelINS2_10policy_hubIfyN4cuda3std3__44plusIfEEE10Policy1000EN6thrust24THRUST_300001_SM_1000_NS6detail15normal_iteratorINSD_10device_ptrIfEEEEPfyS9_ffNS7_10__identityEEEvT0_T1_T2_T3_T4_T6_,"",@"SHT_CUDA_INFO"
	.sectionflags	@""
	.align	4


	//----- nvinfo : EIATTR_CUDA_API_VERSION
	.align		4
        /*0000*/ 	.byte	0x04, 0x37
        /*0002*/ 	.short	(.L_178 - .L_177)
.L_177:
        /*0004*/ 	.word	0x00000082


	//----- nvinfo : EIATTR_KPARAM_INFO
	.align		4
.L_178:
        /*0008*/ 	.byte	0x04, 0x17
        /*000a*/ 	.short	(.L_180 - .L_179)
.L_179:
        /*000c*/ 	.word	0x00000000
        /*0010*/ 	.short	0x0005
        /*0012*/ 	.short	0x0020
        /*0014*/ 	.byte	0x00, 0xf0, 0x05, 0x00


	//----- nvinfo : EIATTR_KPARAM_INFO
	.align		4
.L_180:
        /*0018*/ 	.byte	0x04, 0x17
        /*001a*/ 	.short	(.L_182 - .L_181)
.L_181:
        /*001c*/ 	.word	0x00000000
        /*0020*/ 	.short	0x0004
        /*0022*/ 	.short	0x001c
        /*0024*/ 	.byte	0x00, 0xf0, 0x11, 0x00


	//----- nvinfo : EIATTR_KPARAM_INFO
	.align		4
.L_182:
        /*0028*/ 	.byte	0x04, 0x17
        /*002a*/ 	.short	(.L_184 - .L_183)
.L_183:
        /*002c*/ 	.word	0x00000000
        /*0030*/ 	.short	0x0003
        /*0032*/ 	.short	0x0018
        /*0034*/ 	.byte	0x00, 0xf0, 0x05, 0x00


	//----- nvinfo : EIATTR_KPARAM_INFO
	.align		4
.L_184:
        /*0038*/ 	.byte	0x04, 0x17
        /*003a*/ 	.short	(.L_186 - .L_185)
.L_185:
        /*003c*/ 	.word	0x00000000
        /*0040*/ 	.short	0x0002
        /*0042*/ 	.short	0x0010
        /*0044*/ 	.byte	0x00, 0xf0, 0x21, 0x00


	//----- nvinfo : EIATTR_KPARAM_INFO
	.align		4
.L_186:
        /*0048*/ 	.byte	0x04, 0x17
        /*004a*/ 	.short	(.L_188 - .L_187)
.L_187:
        /*004c*/ 	.word	0x00000000
        /*0050*/ 	.short	0x0001
        /*0052*/ 	.short	0x0008
        /*0054*/ 	.byte	0x00, 0xf5, 0x21, 0x00


	//----- nvinfo : EIATTR_KPARAM_INFO
	.align		4
.L_188:
        /*0058*/ 	.byte	0x04, 0x17
        /*005a*/ 	.short	(.L_190 - .L_189)
.L_189:
        /*005c*/ 	.word	0x00000000
        /*0060*/ 	.short	0x0000
        /*0062*/ 	.short	0x0000
        /*0064*/ 	.byte	0x00, 0xf0, 0x21, 0x00


	//----- nvinfo : EIATTR_SPARSE_MMA_MASK
	.align		4
.L_190:
        /*0068*/ 	.byte	0x03, 0x50
        /*006a*/ 	.short	0x0000


	//----- nvinfo : EIATTR_MAXREG_COUNT
	.align		4
        /*006c*/ 	.byte	0x03, 0x1b
        /*006e*/ 	.short	0x00ff


	//----- nvinfo : EIATTR_NUM_BARRIERS
	.align		4
        /*0070*/ 	.byte	0x02, 0x4c
        /*0072*/ 	.byte	0x01
	.zero		1


	//----- nvinfo : EIATTR_MERCURY_ISA_VERSION
	.align		4
        /*0074*/ 	.byte	0x03, 0x5f
        /*0076*/ 	.short	0x0101


	//----- nvinfo : EIATTR_COOP_GROUP_MASK_REGIDS
	.align		4
        /*0078*/ 	.byte	0x04, 0x29
        /*007a*/ 	.short	(.L_192 - .L_191)


	//   ....[0]....
.L_191:
        /*007c*/ 	.word	0xffffffff


	//   ....[1]....
        /*0080*/ 	.word	0xffffffff


	//   ....[2]....
        /*0084*/ 	.word	0xffffffff


	//   ....[3]....
        /*0088*/ 	.word	0xffffffff


	//   ....[4]....
        /*008c*/ 	.word	0xffffffff


	//   ....[5]....
        /*0090*/ 	.word	0xffffffff


	//   ....[6]....
        /*0094*/ 	.word	0xffffffff


	//   ....[7]....
        /*0098*/ 	.word	0xffffffff


	//   ....[8]....
        /*009c*/ 	.word	0xffffffff


	//   ....[9]....
        /*00a0*/ 	.word	0xffffffff


	//   ....[10]....
        /*00a4*/ 	.word	0xffffffff


	//   ....[11]....
        /*00a8*/ 	.word	0xffffffff


	//   ....[12]....
        /*00ac*/ 	.word	0xffffffff


	//   ....[13]....
        /*00b0*/ 	.word	0xffffffff


	//   ....[14]....
        /*00b4*/ 	.word	0xffffffff


	//----- nvinfo : EIATTR_COOP_GROUP_INSTR_OFFSETS
	.align		4
.L_192:
        /*00b8*/ 	.byte	0x04, 0x28
        /*00ba*/ 	.short	(.L_194 - .L_193)


	//   ....[0]....
.L_193:
        /*00bc*/ 	.word	0x00000930


	//   ....[1]....
        /*00c0*/ 	.word	0x00000990


	//   ....[2]....
        /*00c4*/ 	.word	0x00000a00


	//   ....[3]....
        /*00c8*/ 	.word	0x00000a50


	//   ....[4]....
        /*00cc*/ 	.word	0x00000a80


	//   ....[5]....
        /*00d0*/ 	.word	0x00000c40


	//   ....[6]....
        /*00d4*/ 	.word	0x00000cd0


	//   ....[7]....
        /*00d8*/ 	.word	0x00000d20


	//   ....[8]....
        /*00dc*/ 	.word	0x00000d60


	//   ....[9]....
        /*00e0*/ 	.word	0x00000da0


	//   ....[10]....
        /*00e4*/ 	.word	0x00001dc0


	//   ....[11]....
        /*00e8*/ 	.word	0x00001e40


	//   ....[12]....
        /*00ec*/ 	.word	0x00001e90


	//   ....[13]....
        /*00f0*/ 	.word	0x00001ed0


	//   ....[14]....
        /*00f4*/ 	.word	0x00001f00


	//----- nvinfo : EIATTR_VRC_CTA_INIT_COUNT
	.align		4
.L_194:
        /*00f8*/ 	.byte	0x02, 0x4a
	.zero		1
	.zero		1


	//----- nvinfo : EIATTR_EXIT_INSTR_OFFSETS
	.align		4
        /*00fc*/ 	.byte	0x04, 0x1c
        /*00fe*/ 	.short	(.L_196 - .L_195)


	//   ....[0]....
.L_195:
        /*0100*/ 	.word	0x000000a0


	//   ....[1]....
        /*0104*/ 	.word	0x000000e0


	//   ....[2]....
        /*0108*/ 	.word	0x00002040


	//   ....[3]....
        /*010c*/ 	.word	0x00002090


	//----- nvinfo : EIATTR_MAX_THREADS
	.align		4
.L_196:
        /*0110*/ 	.byte	0x04, 0x05
        /*0112*/ 	.short	(.L_198 - .L_197)
.L_197:
        /*0114*/ 	.word	0x00000100
        /*0118*/ 	.word	0x00000001
        /*011c*/ 	.word	0x00000001


	//----- nvinfo : EIATTR_CRS_STACK_SIZE
	.align		4
.L_198:
        /*0120*/ 	.byte	0x04, 0x1e
        /*0122*/ 	.short	(.L_200 - .L_199)
.L_199:
        /*0124*/ 	.word	0x00000000


	//----- nvinfo : EIATTR_CBANK_PARAM_SIZE
	.align		4
.L_200:
        /*0128*/ 	.byte	0x03, 0x19
        /*012a*/ 	.short	0x0021


	//----- nvinfo : EIATTR_PARAM_CBANK
	.align		4
        /*012c*/ 	.byte	0x04, 0x0a
        /*012e*/ 	.short	(.L_202 - .L_201)
	.align		4
.L_201:
        /*0130*/ 	.word	index@(.nv.constant0._ZN3cub18CUB_300001_SM_10006detail6reduce28DeviceReduceSingleTileKernelINS2_10policy_hubIfyN4cuda3std3__44plusIfEEE10Policy1000EN6thrust24THRUST_300001_SM_1000_NS6detail15normal_iteratorINSD_10device_ptrIfEEEEPfyS9_ffNS7_10__identityEEEvT0_T1_T2_T3_T4_T6_)
        /*0134*/ 	.short	0x0380
        /*0136*/ 	.short	0x0021


	//----- nvinfo : EIATTR_SW_WAR
	.align		4
.L_202:
        /*0138*/ 	.byte	0x04, 0x36
        /*013a*/ 	.short	(.L_204 - .L_203)
.L_203:
        /*013c*/ 	.word	0x00000008
.L_204:


//--------------------- .nv.info._ZN3cub18CUB_300001_SM_10006detail6reduce28DeviceReduceSingleTileKernelINS2_10policy_hubIfjN4cuda3std3__44plusIfEEE10Policy1000EPfSC_iS9_ffNS7_10__identityEEEvT0_T1_T2_T3_T4_T6_ --------------------------
	.section	.nv.info._ZN3cub18CUB_300001_SM_10006detail6reduce28DeviceReduceSingleTileKernelINS2_10policy_hubIfjN4cuda3std3__44plusIfEEE10Policy1000EPfSC_iS9_ffNS7_10__identityEEEvT0_T1_T2_T3_T4_T6_,"",@"SHT_CUDA_INFO"
	.sectionflags	@""
	.align	4


	//----- nvinfo : EIATTR_CUDA_API_VERSION
	.align		4
        /*0000*/ 	.byte	0x04, 0x37
        /*0002*/ 	.short	(.L_206 - .L_205)
.L_205:
        /*0004*/ 	.word	0x00000082


	//----- nvinfo : EIATTR_KPARAM_INFO
	.align		4
.L_206:
        /*0008*/ 	.byte	0x04, 0x17
        /*000a*/ 	.short	(.L_208 - .L_207)
.L_207:
        /*000c*/ 	.word	0x00000000
        /*0010*/ 	.short	0x0005
        /*0012*/ 	.short	0x001c
        /*0014*/ 	.byte	0x00, 0xf0, 0x05, 0x00


	//----- nvinfo : EIATTR_KPARAM_INFO
	.align		4
.L_208:
        /*0018*/ 	.byte	0x04, 0x17
        /*001a*/ 	.short	(.L_210 - .L_209)
.L_209:
        /*001c*/ 	.word	0x00000000
        /*0020*/ 	.short	0x0004
        /*0022*/ 	.short	0x0018
        /*0024*/ 	.byte	0x00, 0xf0, 0x11, 0x00


	//----- nvinfo : EIATTR_KPARAM_INFO
	.align		4
.L_210:
        /*0028*/ 	.byte	0x04, 0x17
        /*002a*/ 	.short	(.L_212 - .L_211)
.L_211:
        /*002c*/ 	.word	0x00000000
        /*0030*/ 	.short	0x0003
        /*0032*/ 	.short	0x0014
        /*0034*/ 	.byte	0x00, 0xf0, 0x05, 0x00


	//----- nvinfo : EIATTR_KPARAM_INFO
	.align		4
.L_212:
        /*0038*/ 	.byte	0x04, 0x17
        /*003a*/ 	.short	(.L_214 - .L_213)
.L_213:
        /*003c*/ 	.word	0x00000000
        /*0040*/ 	.short	0x0002
        /*0042*/ 	.short	0x0010
        /*0044*/ 	.byte	0x00, 0xf0, 0x11, 0x00


	//----- nvinfo : EIATTR_KPARAM_INFO
	.align		4
.L_214:
        /*0048*/ 	.byte	0x04, 0x17
        /*004a*/ 	.short	(.L_216 - .L_215)
.L_215:
        /*004c*/ 	.word	0x00000000
        /*0050*/ 	.short	0x0001
        /*0052*/ 	.short	0x0008
        /*0054*/ 	.byte	0x00, 0xf5, 0x21, 0x00


	//----- nvinfo : EIATTR_KPARAM_INFO
	.align		4
.L_216:
        /*0058*/ 	.byte	0x04, 0x17
        /*005a*/ 	.short	(.L_218 - .L_217)
.L_217:
        /*005c*/ 	.word	0x00000000
        /*0060*/ 	.short	0x0000
        /*0062*/ 	.short	0x0000
        /*0064*/ 	.byte	0x00, 0xf5, 0x21, 0x00


	//----- nvinfo : EIATTR_SPARSE_MMA_MASK
	.align		4
.L_218:
        /*0068*/ 	.byte	0x03, 0x50
        /*006a*/ 	.short	0x0000


	//----- nvinfo : EIATTR_MAXREG_COUNT
	.align		4
        /*006c*/ 	.byte	0x03, 0x1b
        /*006e*/ 	.short	0x0080


	//----- nvinfo : EIATTR_NUM_BARRIERS
	.align		4
        /*0070*/ 	.byte	0x02, 0x4c
        /*0072*/ 	.byte	0x01
	.zero		1


	//----- nvinfo : EIATTR_MERCURY_ISA_VERSION
	.align		4
        /*0074*/ 	.byte	0x03, 0x5f
        /*0076*/ 	.short	0x0101


	//----- nvinfo : EIATTR_UNUSED_LOAD_BYTE_OFFSET
	.align		4
        /*0078*/ 	.byte	0x04, 0x44
        /*007a*/ 	.short	(.L_220 - .L_219)


	//   ....[0]....
.L_219:
        /*007c*/ 	.word	0x00000b70
        /*0080*/ 	.word	0x0000fff0


	//   ....[1]....
        /*0084*/ 	.word	0x00000f80
        /*0088*/ 	.word	0x0000fff0


	//   ....[2]....
        /*008c*/ 	.word	0x00002010
        /*0090*/ 	.word	0x0000fff0


	//   ....[3]....
        /*0094*/ 	.word	0x00002bb0
        /*0098*/ 	.word	0x0000fff0


	//   ....[4]....
        /*009c*/ 	.word	0x00002fc0
        /*00a0*/ 	.word	0x0000fff0


	//   ....[5]....
        /*00a4*/ 	.word	0x00004140
        /*00a8*/ 	.word	0x0000fff0


	//----- nvinfo : EIATTR_COOP_GROUP_MASK_REGIDS
	.align		4
.L_220:
        /*00ac*/ 	.byte	0x04, 0x29
        /*00ae*/ 	.short	(.L_222 - .L_221)


	//   ....[0]....
.L_221:
        /*00b0*/ 	.word	0xffffffff


	//   ....[1]....
        /*00b4*/ 	.word	0xffffffff


	//   ....[2]....
        /*00b8*/ 	.word	0xffffffff


	//   ....[3]....
        /*00bc*/ 	.word	0xffffffff


	//   ....[4]....
        /*00c0*/ 	.word	0xffffffff


	//   ....[5]....
        /*00c4*/ 	.word	0xffffffff


	//   ....[6]....
        /*00c8*/ 	.word	0xffffffff


	//   ....[7]....
        /*00cc*/ 	.word	0xffffffff


	//   ....[8]....
        /*00d0*/ 	.word	0xffffffff


	//   ....[9]....
        /*00d4*/ 	.word	0xffffffff


	//   ....[10]....
        /*00d8*/ 	.word	0xffffffff


	//   ....[11]....
        /*00dc*/ 	.word	0xffffffff


	//   ....[12]....
        /*00e0*/ 	.word	0xffffffff


	//   ....[13]....
        /*00e4*/ 	.word	0xffffffff


	//   ....[14]....
        /*00e8*/ 	.word	0xffffffff


	//   ....[15]....
        /*00ec*/ 	.word	0xffffffff


	//   ....[16]....
        /*00f0*/ 	.word	0xffffffff


	//   ....[17]....
        /*00f4*/ 	.word	0xffffffff


	//   ....[18]....
        /*00f8*/ 	.word	0xffffffff


	//   ....[19]....
        /*00fc*/ 	.word	0xffffffff


	//   ....[20]....
        /*0100*/ 	.word	0xffffffff


	//   ....[21]....
        /*0104*/ 	.word	0xffffffff


	//   ....[22]....
        /*0108*/ 	.word	0xffffffff


	//   ....[23]....
        /*010c*/ 	.word	0xffffffff


	//   ....[24]....
        /*0110*/ 	.word	0xffffffff


	//   ....[25]....
        /*0114*/ 	.word	0xffffffff


	//   ....[26]....
        /*0118*/ 	.word	0xffffffff


	//   ....[27]....
        /*011c*/ 	.word	0xffffffff


	//   ....[28]....
        /*0120*/ 	.word	0xffffffff


	//   ....[29]....
        /*0124*/ 	.word	0xffffffff


	//----- nvinfo : EIATTR_COOP_GROUP_INSTR_OFFSETS
	.align		4
.L_222:
        /*0128*/ 	.byte	0x04, 0x28
        /*012a*/ 	.short	(.L_224 - .L_223)


	//   ....[0]....
.L_223:
        /*012c*/ 	.word	0x00000980


	//   ....[1]....
        /*0130*/ 	.word	0x000009e0


	//   ....[2]....
        /*0134*/ 	.word	0x00000a50


	//   ....[3]....
        /*0138*/ 	.word	0x00000aa0


	//   ....[4]....
        /*013c*/ 	.word	0x00000ad0


	//   ....[5]....
        /*0140*/ 	.word	0x00000d20


	//   ....[6]....
        /*0144*/ 	.word	0x00000db0


	//   ....[7]....
        /*0148*/ 	.word	0x00000df0


	//   ....[8]....
        /*014c*/ 	.word	0x00000e40


	//   ....[9]....
        /*0150*/ 	.word	0x00000e80


	//   ....[10]....
        /*0154*/ 	.word	0x00001e30


	//   ....[11]....
        /*0158*/ 	.word	0x00001eb0


	//   ....[12]....
        /*015c*/ 	.word	0x00001f00


	//   ....[13]....
        /*0160*/ 	.word	0x00001f40


	//   ....[14]....
        /*0164*/ 	.word	0x00001f70


	//   ....[15]....
        /*0168*/ 	.word	0x000029c0


	//   ....[16]....
        /*016c*/ 	.word	0x00002a20


	//   ....[17]....
        /*0170*/ 	.word	0x00002a90


	//   ....[18]....
        /*0174*/ 	.word	0x00002ae0


	//   ....[19]....
        /*0178*/ 	.word	0x00002b10


	//   ....[20]....
        /*017c*/ 	.word	0x00002d60


	//   ....[21]....
        /*0180*/ 	.word	0x00002de0


	//   ....[22]....
        /*0184*/ 	.word	0x00002e20


	//   ....[23]....
        /*0188*/ 	.word	0x00002e60


	//   ....[24]....
        /*018c*/ 	.word	0x00002ec0


	//   ....[25]....
        /*0190*/ 	.word	0x00003f60


	//   ....[26]....
        /*0194*/ 	.word	0x00003fe0


	//   ....[27]....
        /*0198*/ 	.word	0x00004030


	//   ....[28]....
        /*019c*/ 	.word	0x00004070


	//   ....[29]....
        /*01a0*/ 	.word	0x000040a0


	//----- nvinfo : EIATTR_VRC_CTA_INIT_COUNT
	.align		4
.L_224:
        /*01a4*/ 	.byte	0x02, 0x4a
	.zero		1
	.zero		1


	//----- nvinfo : EIATTR_EXIT_INSTR_OFFSETS
	.align		4
        /*01a8*/ 	.byte	0x04, 0x1c
        /*01aa*/ 	.short	(.L_226 - .L_225)


	//   ....[0]....
.L_225:
        /*01ac*/ 	.word	0x00000080


	//   ....[1]....
        /*01b0*/ 	.word	0x000000c0


	//   ....[2]....
        /*01b4*/ 	.word	0x00004280


	//   ....[3]....
        /*01b8*/ 	.word	0x000042d0


	//----- nvinfo : EIATTR_MAX_THREADS
	.align		4
.L_226:
        /*01bc*/ 	.byte	0x04, 0x05
        /*01be*/ 	.short	(.L_228 - .L_227)
.L_227:
        /*01c0*/ 	.word	0x00000200
        /*01c4*/ 	.word	0x00000001
        /*01c8*/ 	.word	0x00000001


	//----- nvinfo : EIATTR_CRS_STACK_SIZE
	.align		4
.L_228:
        /*01cc*/ 	.byte	0x04, 0x1e
        /*01ce*/ 	.short	(.L_230 - .L_229)
.L_229:
        /*01d0*/ 	.word	0x00000000


	//----- nvinfo : EIATTR_CBANK_PARAM_SIZE
	.align		4
.L_230:
        /*01d4*/ 	.byte	0x03, 0x19
        /*01d6*/ 	.short	0x001d


	//----- nvinfo : EIATTR_PARAM_CBANK
	.align		4
        /*01d8*/ 	.byte	0x04, 0x0a
        /*01da*/ 	.short	(.L_232 - .L_231)
	.align		4
.L_231:
        /*01dc*/ 	.word	index@(.nv.constant0._ZN3cub18CUB_300001_SM_10006detail6reduce28DeviceReduceSingleTileKernelINS2_10policy_hubIfjN4cuda3std3__44plusIfEEE10Policy1000EPfSC_iS9_ffNS7_10__identityEEEvT0_T1_T2_T3_T4_T6_)
        /*01e0*/ 	.short	0x0380
        /*01e2*/ 	.short	0x001d


	//----- nvinfo : EIATTR_SW_WAR
	.align		4
.L_232:
        /*01e4*/ 	.byte	0x04, 0x36
        /*01e6*/ 	.short	(.L_234 - .L_233)
.L_233:
        /*01e8*/ 	.word	0x00000008
.L_234:


//--------------------- .nv.info._ZN3cub18CUB_300001_SM_10006detail6reduce18DeviceReduceKernelINS2_10policy_hubIfjN4cuda3std3__44plusIfEEE10Policy1000EN6thrust24THRUST_300001_SM_1000_NS6detail15normal_iteratorINSD_10device_ptrIfEEEEjS9_fNS7_10__identityEEEvT0_PT3_T1_NS0_13GridEvenShareISN_EET2_T4_ --------------------------
	.section	.nv.info._ZN3cub18CUB_300001_SM_10006detail6reduce18DeviceReduceKernelINS2_10policy_hubIfjN4cuda3std3__44plusIfEEE10Policy1000EN6thrust24THRUST_300001_SM_1000_NS6detail15normal_iteratorINSD_10device_ptrIfEEEEjS9_fNS7_10__identityEEEvT0_PT3_T1_NS0_13GridEvenShareISN_EET2_T4_,"",@"SHT_CUDA_INFO"
	.sectionflags	@""
	.align	4


	//----- nvinfo : EIATTR_CUDA_API_VERSION
	.align		4
        /*0000*/ 	.byte	0x04, 0x37
        /*0002*/ 	.short	(.L_236 - .L_235)
.L_235:
        /*0004*/ 	.word	0x00000082


	//----- nvinfo : EIATTR_KPARAM_INFO
	.align		4
.L_236:
        /*0008*/ 	.byte	0x04, 0x17
        /*000a*/ 	.short	(.L_238 - .L_237)
.L_237:
        /*000c*/ 	.word	0x00000000
        /*0010*/ 	.short	0x0005
        /*0012*/ 	.short	0x003d
        /*0014*/ 	.byte	0x00, 0xf0, 0x05, 0x00


	//----- nvinfo : EIATTR_KPARAM_INFO
	.align		4
.L_238:
        /*0018*/ 	.byte	0x04, 0x17
        /*001a*/ 	.short	(.L_240 - .L_239)
.L_239:
        /*001c*/ 	.word	0x00000000
        /*0020*/ 	.short	0x0004
        /*0022*/ 	.short	0x003c
        /*0024*/ 	.byte	0x00, 0xf0, 0x05, 0x00


	//----- nvinfo : EIATTR_KPARAM_INFO
	.align		4
.L_240:
        /*0028*/ 	.byte	0x04, 0x17
        /*002a*/ 	.short	(.L_242 - .L_241)
.L_241:
        /*002c*/ 	.word	0x00000000
        /*0030*/ 	.short	0x0003
        /*0032*/ 	.short	0x0014
        /*0034*/ 	.byte	0x00, 0xf0, 0xa1, 0x00


	//----- nvinfo : EIATTR_KPARAM_INFO
	.align		4
.L_242:
        /*0038*/ 	.byte	0x04, 0x17
        /*003a*/ 	.short	(.L_244 - .L_243)
.L_243:
        /*003c*/ 	.word	0x00000000
        /*0040*/ 	.short	0x0002
        /*0042*/ 	.short	0x0010
        /*0044*/ 	.byte	0x00, 0xf0, 0x11, 0x00


	//----- nvinfo : EIATTR_KPARAM_INFO
	.align		4
.L_244:
        /*0048*/ 	.byte	0x04, 0x17
        /*004a*/ 	.short	(.L_246 - .L_245)
.L_245:
        /*004c*/ 	.word	0x00000000
        /*0050*/ 	.short	0x0001
        /*0052*/ 	.short	0x0008
        /*0054*/ 	.byte	0x00, 0xf5, 0x21, 0x00


	//----- nvinfo : EIATTR_KPARAM_INFO
	.align		4
.L_246:
        /*0058*/ 	.byte	0x04, 0x17
        /*005a*/ 	.short	(.L_248 - .L_247)
.L_247:
        /*005c*/ 	.word	0x00000000
        /*0060*/ 	.short	0x0000
        /*0062*/ 	.short	0x0000
        /*0064*/ 	.byte	0x00, 0xf0, 0x21, 0x00


	//----- nvinfo : EIATTR_SPARSE_MMA_MASK
	.align		4
.L_248:
        /*0068*/ 	.byte	0x03, 0x50
        /*006a*/ 	.short	0x0000


	//----- nvinfo : EIATTR_MAXREG_COUNT
	.align		4
        /*006c*/ 	.byte	0x03, 0x1b
        /*006e*/ 	.short	0x0080


	//----- nvinfo : EIATTR_NUM_BARRIERS
	.align		4
        /*0070*/ 	.byte	0x02, 0x4c
        /*0072*/ 	.byte	0x01
	.zero		1


	//----- nvinfo : EIATTR_MERCURY_ISA_VERSION
	.align		4
        /*0074*/ 	.byte	0x03, 0x5f
        /*0076*/ 	.short	0x0101


	//----- nvinfo : EIATTR_UNUSED_LOAD_BYTE_OFFSET
	.align		4
        /*0078*/ 	.byte	0x04, 0x44
        /*007a*/ 	.short	(.L_250 - .L_249)


	//   ....[0]....
.L_249:
        /*007c*/ 	.word	0x00000de0
        /*0080*/ 	.word	0x0000fff0


	//   ....[1]....
        /*0084*/ 	.word	0x000011f0
        /*0088*/ 	.word	0x0000fff0


	//   ....[2]....
        /*008c*/ 	.word	0x000026b0
        /*0090*/ 	.word	0x0000fff0


	//----- nvinfo : EIATTR_COOP_GROUP_MASK_REGIDS
	.align		4
.L_250:
        /*0094*/ 	.byte	0x04, 0x29
        /*0096*/ 	.short	(.L_252 - .L_251)


	//   ....[0]....
.L_251:
        /*0098*/ 	.word	0xffffffff


	//   ....[1]....
        /*009c*/ 	.word	0xffffffff


	//   ....[2]....
        /*00a0*/ 	.word	0xffffffff


	//   ....[3]....
        /*00a4*/ 	.word	0xffffffff


	//   ....[4]....
        /*00a8*/ 	.word	0xffffffff


	//   ....[5]....
        /*00ac*/ 	.word	0xffffffff


	//   ....[6]....
        /*00b0*/ 	.word	0xffffffff


	//   ....[7]....
        /*00b4*/ 	.word	0xffffffff


	//   ....[8]....
        /*00b8*/ 	.word	0xffffffff


	//   ....[9]....
        /*00bc*/ 	.word	0xffffffff


	//   ....[10]....
        /*00c0*/ 	.word	0xffffffff


	//   ....[11]....
        /*00c4*/ 	.word	0xffffffff


	//   ....[12]....
        /*00c8*/ 	.word	0xffffffff


	//   ....[13]....
        /*00cc*/ 	.word	0xffffffff


	//   ....[14]....
        /*00d0*/ 	.word	0xffffffff


	//----- nvinfo : EIATTR_COOP_GROUP_INSTR_OFFSETS
	.align		4
.L_252:
        /*00d4*/ 	.byte	0x04, 0x28
        /*00d6*/ 	.short	(.L_254 - .L_253)


	//   ....[0]....
.L_253:
        /*00d8*/ 	.word	0x00000bf0


	//   ....[1]....
        /*00dc*/ 	.word	0x00000c50


	//   ....[2]....
        /*00e0*/ 	.word	0x00000cc0


	//   ....[3]....
        /*00e4*/ 	.word	0x00000d10


	//   ....[4]....
        /*00e8*/ 	.word	0x00000d40


	//   ....[5]....
        /*00ec*/ 	.word	0x00000f90


	//   ....[6]....
        /*00f0*/ 	.word	0x00001020


	//   ....[7]....
        /*00f4*/ 	.word	0x00001070


	//   ....[8]....
        /*00f8*/ 	.word	0x000010b0


	//   ....[9]....
        /*00fc*/ 	.word	0x000010f0


	//   ....[10]....
        /*0100*/ 	.word	0x000024c0


	//   ....[11]....
        /*0104*/ 	.word	0x00002550


	//   ....[12]....
        /*0108*/ 	.word	0x000025a0


	//   ....[13]....
        /*010c*/ 	.word	0x000025e0


	//   ....[14]....
        /*0110*/ 	.word	0x00002610


	//----- nvinfo : EIATTR_VRC_CTA_INIT_COUNT
	.align		4
.L_254:
        /*0114*/ 	.byte	0x02, 0x4a
	.zero		1
	.zero		1


	//----- nvinfo : EIATTR_EXIT_INSTR_OFFSETS
	.align		4
        /*0118*/ 	.byte	0x04, 0x1c
        /*011a*/ 	.short	(.L_256 - .L_255)


	//   ....[0]....
.L_255:
        /*011c*/ 	.word	0x000027f0


	//   ....[1]....
        /*0120*/ 	.word	0x00002830


	//----- nvinfo : EIATTR_MAX_THREADS
	.align		4
.L_256:
        /*0124*/ 	.byte	0x04, 0x05
        /*0126*/ 	.short	(.L_258 - .L_257)
.L_257:
        /*0128*/ 	.word	0x00000200
        /*012c*/ 	.word	0x00000001
        /*0130*/ 	.word	0x00000001


	//----- nvinfo : EIATTR_CRS_STACK_SIZE
	.align		4
.L_258:
        /*0134*/ 	.byte	0x04, 0x1e
        /*0136*/ 	.short	(.L_260 - .L_259)
.L_259:
        /*0138*/ 	.word	0x00000000


	//----- nvinfo : EIATTR_CBANK_PARAM_SIZE
	.align		4
.L_260:
        /*013c*/ 	.byte	0x03, 0x19
        /*013e*/ 	.short	0x003e


	//----- nvinfo : EIATTR_PARAM_CBANK
	.align		4
        /*0140*/ 	.byte	0x04, 0x0a
        /*0142*/ 	.short	(.L_262 - .L_261)
	.align		4
.L_261:
        /*0144*/ 	.word	index@(.nv.constant0._ZN3cub18CUB_300001_SM_10006detail6reduce18DeviceReduceKernelINS2_10policy_hubIfjN4cuda3std3__44plusIfEEE10Policy1000EN6thrust24THRUST_300001_SM_1000_NS6detail15normal_iteratorINSD_10device_ptrIfEEEEjS9_fNS7_10__identityEEEvT0_PT3_T1_NS0_13GridEvenShareISN_EET2_T4_)
        /*0148*/ 	.short	0x0380
        /*014a*/ 	.short	0x003e


	//----- nvinfo : EIATTR_SW_WAR
	.align		4
.L_262:
        /*014c*/ 	.byte	0x04, 0x36
        /*014e*/ 	.short	(.L_264 - .L_263)
.L_263:
        /*0150*/ 	.word	0x00000008
.L_264:


//--------------------- .nv.info._ZN3cub18CUB_300001_SM_10006detail6reduce28DeviceReduceSingleTileKernelINS2_10policy_hubIfjN4cuda3std3__44plusIfEEE10Policy1000EN6thrust24THRUST_300001_SM_1000_NS6detail15normal_iteratorINSD_10device_ptrIfEEEEPfjS9_ffNS7_10__identityEEEvT0_T1_T2_T3_T4_T6_ --------------------------
	.section	.nv.info._ZN3cub18CUB_300001_SM_10006detail6reduce28DeviceReduceSingleTileKernelINS2_10policy_hubIfjN4cuda3std3__44plusIfEEE10Policy1000EN6thrust24THRUST_300001_SM_1000_NS6detail15normal_iteratorINSD_10device_ptrIfEEEEPfjS9_ffNS7_10__identityEEEvT0_T1_T2_T3_T4_T6_,"",@"SHT_CUDA_INFO"
	.sectionflags	@""
	.align	4


	//----- nvinfo : EIATTR_CUDA_API_VERSION
	.align		4
        /*0000*/ 	.byte	0x04, 0x37
        /*0002*/ 	.short	(.L_266 - .L_265)
.L_265:
        /*0004*/ 	.word	0x00000082


	//----- nvinfo : EIATTR_KPARAM_INFO
	.align		4
.L_266:
        /*0008*/ 	.byte	0x04, 0x17
        /*000a*/ 	.short	(.L_268 - .L_267)
.L_267:
        /*000c*/ 	.word	0x00000000
        /*0010*/ 	.short	0x0005
        /*0012*/ 	.short	0x001c
        /*0014*/ 	.byte	0x00, 0xf0, 0x05, 0x00


	//----- nvinfo : EIATTR_KPARAM_INFO
	.align		4
.L_268:
        /*0018*/ 	.byte	0x04, 0x17
        /*001a*/ 	.short	(.L_270 - .L_269)
.L_269:
        /*001c*/ 	.word	0x00000000
        /*0020*/ 	.short	0x0004
        /*0022*/ 	.short	0x0018
        /*0024*/ 	.byte	0x00, 0xf0, 0x11, 0x00


	//----- nvinfo : EIATTR_KPARAM_INFO
	.align		4
.L_270:
        /*0028*/ 	.byte	0x04, 0x17
        /*002a*/ 	.short	(.L_272 - .L_271)
.L_271:
        /*002c*/ 	.word	0x00000000
        /*0030*/ 	.short	0x0003
        /*0032*/ 	.short	0x0014
        /*0034*/ 	.byte	0x00, 0xf0, 0x05, 0x00


	//----- nvinfo : EIATTR_KPARAM_INFO
	.align		4
.L_272:
        /*0038*/ 	.byte	0x04, 0x17
        /*003a*/ 	.short	(.L_274 - .L_273)
.L_273:
        /*003c*/ 	.word	0x00000000
        /*0040*/ 	.short	0x0002
        /*0042*/ 	.short	0x0010
        /*0044*/ 	.byte	0x00, 0xf0, 0x11, 0x00


	//----- nvinfo : EIATTR_KPARAM_INFO
	.align		4
.L_274:
        /*0048*/ 	.byte	0x04, 0x17
        /*004a*/ 	.short	(.L_276 - .L_275)
.L_275:
        /*004c*/ 	.word	0x00000000
        /*0050*/ 	.short	0x0001
        /*0052*/ 	.short	0x0008
        /*0054*/ 	.byte	0x00, 0xf5, 0x21, 0x00


	//----- nvinfo : EIATTR_KPARAM_INFO
	.align		4
.L_276:
        /*0058*/ 	.byte	0x04, 0x17
        /*005a*/ 	.short	(.L_278 - .L_277)
.L_277:
        /*005c*/ 	.word	0x00000000
        /*0060*/ 	.short	0x0000
        /*0062*/ 	.short	0x0000
        /*0064*/ 	.byte	0x00, 0xf0, 0x21, 0x00


	//----- nvinfo : EIATTR_SPARSE_MMA_MASK
	.align		4
.L_278:
        /*0068*/ 	.byte	0x03, 0x50
        /*006a*/ 	.short	0x0000


	//----- nvinfo : EIATTR_MAXREG_COUNT
	.align		4
        /*006c*/ 	.byte	0x03, 0x1b
        /*006e*/ 	.short	0x0080


	//----- nvinfo : EIATTR_NUM_BARRIERS
	.align		4
        /*0070*/ 	.byte	0x02, 0x4c
        /*0072*/ 	.byte	0x01
	.zero		1


	//----- nvinfo : EIATTR_MERCURY_ISA_VERSION
	.align		4
        /*0074*/ 	.byte	0x03, 0x5f
        /*0076*/ 	.short	0x0101


	//----- nvinfo : EIATTR_UNUSED_LOAD_BYTE_OFFSET
	.align		4
        /*0078*/ 	.byte	0x04, 0x44
        /*007a*/ 	.short	(.L_280 - .L_279)


	//   ....[0]....
.L_279:
        /*007c*/ 	.word	0x00000b00
        /*0080*/ 	.word	0x0000fff0


	//   ....[1]....
        /*0084*/ 	.word	0x00000f10
        /*0088*/ 	.word	0x0000fff0


	//   ....[2]....
        /*008c*/ 	.word	0x00002270
        /*0090*/ 	.word	0x0000fff0


	//----- nvinfo : EIATTR_COOP_GROUP_MASK_REGIDS
	.align		4
.L_280:
        /*0094*/ 	.byte	0x04, 0x29
        /*0096*/ 	.short	(.L_282 - .L_281)


	//   ....[0]....
.L_281:
        /*0098*/ 	.word	0xffffffff


	//   ....[1]....
        /*009c*/ 	.word	0xffffffff


	//   ....[2]....
        /*00a0*/ 	.word	0xffffffff


	//   ....[3]....
        /*00a4*/ 	.word	0xffffffff


	//   ....[4]....
        /*00a8*/ 	.word	0xffffffff


	//   ....[5]....
        /*00ac*/ 	.word	0xffffffff


	//   ....[6]....
        /*00b0*/ 	.word	0xffffffff


	//   ....[7]....
        /*00b4*/ 	.word	0xffffffff


	//   ....[8]....
        /*00b8*/ 	.word	0xffffffff


	//   ....[9]....
        /*00bc*/ 	.word	0xffffffff


	//   ....[10]....
        /*00c0*/ 	.word	0xffffffff


	//   ....[11]....
        /*00c4*/ 	.word	0xffffffff


	//   ....[12]....
        /*00c8*/ 	.word	0xffffffff


	//   ....[13]....
        /*00cc*/ 	.word	0xffffffff


	//   ....[14]....
        /*00d0*/ 	.word	0xffffffff


	//----- nvinfo : EIATTR_COOP_GROUP_INSTR_OFFSETS
	.align		4
.L_282:
        /*00d4*/ 	.byte	0x04, 0x28
        /*00d6*/ 	.short	(.L_284 - .L_283)


	//   ....[0]....
.L_283:
        /*00d8*/ 	.word	0x00000910


	//   ....[1]....
        /*00dc*/ 	.word	0x00000970


	//   ....[2]....
        /*00e0*/ 	.word	0x000009e0


	//   ....[3]....
        /*00e4*/ 	.word	0x00000a30


	//   ....[4]....
        /*00e8*/ 	.word	0x00000a60


	//   ....[5]....
        /*00ec*/ 	.word	0x00000cb0


	//   ....[6]....
        /*00f0*/ 	.word	0x00000d40


	//   ....[7]....
        /*00f4*/ 	.word	0x00000d80


	//   ....[8]....
        /*00f8*/ 	.word	0x00000dd0


	//   ....[9]....
        /*00fc*/ 	.word	0x00000e10


	//   ....[10]....
        /*0100*/ 	.word	0x00002090


	//   ....[11]....
        /*0104*/ 	.word	0x00002110


	//   ....[12]....
        /*0108*/ 	.word	0x00002160


	//   ....[13]....
        /*010c*/ 	.word	0x000021a0


	//   ....[14]....
        /*0110*/ 	.word	0x000021d0


	//----- nvinfo : EIATTR_VRC_CTA_INIT_COUNT
	.align		4
.L_284:
        /*0114*/ 	.byte	0x02, 0x4a
	.zero		1
	.zero		1


	//----- nvinfo : EIATTR_EXIT_INSTR_OFFSETS
	.align		4
        /*0118*/ 	.byte	0x04, 0x1c
        /*011a*/ 	.short	(.L_286 - .L_285)


	//   ....[0]....
.L_285:
        /*011c*/ 	.word	0x00000080


	//   ....[1]....
        /*0120*/ 	.word	0x000000c0


	//   ....[2]....
        /*0124*/ 	.word	0x000023b0


	//   ....[3]....
        /*0128*/ 	.word	0x00002400


	//----- nvinfo : EIATTR_MAX_THREADS
	.align		4
.L_286:
        /*012c*/ 	.byte	0x04, 0x05
        /*012e*/ 	.short	(.L_288 - .L_287)
.L_287:
        /*0130*/ 	.word	0x00000200
        /*0134*/ 	.word	0x00000001
        /*0138*/ 	.word	0x00000001


	//----- nvinfo : EIATTR_CRS_STACK_SIZE
	.align		4
.L_288:
        /*013c*/ 	.byte	0x04, 0x1e
        /*013e*/ 	.short	(.L_290 - .L_289)
.L_289:
        /*0140*/ 	.word	0x00000000


	//----- nvinfo : EIATTR_CBANK_PARAM_SIZE
	.align		4
.L_290:
        /*0144*/ 	.byte	0x03, 0x19
        /*0146*/ 	.short	0x001d


	//----- nvinfo : EIATTR_PARAM_CBANK
	.align		4
        /*0148*/ 	.byte	0x04, 0x0a
        /*014a*/ 	.short	(.L_292 - .L_291)
	.align		4
.L_291:
        /*014c*/ 	.word	index@(.nv.constant0._ZN3cub18CUB_300001_SM_10006detail6reduce28DeviceReduceSingleTileKernelINS2_10policy_hubIfjN4cuda3std3__44plusIfEEE10Policy1000EN6thrust24THRUST_300001_SM_1000_NS6detail15normal_iteratorINSD_10device_ptrIfEEEEPfjS9_ffNS7_10__identityEEEvT0_T1_T2_T3_T4_T6_)
        /*0150*/ 	.short	0x0380
        /*0152*/ 	.short	0x001d


	//----- nvinfo : EIATTR_SW_WAR
	.align		4
.L_292:
        /*0154*/ 	.byte	0x04, 0x36
        /*0156*/ 	.short	(.L_294 - .L_293)
.L_293:
        /*0158*/ 	.word	0x00000008
.L_294:


//--------------------- .nv.info._ZN3cub18CUB_300001_SM_10006detail11EmptyKernelIvEEvv --------------------------
	.section	.nv.info._ZN3cub18CUB_300001_SM_10006detail11EmptyKernelIvEEvv,"",@"SHT_CUDA_INFO"
	.sectionflags	@""
	.align	4


	//----- nvinfo : EIATTR_CUDA_API_VERSION
	.align		4
        /*0000*/ 	.byte	0x04, 0x37
        /*0002*/ 	.short	(.L_296 - .L_295)
.L_295:
        /*0004*/ 	.word	0x00000082


	//----- nvinfo : EIATTR_SPARSE_MMA_MASK
	.align		4
.L_296:
        /*0008*/ 	.byte	0x03, 0x50
        /*000a*/ 	.short	0x0000


	//----- nvinfo : EIATTR_MAXREG_COUNT
	.align		4
        /*000c*/ 	.byte	0x03, 0x1b
        /*000e*/ 	.short	0x00ff


	//----- nvinfo : EIATTR_MERCURY_ISA_VERSION
	.align		4
        /*0010*/ 	.byte	0x03, 0x5f
        /*0012*/ 	.short	0x0101


	//----- nvinfo : EIATTR_VRC_CTA_INIT_COUNT
	.align		4
        /*0014*/ 	.byte	0x02, 0x4a
	.zero		1
	.zero		1


	//----- nvinfo : EIATTR_EXIT_INSTR_OFFSETS
	.align		4
        /*0018*/ 	.byte	0x04, 0x1c
        /*001a*/ 	.short	(.L_298 - .L_297)


	//   ....[0]....
.L_297:
        /*001c*/ 	.word	0x00000010


	//----- nvinfo : EIATTR_SW_WAR
	.align		4
.L_298:
        /*0020*/ 	.byte	0x04, 0x36
        /*0022*/ 	.short	(.L_300 - .L_299)
.L_299:
        /*0024*/ 	.word	0x00000008
.L_300:


//--------------------- .nv.info._Z11emcee_emceePfiijjiP17curandStateXORWOW --------------------------
	.section	.nv.info._Z11emcee_emceePfiijjiP17curandStateXORWOW,"",@"SHT_CUDA_INFO"
	.sectionflags	@""
	.align	4


	//----- nvinfo : EIATTR_CUDA_API_VERSION
	.align		4
        /*0000*/ 	.byte	0x04, 0x37
        /*0002*/ 	.short	(.L_302 - .L_301)
.L_301:
        /*0004*/ 	.word	0x00000082


	//----- nvinfo : EIATTR_KPARAM_INFO
	.align		4
.L_302:
        /*0008*/ 	.byte	0x04, 0x17
        /*000a*/ 	.short	(.L_304 - .L_303)
.L_303:
        /*000c*/ 	.word	0x00000000
        /*0010*/ 	.short	0x0006
        /*0012*/ 	.short	0x0020
        /*0014*/ 	.byte	0x00, 0xf5, 0x21, 0x00


	//----- nvinfo : EIATTR_KPARAM_INFO
	.align		4
.L_304:
        /*0018*/ 	.byte	0x04, 0x17
        /*001a*/ 	.short	(.L_306 - .L_305)
.L_305:
        /*001c*/ 	.word	0x00000000
        /*0020*/ 	.short	0x0005
        /*0022*/ 	.short	0x0018
        /*0024*/ 	.byte	0x00, 0xf0, 0x11, 0x00


	//----- nvinfo : EIATTR_KPARAM_INFO
	.align		4
.L_306:
        /*0028*/ 	.byte	0x04, 0x17
        /*002a*/ 	.short	(.L_308 - .L_307)
.L_307:
        /*002c*/ 	.word	0x00000000
        /*0030*/ 	.short	0x0004
        /*0032*/ 	.short	0x0014
        /*0034*/ 	.byte	0x00, 0xf0, 0x11, 0x00


	//----- nvinfo : EIATTR_KPARAM_INFO
	.align		4
.L_308:
        /*0038*/ 	.byte	0x04, 0x17
        /*003a*/ 	.short	(.L_310 - .L_309)
.L_309:
        /*003c*/ 	.word	0x00000000
        /*0040*/ 	.short	0x0003
        /*0042*/ 	.short	0x0010
        /*0044*/ 	.byte	0x00, 0xf0, 0x11, 0x00


	//----- nvinfo : EIATTR_KPARAM_INFO
	.align		4
.L_310:
        /*0048*/ 	.byte	0x04, 0x17
        /*004a*/ 	.short	(.L_312 - .L_311)
.L_311:
        /*004c*/ 	.word	0x00000000
        /*0050*/ 	.short	0x0002
        /*0052*/ 	.short	0x000c
        /*0054*/ 	.byte	0x00, 0xf0, 0x11, 0x00


	//----- nvinfo : EIATTR_KPARAM_INFO
	.align		4
.L_312:
        /*0058*/ 	.byte	0x04, 0x17
        /*005a*/ 	.short	(.L_314 - .L_313)
.L_313:
        /*005c*/ 	.word	0x00000000
        /*0060*/ 	.short	0x0001
        /*0062*/ 	.short	0x0008
        /*0064*/ 	.byte	0x00, 0xf0, 0x11, 0x00


	//----- nvinfo : EIATTR_KPARAM_INFO
	.align		4
.L_314:
        /*0068*/ 	.byte	0x04, 0x17
        /*006a*/ 	.short	(.L_316 - .L_315)
.L_315:
        /*006c*/ 	.word	0x00000000
        /*0070*/ 	.short	0x0000
        /*0072*/ 	.short	0x0000
        /*0074*/ 	.byte	0x00, 0xf5, 0x21, 0x00


	//----- nvinfo : EIATTR_SPARSE_MMA_MASK
	.align		4
.L_316:
        /*0078*/ 	.byte	0x03, 0x50
        /*007a*/ 	.short	0x0000


	//----- nvinfo : EIATTR_MAXREG_COUNT
	.align		4
        /*007c*/ 	.byte	0x03, 0x1b
        /*007e*/ 	.short	0x00ff


	//----- nvinfo : EIATTR_NUM_BARRIERS
	.align		4
        /*0080*/ 	.byte	0x02, 0x4c
        /*0082*/ 	.byte	0x01
	.zero		1


	//----- nvinfo : EIATTR_MERCURY_ISA_VERSION
	.align		4
        /*0084*/ 	.byte	0x03, 0x5f
        /*0086*/ 	.short	0x0101


	//----- nvinfo : EIATTR_VRC_CTA_INIT_COUNT
	.align		4
        /*0088*/ 	.byte	0x02, 0x4a
	.zero		1
	.zero		1


	//----- nvinfo : EIATTR_EXIT_INSTR_OFFSETS
	.align		4
        /*008c*/ 	.byte	0x04, 0x1c
        /*008e*/ 	.short	(.L_318 - .L_317)


	//   ....[0]....
.L_317:
        /*0090*/ 	.word	0x00003c80


	//   ....[1]....
        /*0094*/ 	.word	0x00007830


	//----- nvinfo : EIATTR_CRS_STACK_SIZE
	.align		4
.L_318:
        /*0098*/ 	.byte	0x04, 0x1e
        /*009a*/ 	.short	(.L_320 - .L_319)
.L_319:
        /*009c*/ 	.word	0x00000000


	//----- nvinfo : EIATTR_CBANK_PARAM_SIZE
	.align		4
.L_320:
        /*00a0*/ 	.byte	0x03, 0x19
        /*00a2*/ 	.short	0x0028


	//----- nvinfo : EIATTR_PARAM_CBANK
	.align		4
        /*00a4*/ 	.byte	0x04, 0x0a
        /*00a6*/ 	.short	(.L_322 - .L_321)
	.align		4
.L_321:
        /*00a8*/ 	.word	index@(.nv.constant0._Z11emcee_emceePfiijjiP17curandStateXORWOW)
        /*00ac*/ 	.short	0x0380
        /*00ae*/ 	.short	0x0028


	//----- nvinfo : EIATTR_SW_WAR
	.align		4
.L_322:
        /*00b0*/ 	.byte	0x04, 0x36
        /*00b2*/ 	.short	(.L_324 - .L_323)
.L_323:
        /*00b4*/ 	.word	0x00000008
.L_324:


//--------------------- .nv.info._Z12init_walkersPfiiiP17curandStateXORWOW --------------------------
	.section	.nv.info._Z12init_walkersPfiiiP17curandStateXORWOW,"",@"SHT_CUDA_INFO"
	.sectionflags	@""
	.align	4


	//----- nvinfo : EIATTR_CUDA_API_VERSION
	.align		4
        /*0000*/ 	.byte	0x04, 0x37
        /*0002*/ 	.short	(.L_326 - .L_325)
.L_325:
        /*0004*/ 	.word	0x00000082


	//----- nvinfo : EIATTR_KPARAM_INFO
	.align		4
.L_326:
        /*0008*/ 	.byte	0x04, 0x17
        /*000a*/ 	.short	(.L_328 - .L_327)
.L_327:
        /*000c*/ 	.word	0x00000000
        /*0010*/ 	.short	0x0004
        /*0012*/ 	.short	0x0018
        /*0014*/ 	.byte	0x00, 0xf5, 0x21, 0x00


	//----- nvinfo : EIATTR_KPARAM_INFO
	.align		4
.L_328:
        /*0018*/ 	.byte	0x04, 0x17
        /*001a*/ 	.short	(.L_330 - .L_329)
.L_329:
        /*001c*/ 	.word	0x00000000
        /*0020*/ 	.short	0x0003
        /*0022*/ 	.short	0x0010
        /*0024*/ 	.byte	0x00, 0xf0, 0x11, 0x00


	//----- nvinfo : EIATTR_KPARAM_INFO
	.align		4
.L_330:
        /*0028*/ 	.byte	0x04, 0x17
        /*002a*/ 	.short	(.L_332 - .L_331)
.L_331:
        /*002c*/ 	.word	0x00000000
        /*0030*/ 	.short	0x0002
        /*0032*/ 	.short	0x000c
        /*0034*/ 	.byte	0x00, 0xf0, 0x11, 0x00


	//----- nvinfo : EIATTR_KPARAM_INFO
	.align		4
.L_332:
        /*0038*/ 	.byte	0x04, 0x17
        /*003a*/ 	.short	(.L_334 - .L_333)
.L_333:
        /*003c*/ 	.word	0x00000000
        /*0040*/ 	.short	0x0001
        /*0042*/ 	.short	0x0008
        /*0044*/ 	.byte	0x00, 0xf0, 0x11, 0x00


	//----- nvinfo : EIATTR_KPARAM_INFO
	.align		4
.L_334:
        /*0048*/ 	.byte	0x04, 0x17
        /*004a*/ 	.short	(.L_336 - .L_335)
.L_335:
        /*004c*/ 	.word	0x00000000
        /*0050*/ 	.short	0x0000
        /*0052*/ 	.short	0x0000
        /*0054*/ 	.byte	0x00, 0xf5, 0x21, 0x00


	//----- nvinfo : EIATTR_SPARSE_MMA_MASK
	.align		4
.L_336:
        /*0058*/ 	.byte	0x03, 0x50
        /*005a*/ 	.short	0x0000


	//----- nvinfo : EIATTR_MAXREG_COUNT
	.align		4
        /*005c*/ 	.byte	0x03, 0x1b
        /*005e*/ 	.short	0x00ff


	//----- nvinfo : EIATTR_MERCURY_ISA_VERSION
	.align		4
        /*0060*/ 	.byte	0x03, 0x5f
        /*0062*/ 	.short	0x0101


	//----- nvinfo : EIATTR_VRC_CTA_INIT_COUNT
	.align		4
        /*0064*/ 	.byte	0x02, 0x4a
	.zero		1
	.zero		1


	//----- nvinfo : EIATTR_EXIT_INSTR_OFFSETS
	.align		4
        /*0068*/ 	.byte	0x04, 0x1c
        /*006a*/ 	.short	(.L_338 - .L_337)


	//   ....[0]....
.L_337:
        /*006c*/ 	.word	0x00000080


	//   ....[1]....
        /*0070*/ 	.word	0x00000900


	//   ....[2]....
        /*0074*/ 	.word	0x00000d40


	//   ....[3]....
        /*0078*/ 	.word	0x00000f70


	//----- nvinfo : EIATTR_CBANK_PARAM_SIZE
	.align		4
.L_338:
        /*007c*/ 	.byte	0x03, 0x19
        /*007e*/ 	.short	0x0020


	//----- nvinfo : EIATTR_PARAM_CBANK
	.align		4
        /*0080*/ 	.byte	0x04, 0x0a
        /*0082*/ 	.short	(.L_340 - .L_339)
	.align		4
.L_339:
        /*0084*/ 	.word	index@(.nv.constant0._Z12init_walkersPfiiiP17curandStateXORWOW)
        /*0088*/ 	.short	0x0380
        /*008a*/ 	.short	0x0020


	//----- nvinfo : EIATTR_SW_WAR
	.align		4
.L_340:
        /*008c*/ 	.byte	0x04, 0x36
        /*008e*/ 	.short	(.L_342 - .L_341)
.L_341:
        /*0090*/ 	.word	0x00000008
.L_342:


//--------------------- .nv.info._Z4initjjP17curandStateXORWOW --------------------------
	.section	.nv.info._Z4initjjP17curandStateXORWOW,"",@"SHT_CUDA_INFO"
	.sectionflags	@""
	.align	4


	//----- nvinfo : EIATTR_CUDA_API_VERSION
	.align		4
        /*0000*/ 	.byte	0x04, 0x37
        /*0002*/ 	.short	(.L_344 - .L_343)
.L_343:
        /*0004*/ 	.word	0x00000082


	//----- nvinfo : EIATTR_KPARAM_INFO
	.align		4
.L_344:
        /*0008*/ 	.byte	0x04, 0x17
        /*000a*/ 	.short	(.L_346 - .L_345)
.L_345:
        /*000c*/ 	.word	0x00000000
        /*0010*/ 	.short	0x0002
        /*0012*/ 	.short	0x0008
        /*0014*/ 	.byte	0x00, 0xf5, 0x21, 0x00


	//----- nvinfo : EIATTR_KPARAM_INFO
	.align		4
.L_346:
        /*0018*/ 	.byte	0x04, 0x17
        /*001a*/ 	.short	(.L_348 - .L_347)
.L_347:
        /*001c*/ 	.word	0x00000000
        /*0020*/ 	.short	0x0001
        /*0022*/ 	.short	0x0004
        /*0024*/ 	.byte	0x00, 0xf0, 0x11, 0x00


	//----- nvinfo : EIATTR_KPARAM_INFO
	.align		4
.L_348:
        /*0028*/ 	.byte	0x04, 0x17
        /*002a*/ 	.short	(.L_350 - .L_349)
.L_349:
        /*002c*/ 	.word	0x00000000
        /*0030*/ 	.short	0x0000
        /*0032*/ 	.short	0x0000
        /*0034*/ 	.byte	0x00, 0xf0, 0x11, 0x00


	//----- nvinfo : EIATTR_SPARSE_MMA_MASK
	.align		4
.L_350:
        /*0038*/ 	.byte	0x03, 0x50
        /*003a*/ 	.short	0x0000


	//----- nvinfo : EIATTR_MAXREG_COUNT
	.align		4
        /*003c*/ 	.byte	0x03, 0x1b
        /*003e*/ 	.short	0x00ff


	//----- nvinfo : EIATTR_MERCURY_ISA_VERSION
	.align		4
        /*0040*/ 	.byte	0x03, 0x5f
        /*0042*/ 	.short	0x0101


	//----- nvinfo : EIATTR_VRC_CTA_INIT_COUNT
	.align		4
        /*0044*/ 	.byte	0x02, 0x4a
	.zero		1
	.zero		1


	//----- nvinfo : EIATTR_EXIT_INSTR_OFFSETS
	.align		4
        /*0048*/ 	.byte	0x04, 0x1c
        /*004a*/ 	.short	(.L_352 - .L_351)


	//   ....[0]....
.L_351:
        /*004c*/ 	.word	0x00000070


	//   ....[1]....
        /*0050*/ 	.word	0x00000ee0


	//----- nvinfo : EIATTR_CRS_STACK_SIZE
	.align		4
.L_352:
        /*0054*/ 	.byte	0x04, 0x1e
        /*0056*/ 	.short	(.L_354 - .L_353)
.L_353:
        /*0058*/ 	.word	0x00000000


	//----- nvinfo : EIATTR_CBANK_PARAM_SIZE
	.align		4
.L_354:
        /*005c*/ 	.byte	0x03, 0x19
        /*005e*/ 	.short	0x0010


	//----- nvinfo : EIATTR_PARAM_CBANK
	.align		4
        /*0060*/ 	.byte	0x04, 0x0a
        /*0062*/ 	.short	(.L_356 - .L_355)
	.align		4
.L_355:
        /*0064*/ 	.word	index@(.nv.constant0._Z4initjjP17curandStateXORWOW)
        /*0068*/ 	.short	0x0380
        /*006a*/ 	.short	0x0010


	//----- nvinfo : EIATTR_SW_WAR
	.align		4
.L_356:
        /*006c*/ 	.byte	0x04, 0x36
        /*006e*/ 	.short	(.L_358 - .L_357)
.L_357:
        /*0070*/ 	.word	0x00000008
.L_358:


//--------------------- .nv.callgraph             --------------------------
	.section	.nv.callgraph,"",@"SHT_CUDA_CALLGRAPH"
	.align	4
	.sectionentsize	8
	.align		4
        /*0000*/ 	.word	0x00000000
	.align		4
        /*0004*/ 	.word	0xffffffff
	.align		4
        /*0008*/ 	.word	0x00000000
	.align		4
        /*000c*/ 	.word	0xfffffffe
	.align		4
        /*0010*/ 	.word	0x00000000
	.align		4
        /*0014*/ 	.word	0xfffffffd
	.align		4
        /*0018*/ 	.word	0x00000000
	.align		4
        /*001c*/ 	.word	0xfffffffc


//--------------------- .nv.constant4             --------------------------
	.section	.nv.constant4,"a",@progbits
	.align	8
	.align		8
.nv.constant4:
        /*0000*/ 	.dword	precalc_xorwow_matrix
	.align		8
        /*0008*/ 	.dword	precalc_xorwow_offset_matrix
	.align		8
        /*0010*/ 	.dword	mrg32k3aM1
	.align		8
        /*0018*/ 	.dword	mrg32k3aM2
	.align		8
        /*0020*/ 	.dword	mrg32k3aM1SubSeq
	.align		8
        /*0028*/ 	.dword	mrg32k3aM2SubSeq
	.align		8
        /*0030*/ 	.dword	mrg32k3aM1Seq
	.align		8
        /*0038*/ 	.dword	mrg32k3aM2Seq
	.align		8
        /*0040*/ 	.dword	_ZN34_INTERNAL_4c6d20d6_4_k_cu_47749bd54cuda3std3__45__cpo5beginE
	.align		8
        /*0048*/ 	.dword	_ZN34_INTERNAL_4c6d20d6_4_k_cu_47749bd54cuda3std3__45__cpo3endE
	.align		8
        /*0050*/ 	.dword	_ZN34_INTERNAL_4c6d20d6_4_k_cu_47749bd54cuda3std3__45__cpo6cbeginE
	.align		8
        /*0058*/ 	.dword	_ZN34_INTERNAL_4c6d20d6_4_k_cu_47749bd54cuda3std3__45__cpo4cendE
	.align		8
        /*0060*/ 	.dword	_ZN34_INTERNAL_4c6d20d6_4_k_cu_47749bd54cuda3std3__45__cpo6rbeginE
	.align		8
        /*0068*/ 	.dword	_ZN34_INTERNAL_4c6d20d6_4_k_cu_47749bd54cuda3std3__45__cpo4rendE
	.align		8
        /*0070*/ 	.dword	_ZN34_INTERNAL_4c6d20d6_4_k_cu_47749bd54cuda3std3__45__cpo7crbeginE
	.align		8
        /*0078*/ 	.dword	_ZN34_INTERNAL_4c6d20d6_4_k_cu_47749bd54cuda3std3__45__cpo5crendE
	.align		8
        /*0080*/ 	.dword	_ZN34_INTERNAL_4c6d20d6_4_k_cu_47749bd54cuda3std3__436_GLOBAL__N__4c6d20d6_4_k_cu_47749bd56ignoreE
	.align		8
        /*0088*/ 	.dword	_ZN34_INTERNAL_4c6d20d6_4_k_cu_47749bd54cuda3std3__419piecewise_constructE
	.align		8
        /*0090*/ 	.dword	_ZN34_INTERNAL_4c6d20d6_4_k_cu_47749bd54cuda3std3__48in_placeE
	.align		8
        /*0098*/ 	.dword	_ZN34_INTERNAL_4c6d20d6_4_k_cu_47749bd54cuda3std3__420unreachable_sentinelE
	.align		8
        /*00a0*/ 	.dword	_ZN34_INTERNAL_4c6d20d6_4_k_cu_47749bd54cuda3std3__47nulloptE
	.align		8
        /*00a8*/ 	.dword	_ZN34_INTERNAL_4c6d20d6_4_k_cu_47749bd54cuda3std3__48unexpectE
	.align		8
        /*00b0*/ 	.dword	_ZN34_INTERNAL_4c6d20d6_4_k_cu_47749bd54cuda3std6ranges3__45__cpo4swapE
	.align		8
        /*00b8*/ 	.dword	_ZN34_INTERNAL_4c6d20d6_4_k_cu_47749bd54cuda3std6ranges3__45__cpo9iter_moveE
	.align		8
        /*00c0*/ 	.dword	_ZN34_INTERNAL_4c6d20d6_4_k_cu_47749bd54cuda3std6ranges3__45__cpo5beginE
	.align		8
        /*00c8*/ 	.dword	_ZN34_INTERNAL_4c6d20d6_4_k_cu_47749bd54cuda3std6ranges3__45__cpo3endE
	.align		8
        /*00d0*/ 	.dword	_ZN34_INTERNAL_4c6d20d6_4_k_cu_47749bd54cuda3std6ranges3__45__cpo6cbeginE
	.align		8
        /*00d8*/ 	.dword	_ZN34_INTERNAL_4c6d20d6_4_k_cu_47749bd54cuda3std6ranges3__45__cpo4cendE
	.align		8
        /*00e0*/ 	.dword	_ZN34_INTERNAL_4c6d20d6_4_k_cu_47749bd54cuda3std6ranges3__45__cpo7advanceE
	.align		8
        /*00e8*/ 	.dword	_ZN34_INTERNAL_4c6d20d6_4_k_cu_47749bd54cuda3std6ranges3__45__cpo9iter_swapE
	.align		8
        /*00f0*/ 	.dword	_ZN34_INTERNAL_4c6d20d6_4_k_cu_47749bd54cuda3std6ranges3__45__cpo4nextE
	.align		8
        /*00f8*/ 	.dword	_ZN34_INTERNAL_4c6d20d6_4_k_cu_47749bd54cuda3std6ranges3__45__cpo4prevE
	.align		8
        /*0100*/ 	.dword	_ZN34_INTERNAL_4c6d20d6_4_k_cu_47749bd54cuda3std6ranges3__45__cpo4dataE
	.align		8
        /*0108*/ 	.dword	_ZN34_INTERNAL_4c6d20d6_4_k_cu_47749bd54cuda3std6ranges3__45__cpo5cdataE
	.align		8
        /*0110*/ 	.dword	_ZN34_INTERNAL_4c6d20d6_4_k_cu_47749bd54cuda3std6ranges3__45__cpo4sizeE
	.align		8
        /*0118*/ 	.dword	_ZN34_INTERNAL_4c6d20d6_4_k_cu_47749bd54cuda3std6ranges3__45__cpo5ssizeE
	.align		8
        /*0120*/ 	.dword	_ZN34_INTERNAL_4c6d20d6_4_k_cu_47749bd54cuda3std6ranges3__45__cpo8distanceE
	.align		8
        /*0128*/ 	.dword	_ZN34_INTERNAL_4c6d20d6_4_k_cu_47749bd56thrust24THRUST_300001_SM_1000_NS8cuda_cub3parE
	.align		8
        /*0130*/ 	.dword	_ZN34_INTERNAL_4c6d20d6_4_k_cu_47749bd56thrust24THRUST_300001_SM_1000_NS8cuda_cub10par_nosyncE
	.align		8
        /*0138*/ 	.dword	_ZN34_INTERNAL_4c6d20d6_4_k_cu_47749bd56thrust24THRUST_300001_SM_1000_NS6system6detail10sequential3seqE
	.align		8
        /*0140*/ 	.dword	_ZN34_INTERNAL_4c6d20d6_4_k_cu_47749bd56thrust24THRUST_300001_SM_1000_NS12placeholders2_1E
	.align		8
        /*0148*/ 	.dword	_ZN34_INTERNAL_4c6d20d6_4_k_cu_47749bd56thrust24THRUST_300001_SM_1000_NS12placeholders2_2E
	.align		8
        /*0150*/ 	.dword	_ZN34_INTERNAL_4c6d20d6_4_k_cu_47749bd56thrust24THRUST_300001_SM_1000_NS12placeholders2_3E
	.align		8
        /*0158*/ 	.dword	_ZN34_INTERNAL_4c6d20d6_4_k_cu_47749bd56thrust24THRUST_300001_SM_1000_NS12placeholders2_4E
	.align		8
        /*0160*/ 	.dword	_ZN34_INTERNAL_4c6d20d6_4_k_cu_47749bd56thrust24THRUST_300001_SM_1000_NS12placeholders2_5E
	.align		8
        /*0168*/ 	.dword	_ZN34_INTERNAL_4c6d20d6_4_k_cu_47749bd56thrust24THRUST_300001_SM_1000_NS12placeholders2_6E
	.align		8
        /*0170*/ 	.dword	_ZN34_INTERNAL_4c6d20d6_4_k_cu_47749bd56thrust24THRUST_300001_SM_1000_NS12placeholders2_7E
	.align		8
        /*0178*/ 	.dword	_ZN34_INTERNAL_4c6d20d6_4_k_cu_47749bd56thrust24THRUST_300001_SM_1000_NS12placeholders2_8E
	.align		8
        /*0180*/ 	.dword	_ZN34_INTERNAL_4c6d20d6_4_k_cu_47749bd56thrust24THRUST_300001_SM_1000_NS12placeholders2_9E
	.align		8
        /*0188*/ 	.dword	_ZN34_INTERNAL_4c6d20d6_4_k_cu_47749bd56thrust24THRUST_300001_SM_1000_NS12placeholders3_10E
	.align		8
        /*0190*/ 	.dword	_ZN34_INTERNAL_4c6d20d6_4_k_cu_47749bd56thrust24THRUST_300001_SM_1000_NS3seqE


//--------------------- .nv.constant3             --------------------------
	.section	.nv.constant3,"a",@progbits
	.align	8
.nv.constant3:
	.type		__cr_lgamma_table,@object
	.size		__cr_lgamma_table,(center_d - __cr_lgamma_table)
__cr_lgamma_table:
        /*0000*/ 	.byte	0x00, 0x00, 0x00, 0x00, 0x00, 0x00, 0x00, 0x00, 0x00, 0x00, 0x00, 0x00, 0x00, 0x00, 0x00, 0x00
        /*0010*/ 	.byte	0xef, 0x39, 0xfa, 0xfe, 0x42, 0x2e, 0xe6, 0x3f, 0x02, 0x20, 0x2a, 0xfa, 0x0b, 0xab, 0xfc, 0x3f
        /*0020*/ 	.byte	0xf9, 0x2c, 0x92, 0x7c, 0xa7, 0x6c, 0x09, 0x40, 0xc9, 0x79, 0x44, 0x3c, 0x64, 0x26, 0x13, 0x40
        /*0030*/ 	.byte	0xca, 0x01, 0xcf, 0x3a, 0x27, 0x51, 0x1a, 0x40, 0x30, 0xcc, 0x2d, 0xf3, 0xe1, 0x0c, 0x21, 0x40
        /*0040*/ 	.byte	0x0d, 0xb7, 0xfc, 0x82, 0x8e, 0x35, 0x25, 0x40
	.type		center_d,@object
	.size		center_d,(.L_9 - center_d)
center_d:
	.zero		8
.L_9:


//--------------------- .text._ZN3cub18CUB_300001_SM_10006detail6reduce28DeviceReduceSingleTileKernelINS2_10policy_hubIfyN4cuda3std3__44plusIfEEE10Policy1000EPfSC_iS9_ffNS7_10__identityEEEvT0_T1_T2_T3_T4_T6_ --------------------------
	.section	.text._ZN3cub18CUB_300001_SM_10006detail6reduce28DeviceReduceSingleTileKernelINS2_10policy_hubIfyN4cuda3std3__44plusIfEEE10Policy1000EPfSC_iS9_ffNS7_10__identityEEEvT0_T1_T2_T3_T4_T6_,"ax",@progbits
	.align	128
        .global         _ZN3cub18CUB_300001_SM_10006detail6reduce28DeviceReduceSingleTileKernelINS2_10policy_hubIfyN4cuda3std3__44plusIfEEE10Policy1000EPfSC_iS9_ffNS7_10__identityEEEvT0_T1_T2_T3_T4_T6_
        .type           _ZN3cub18CUB_300001_SM_10006detail6reduce28DeviceReduceSingleTileKernelINS2_10policy_hubIfyN4cuda3std3__44plusIfEEE10Policy1000EPfSC_iS9_ffNS7_10__identityEEEvT0_T1_T2_T3_T4_T6_,@function
        .size           _ZN3cub18CUB_300001_SM_10006detail6reduce28DeviceReduceSingleTileKernelINS2_10policy_hubIfyN4cuda3std3__44plusIfEEE10Policy1000EPfSC_iS9_ffNS7_10__identityEEEvT0_T1_T2_T3_T4_T6_,(.L_x_374 - _ZN3cub18CUB_300001_SM_10006detail6reduce28DeviceReduceSingleTileKernelINS2_10policy_hubIfyN4cuda3std3__44plusIfEEE10Policy1000EPfSC_iS9_ffNS7_10__identityEEEvT0_T1_T2_T3_T4_T6_)
        .other          _ZN3cub18CUB_300001_SM_10006detail6reduce28DeviceReduceSingleTileKernelINS2_10policy_hubIfyN4cuda3std3__44plusIfEEE10Policy1000EPfSC_iS9_ffNS7_10__identityEEEvT0_T1_T2_T3_T4_T6_,@"STO_CUDA_ENTRY STV_DEFAULT"
_ZN3cub18CUB_300001_SM_10006detail6reduce28DeviceReduceSingleTileKernelINS2_10policy_hubIfyN4cuda3std3__44plusIfEEE10Policy1000EPfSC_iS9_ffNS7_10__identityEEEvT0_T1_T2_T3_T4_T6_:
.text._ZN3cub18CUB_300001_SM_10006detail6reduce28DeviceReduceSingleTileKernelINS2_10policy_hubIfyN4cuda3std3__44plusIfEEE10Policy1000EPfSC_iS9_ffNS7_10__identityEEEvT0_T1_T2_T3_T4_T6_:
[----:B------:R-:W-:Y:S01]  /*0000*/  LDC R1, c[0x0][0x37c] ;  /* 0x0000df00ff017b82 */ /* 0x000fe20000000800 */
[----:B------:R-:W0:Y:S01]  /*0010*/  LDCU UR4, c[0x0][0x390] ;  /* 0x00007200ff0477ac */ /* 0x000e220008000800 */
[----:B------:R-:W1:Y:S01]  /*0020*/  LDCU.64 UR6, c[0x0][0x358] ;  /* 0x00006b00ff0677ac */ /* 0x000e620008000a00 */
[----:B0-----:R-:W-:-:S04]  /*0030*/  MOV R20, UR4 ;  /* 0x0000000400147c02 */ /* 0x001fc80008000f00 */
[----:B------:R-:W-:-:S13]  /*0040*/  ISETP.NE.AND P0, PT, R20, RZ, PT ;  /* 0x000000ff1400720c */ /* 0x000fda0003f05270 */
[----:B-1----:R-:W-:Y:S05]  /*0050*/  @P0 BRA `(.L_x_0) ;  /* 0x00000000001c0947 */ /* 0x002fea0003800000 */
[----:B------:R-:W0:Y:S02]  /*0060*/  S2R R0, SR_TID.X ;  /* 0x0000000000007919 */ /* 0x000e240000002100 */
[----:B0-----:R-:W-:-:S13]  /*0070*/  ISETP.NE.AND P0, PT, R0, RZ, PT ;  /* 0x000000ff0000720c */ /* 0x001fda0003f05270 */
[----:B------:R-:W-:Y:S05]  /*0080*/  @P0 EXIT ;  /* 0x000000000000094d */ /* 0x000fea0003800000 */
[----:B------:R-:W0:Y:S08]  /*0090*/  LDC R5, c[0x0][0x398] ;  /* 0x0000e600ff057b82 */ /* 0x000e300000000800 */
[----:B------:R-:W0:Y:S02]  /*00a0*/  LDC.64 R2, c[0x0][0x388] ;  /* 0x0000e200ff027b82 */ /* 0x000e240000000a00 */
[----:B0-----:R-:W-:Y:S01]  /*00b0*/  STG.E desc[UR6][R2.64], R5 ;  /* 0x0000000502007986 */ /* 0x001fe2000c101906 */
[----:B------:R-:W-:Y:S05]  /*00c0*/  EXIT ;  /* 0x000000000000794d */ /* 0x000fea0003800000 */
.L_x_0:
[----:B------:R-:W0:Y:S01]  /*00d0*/  LDCU UR4, c[0x0][0x380] ;  /* 0x00007000ff0477ac */ /* 0x000e220008000800 */
[----:B------:R-:W-:Y:S01]  /*00e0*/  BSSY.RECONVERGENT B0, `(.L_x_1) ;  /* 0x00003ca000007945 */ /* 0x000fe20003800200 */
[----:B0-----:R-:W-:-:S09]  /*00f0*/  ULOP3.LUT UP0, URZ, UR4, 0xf, URZ, 0xc0, !UPT ;  /* 0x0000000f04ff7892 */ /* 0x001fd2000f80c0ff */
[----:B------:R-:W-:Y:S05]  /*0100*/  BRA.U UP0, `(.L_x_2) ;  /* 0x0000001d00607547 */ /* 0x000fea000b800000 */
[----:B------:R-:W-:-:S13]  /*0110*/  ISETP.GT.AND P0, PT, R20, 0xfff, PT ;  /* 0x00000fff1400780c */ /* 0x000fda0003f04270 */
[----:B------:R-:W-:Y:S05]  /*0120*/  @P0 BRA `(.L_x_3) ;  /* 0x0000000c00a80947 */ /* 0x000fea0003800000 */
[----:B------:R-:W0:Y:S01]  /*0130*/  S2R R9, SR_TID.X ;  /* 0x0000000000097919 */ /* 0x000e220000002100 */
[----:B------:R-:W-:Y:S01]  /*0140*/  BSSY.RECONVERGENT B1, `(.L_x_4) ;  /* 0x0000009000017945 */ /* 0x000fe20003800200 */
[----:B------:R-:W-:Y:S01]  /*0150*/  HFMA2 R0, -RZ, RZ, 0, 0 ;  /* 0x00000000ff007431 */ /* 0x000fe200000001ff */
[----:B0-----:R-:W-:Y:S02]  /*0160*/  ISETP.GE.AND P0, PT, R9, R20, PT ;  /* 0x000000140900720c */ /* 0x001fe40003f06270 */
[----:B------:R-:W-:-:S11]  /*0170*/  MOV R11, R9 ;  /* 0x00000009000b7202 */ /* 0x000fd60000000f00 */
[----:B------:R-:W-:Y:S05]  /*0180*/  @P0 BRA `(.L_x_5) ;  /* 0x0000000000100947 */ /* 0x000fea0003800000 */
[----:B------:R-:W0:Y:S02]  /*0190*/  LDC.64 R2, c[0x0][0x380] ;  /* 0x0000e000ff027b82 */ /* 0x000e240000000a00 */
[----:B0-----:R-:W-:-:S05]  /*01a0*/  IMAD.WIDE.U32 R2, R9, 0x4, R2 ;  /* 0x0000000409027825 */ /* 0x001fca00078e0002 */
[----:B------:R0:W5:Y:S01]  /*01b0*/  LDG.E.CONSTANT R0, desc[UR6][R2.64] ;  /* 0x0000000602007981 */ /* 0x000162000c1e9900 */
[----:B------:R-:W-:-:S07]  /*01c0*/  IADD3 R11, PT, PT, R9, 0x100, RZ ;  /* 0x00000100090b7810 */ /* 0x000fce0007ffe0ff */
.L_x_5:
[----:B------:R-:W-:Y:S05]  /*01d0*/  BSYNC.RECONVERGENT B1 ;  /* 0x0000000000017941 */ /* 0x000fea0003800200 */
.L_x_4:
[----:B------:R-:W-:Y:S01]  /*01e0*/  ISETP.GE.AND P0, PT, R11, R20, PT ;  /* 0x000000140b00720c */ /* 0x000fe20003f06270 */
[----:B------:R-:W-:-:S12]  /*01f0*/  BSSY.RECONVERGENT B1, `(.L_x_6) ;  /* 0x0000074000017945 */ /* 0x000fd80003800200 */
[----:B------:R-:W-:Y:S05]  /*0200*/  @P0 BRA `(.L_x_7) ;  /* 0x0000000400c80947 */ /* 0x000fea0003800000 */
[----:B0-----:R-:W-:Y:S01]  /*0210*/  LOP3.LUT R3, RZ, R11, RZ, 0x33, !PT ;  /* 0x0000000bff037212 */ /* 0x001fe200078e33ff */
[----:B------:R-:W-:Y:S03]  /*0220*/  BSSY.RECONVERGENT B2, `(.L_x_8) ;  /* 0x0000015000027945 */ /* 0x000fe60003800200 */
[----:B------:R-:W-:-:S04]  /*0230*/  IADD3 R4, PT, PT, R3, R20, RZ ;  /* 0x0000001403047210 */ /* 0x000fc80007ffe0ff */
[C---:B------:R-:W-:Y:S02]  /*0240*/  LOP3.LUT R2, R4.reuse, 0x300, RZ, 0xc0, !PT ;  /* 0x0000030004027812 */ /* 0x040fe400078ec0ff */
[----:B------:R-:W-:Y:S02]  /*0250*/  ISETP.GE.U32.AND P1, PT, R4, 0x300, PT ;  /* 0x000003000400780c */ /* 0x000fe40003f26070 */
[----:B------:R-:W-:-:S13]  /*0260*/  ISETP.NE.AND P0, PT, R2, 0x300, PT ;  /* 0x000003000200780c */ /* 0x000fda0003f05270 */
[----:B------:R-:W-:Y:S05]  /*0270*/  @!P0 BRA `(.L_x_9) ;  /* 0x00000000003c8947 */ /* 0x000fea0003800000 */
[----:B------:R-:W0:Y:S01]  /*0280*/  LDC.64 R2, c[0x0][0x380] ;  /* 0x0000e000ff027b82 */ /* 0x000e220000000a00 */
[----:B------:R-:W-:-:S04]  /*0290*/  LEA.HI R4, R4, 0x1, RZ, 0x18 ;  /* 0x0000000104047811 */ /* 0x000fc800078fc0ff */
[----:B------:R-:W-:-:S04]  /*02a0*/  LOP3.LUT R4, R4, 0x3, RZ, 0xc0, !PT ;  /* 0x0000000304047812 */ /* 0x000fc800078ec0ff */
[----:B------:R-:W-:Y:S01]  /*02b0*/  IADD3 R4, PT, PT, -R4, RZ, RZ ;  /* 0x000000ff04047210 */ /* 0x000fe20007ffe1ff */
[----:B0-----:R-:W-:-:S05]  /*02c0*/  IMAD.WIDE.U32 R2, R11, 0x4, R2 ;  /* 0x000000040b027825 */ /* 0x001fca00078e0002 */
[----:B------:R-:W-:-:S07]  /*02d0*/  MOV R5, R3 ;  /* 0x0000000300057202 */ /* 0x000fce0000000f00 */
.L_x_10:
[----:B------:R-:W-:-:S06]  /*02e0*/  MOV R3, R5 ;  /* 0x0000000500037202 */ /* 0x000fcc0000000f00 */
[----:B------:R0:W2:Y:S01]  /*02f0*/  LDG.E.CONSTANT R3, desc[UR6][R2.64] ;  /* 0x0000000602037981 */ /* 0x0000a2000c1e9900 */
[----:B------:R-:W-:Y:S01]  /*0300*/  IADD3 R4, PT, PT, R4, 0x1, RZ ;  /* 0x0000000104047810 */ /* 0x000fe20007ffe0ff */
[----:B------:R-:W-:-:S03]  /*0310*/  VIADD R11, R11, 0x100 ;  /* 0x000001000b0b7836 */ /* 0x000fc60000000000 */
[----:B------:R-:W-:Y:S02]  /*0320*/  ISETP.NE.AND P0, PT, R4, RZ, PT ;  /* 0x000000ff0400720c */ /* 0x000fe40003f05270 */
[----:B0-----:R-:W-:-:S04]  /*0330*/  IADD3 R2, P2, PT, R2, 0x400, RZ ;  /* 0x0000040002027810 */ /* 0x001fc80007f5e0ff */
[----:B------:R-:W-:Y:S01]  /*0340*/  IADD3.X R5, PT, PT, RZ, R5, RZ, P2, !PT ;  /* 0x00000005ff057210 */ /* 0x000fe200017fe4ff */
[----:B--2--5:R-:W-:-:S06]  /*0350*/  FADD R0, R3, R0 ;  /* 0x0000000003007221 */ /* 0x024fcc0000000000 */
[----:B------:R-:W-:Y:S05]  /*0360*/  @P0 BRA `(.L_x_10) ;  /* 0xfffffffc00dc0947 */ /* 0x000fea000383ffff */
.L_x_9:
[----:B------:R-:W-:Y:S05]  /*0370*/  BSYNC.RECONVERGENT B2 ;  /* 0x0000000000027941 */ /* 0x000fea0003800200 */
.L_x_8:
[----:B------:R-:W-:Y:S05]  /*0380*/  @!P1 BRA `(.L_x_7) ;  /* 0x0000000400689947 */ /* 0x000fea0003800000 */
[----:B------:R-:W-:Y:S01]  /*0390*/  IADD3 R2, PT, PT, -R11, R20, RZ ;  /* 0x000000140b027210 */ /* 0x000fe20007ffe1ff */
[----:B------:R-:W-:Y:S01]  /*03a0*/  BSSY.RECONVERGENT B2, `(.L_x_11) ;  /* 0x0000031000027945 */ /* 0x000fe20003800200 */
[----:B------:R-:W-:Y:S02]  /*03b0*/  PLOP3.LUT P0, PT, PT, PT, PT, 0x80, 0x8 ;  /* 0x000000000008781c */ /* 0x000fe40003f0f070 */
[----:B------:R-:W-:-:S13]  /*03c0*/  ISETP.GT.AND P1, PT, R2, 0xc00, PT ;  /* 0x00000c000200780c */ /* 0x000fda0003f24270 */
[----:B------:R-:W-:Y:S05]  /*03d0*/  @!P1 BRA `(.L_x_12) ;  /* 0x0000000000b49947 */ /* 0x000fea0003800000 */
[----:B------:R-:W-:Y:S02]  /*03e0*/  PLOP3.LUT P0, PT, PT, PT, PT, 0x8, 0x80 ;  /* 0x000000000080781c */ /* 0x000fe40003f0e170 */
[----:B------:R-:W-:-:S11]  /*03f0*/  IADD3 R8, PT, PT, R20, -0xc00, RZ ;  /* 0xfffff40014087810 */ /* 0x000fd60007ffe0ff */
.L_x_13:
[----:B------:R-:W0:Y:S01]  /*0400*/  LDC.64 R6, c[0x0][0x380] ;  /* 0x0000e000ff067b82 */ /* 0x000e220000000a00 */
[C---:B------:R-:W-:Y:S01]  /*0410*/  IADD3 R5, PT, PT, R11.reuse, 0x400, RZ ;  /* 0x000004000b057810 */ /* 0x040fe20007ffe0ff */
[----:B0-----:R-:W-:-:S05]  /*0420*/  IMAD.WIDE R24, R11, 0x4, R6 ;  /* 0x000000040b187825 */ /* 0x001fca00078e0206 */
[----:B------:R-:W2:Y:S04]  /*0430*/  LDG.E.CONSTANT R13, desc[UR6][R24.64] ;  /* 0x00000006180d7981 */ /* 0x000ea8000c1e9900 */
[----:B------:R-:W3:Y:S01]  /*0440*/  LDG.E.CONSTANT R10, desc[UR6][R24.64+0x400] ;  /* 0x00040006180a7981 */ /* 0x000ee2000c1e9900 */
[----:B------:R-:W-:-:S03]  /*0450*/  IMAD.WIDE R4, R5, 0x4, R6 ;  /* 0x0000000405047825 */ /* 0x000fc600078e0206 */
[----:B------:R-:W4:Y:S04]  /*0460*/  LDG.E.CONSTANT R12, desc[UR6][R24.64+0x800] ;  /* 0x00080006180c7981 */ /* 0x000f28000c1e9900 */
[----:B------:R-:W4:Y:S04]  /*0470*/  LDG.E.CONSTANT R17, desc[UR6][R24.64+0xc00] ;  /* 0x000c000618117981 */ /* 0x000f28000c1e9900 */
[----:B------:R-:W4:Y:S01]  /*0480*/  LDG.E.CONSTANT R16, desc[UR6][R4.64] ;  /* 0x0000000604107981 */ /* 0x000f22000c1e9900 */
[----:B------:R-:W-:-:S03]  /*0490*/  IADD3 R3, PT, PT, R11, 0x800, RZ ;  /* 0x000008000b037810 */ /* 0x000fc60007ffe0ff */
[----:B------:R-:W4:Y:S04]  /*04a0*/  LDG.E.CONSTANT R15, desc[UR6][R4.64+0x400] ;  /* 0x00040006040f7981 */ /* 0x000f28000c1e9900 */
[----:B------:R-:W4:Y:S01]  /*04b0*/  LDG.E.CONSTANT R14, desc[UR6][R4.64+0x800] ;  /* 0x00080006040e7981 */ /* 0x000f22000c1e9900 */
[----:B------:R-:W-:-:S03]  /*04c0*/  IMAD.WIDE R2, R3, 0x4, R6 ;  /* 0x0000000403027825 */ /* 0x000fc600078e0206 */
[----:B------:R-:W4:Y:S04]  /*04d0*/  LDG.E.CONSTANT R22, desc[UR6][R4.64+0xc00] ;  /* 0x000c000604167981 */ /* 0x000f28000c1e9900 */
[----:B------:R-:W4:Y:S01]  /*04e0*/  LDG.E.CONSTANT R21, desc[UR6][R2.64] ;  /* 0x0000000602157981 */ /* 0x000f22000c1e9900 */
[----:B------:R-:W-:-:S03]  /*04f0*/  IADD3 R23, PT, PT, R11, 0xc00, RZ ;  /* 0x00000c000b177810 */ /* 0x000fc60007ffe0ff */
[----:B------:R-:W4:Y:S04]  /*0500*/  LDG.E.CONSTANT R19, desc[UR6][R2.64+0x400] ;  /* 0x0004000602137981 */ /* 0x000f28000c1e9900 */
[----:B------:R-:W4:Y:S01]  /*0510*/  LDG.E.CONSTANT R18, desc[UR6][R2.64+0x800] ;  /* 0x0008000602127981 */ /* 0x000f22000c1e9900 */
[----:B------:R-:W-:-:S03]  /*0520*/  IMAD.WIDE R6, R23, 0x4, R6 ;  /* 0x0000000417067825 */ /* 0x000fc600078e0206 */
[----:B------:R-:W4:Y:S04]  /*0530*/  LDG.E.CONSTANT R26, desc[UR6][R2.64+0xc00] ;  /* 0x000c0006021a7981 */ /* 0x000f28000c1e9900 */
[----:B------:R-:W4:Y:S04]  /*0540*/  LDG.E.CONSTANT R25, desc[UR6][R6.64] ;  /* 0x0000000606197981 */ /* 0x000f28000c1e9900 */
[----:B------:R-:W4:Y:S04]  /*0550*/  LDG.E.CONSTANT R23, desc[UR6][R6.64+0x400] ;  /* 0x0004000606177981 */ /* 0x000f28000c1e9900 */
[----:B------:R-:W4:Y:S04]  /*0560*/  LDG.E.CONSTANT R24, desc[UR6][R6.64+0x800] ;  /* 0x0008000606187981 */ /* 0x000f28000c1e9900 */
[----:B------:R-:W4:Y:S01]  /*0570*/  LDG.E.CONSTANT R27, desc[UR6][R6.64+0xc00] ;  /* 0x000c0006061b7981 */ /* 0x000f22000c1e9900 */
[----:B------:R-:W-:-:S04]  /*0580*/  IADD3 R11, PT, PT, R11, 0x1000, RZ ;  /* 0x000010000b0b7810 */ /* 0x000fc80007ffe0ff */
[----:B------:R-:W-:Y:S01]  /*0590*/  ISETP.GE.AND P1, PT, R11, R8, PT ;  /* 0x000000080b00720c */ /* 0x000fe20003f26270 */
[----:B--2--5:R-:W-:-:S04]  /*05a0*/  FADD R13, R13, R0 ;  /* 0x000000000d0d7221 */ /* 0x024fc80000000000 */
[----:B---3--:R-:W-:-:S04]  /*05b0*/  FADD R13, R13, R10 ;  /* 0x0000000a0d0d7221 */ /* 0x008fc80000000000 */
[----:B----4-:R-:W-:-:S04]  /*05c0*/  FADD R12, R13, R12 ;  /* 0x0000000c0d0c7221 */ /* 0x010fc80000000000 */
[----:B------:R-:W-:-:S04]  /*05d0*/  FADD R17, R12, R17 ;  /* 0x000000110c117221 */ /* 0x000fc80000000000 */
        /* <DEDUP_REMOVED lines=11> */
[----:B------:R-:W-:Y:S01]  /*0690*/  FADD R0, R24, R27 ;  /* 0x0000001b18007221 */ /* 0x000fe20000000000 */
[----:B------:R-:W-:Y:S06]  /*06a0*/  @!P1 BRA `(.L_x_13) ;  /* 0xfffffffc00549947 */ /* 0x000fec000383ffff */
.L_x_12:
[----:B------:R-:W-:Y:S05]  /*06b0*/  BSYNC.RECONVERGENT B2 ;  /* 0x0000000000027941 */ /* 0x000fea0003800200 */
.L_x_11:
[----:B------:R-:W-:Y:S01]  /*06c0*/  IADD3 R2, PT, PT, -R11, R20, RZ ;  /* 0x000000140b027210 */ /* 0x000fe20007ffe1ff */
[----:B------:R-:W-:Y:S03]  /*06d0*/  BSSY.RECONVERGENT B2, `(.L_x_14) ;  /* 0x0000019000027945 */ /* 0x000fe60003800200 */
[----:B------:R-:W-:-:S13]  /*06e0*/  ISETP.GT.AND P1, PT, R2, 0x400, PT ;  /* 0x000004000200780c */ /* 0x000fda0003f24270 */
[----:B------:R-:W-:Y:S05]  /*06f0*/  @!P1 BRA `(.L_x_15) ;  /* 0x0000000000589947 */ /* 0x000fea0003800000 */
[----:B------:R-:W0:Y:S01]  /*0700*/  LDC.64 R4, c[0x0][0x380] ;  /* 0x0000e000ff047b82 */ /* 0x000e220000000a00 */
[C---:B------:R-:W-:Y:S02]  /*0710*/  VIADD R15, R11.reuse, 0x400 ;  /* 0x000004000b0f7836 */ /* 0x040fe40000000000 */
[----:B0-----:R-:W-:-:S05]  /*0720*/  IMAD.WIDE R2, R11, 0x4, R4 ;  /* 0x000000040b027825 */ /* 0x001fca00078e0204 */
[----:B------:R-:W2:Y:S04]  /*0730*/  LDG.E.CONSTANT R7, desc[UR6][R2.64] ;  /* 0x0000000602077981 */ /* 0x000ea8000c1e9900 */
[----:B------:R-:W3:Y:S01]  /*0740*/  LDG.E.CONSTANT R6, desc[UR6][R2.64+0x400] ;  /* 0x0004000602067981 */ /* 0x000ee2000c1e9900 */
[----:B------:R-:W-:-:S03]  /*0750*/  IMAD.WIDE R4, R15, 0x4, R4 ;  /* 0x000000040f047825 */ /* 0x000fc600078e0204 */
[----:B------:R-:W4:Y:S04]  /*0760*/  LDG.E.CONSTANT R13, desc[UR6][R2.64+0x800] ;  /* 0x00080006020d7981 */ /* 0x000f28000c1e9900 */
[----:B------:R-:W4:Y:S04]  /*0770*/  LDG.E.CONSTANT R15, desc[UR6][R2.64+0xc00] ;  /* 0x000c0006020f7981 */ /* 0x000f28000c1e9900 */
[----:B------:R-:W4:Y:S04]  /*0780*/  LDG.E.CONSTANT R17, desc[UR6][R4.64] ;  /* 0x0000000604117981 */ /* 0x000f28000c1e9900 */
[----:B------:R-:W4:Y:S04]  /*0790*/  LDG.E.CONSTANT R19, desc[UR6][R4.64+0x400] ;  /* 0x0004000604137981 */ /* 0x000f28000c1e9900 */
[----:B------:R-:W4:Y:S04]  /*07a0*/  LDG.E.CONSTANT R21, desc[UR6][R4.64+0x800] ;  /* 0x0008000604157981 */ /* 0x000f28000c1e9900 */
[----:B------:R-:W4:Y:S01]  /*07b0*/  LDG.E.CONSTANT R23, desc[UR6][R4.64+0xc00] ;  /* 0x000c000604177981 */ /* 0x000f22000c1e9900 */
[----:B------:R-:W-:-:S02]  /*07c0*/  PLOP3.LUT P0, PT, PT, PT, PT, 0x8, 0x80 ;  /* 0x000000000080781c */ /* 0x000fc40003f0e170 */
[----:B------:R-:W-:Y:S01]  /*07d0*/  IADD3 R11, PT, PT, R11, 0x800, RZ ;  /* 0x000008000b0b7810 */ /* 0x000fe20007ffe0ff */
[----:B--2--5:R-:W-:-:S04]  /*07e0*/  FADD R7, R0, R7 ;  /* 0x0000000700077221 */ /* 0x024fc80000000000 */
[----:B---3--:R-:W-:-:S04]  /*07f0*/  FADD R6, R7, R6 ;  /* 0x0000000607067221 */ /* 0x008fc80000000000 */
[----:B----4-:R-:W-:-:S04]  /*0800*/  FADD R6, R6, R13 ;  /* 0x0000000d06067221 */ /* 0x010fc80000000000 */
[----:B------:R-:W-:-:S04]  /*0810*/  FADD R6, R6, R15 ;  /* 0x0000000f06067221 */ /* 0x000fc80000000000 */
[----:B------:R-:W-:-:S04]  /*0820*/  FADD R6, R6, R17 ;  /* 0x0000001106067221 */ /* 0x000fc80000000000 */
[----:B------:R-:W-:-:S04]  /*0830*/  FADD R6, R6, R19 ;  /* 0x0000001306067221 */ /* 0x000fc80000000000 */
[----:B------:R-:W-:-:S04]  /*0840*/  FADD R6, R6, R21 ;  /* 0x0000001506067221 */ /* 0x000fc80000000000 */
[----:B------:R-:W-:-:S07]  /*0850*/  FADD R0, R6, R23 ;  /* 0x0000001706007221 */ /* 0x000fce0000000000 */
.L_x_15:
[----:B------:R-:W-:Y:S05]  /*0860*/  BSYNC.RECONVERGENT B2 ;  /* 0x0000000000027941 */ /* 0x000fea0003800200 */
.L_x_14:
[----:B------:R-:W-:-:S13]  /*0870*/  ISETP.LT.OR P0, PT, R11, R20, P0 ;  /* 0x000000140b00720c */ /* 0x000fda0000701670 */
[----:B------:R-:W-:Y:S05]  /*0880*/  @!P0 BRA `(.L_x_7) ;  /* 0x0000000000288947 */ /* 0x000fea0003800000 */
[----:B------:R-:W0:Y:S02]  /*0890*/  LDC.64 R2, c[0x0][0x380] ;  /* 0x0000e000ff027b82 */ /* 0x000e240000000a00 */
[----:B0-----:R-:W-:-:S05]  /*08a0*/  IMAD.WIDE R2, R11, 0x4, R2 ;  /* 0x000000040b027825 */ /* 0x001fca00078e0202 */
[----:B------:R-:W2:Y:S04]  /*08b0*/  LDG.E.CONSTANT R5, desc[UR6][R2.64] ;  /* 0x0000000602057981 */ /* 0x000ea8000c1e9900 */
[----:B------:R-:W3:Y:S04]  /*08c0*/  LDG.E.CONSTANT R4, desc[UR6][R2.64+0x400] ;  /* 0x0004000602047981 */ /* 0x000ee8000c1e9900 */
[----:B------:R-:W4:Y:S04]  /*08d0*/  LDG.E.CONSTANT R7, desc[UR6][R2.64+0x800] ;  /* 0x0008000602077981 */ /* 0x000f28000c1e9900 */
[----:B------:R-:W4:Y:S01]  /*08e0*/  LDG.E.CONSTANT R11, desc[UR6][R2.64+0xc00] ;  /* 0x000c0006020b7981 */ /* 0x000f22000c1e9900 */
[----:B--2--5:R-:W-:-:S04]  /*08f0*/  FADD R5, R0, R5 ;  /* 0x0000000500057221 */ /* 0x024fc80000000000 */
[----:B---3--:R-:W-:-:S04]  /*0900*/  FADD R4, R5, R4 ;  /* 0x0000000405047221 */ /* 0x008fc80000000000 */
[----:B----4-:R-:W-:-:S04]  /*0910*/  FADD R4, R4, R7 ;  /* 0x0000000704047221 */ /* 0x010fc80000000000 */
[----:B------:R-:W-:-:S07]  /*0920*/  FADD R0, R4, R11 ;  /* 0x0000000b04007221 */ /* 0x000fce0000000000 */
.L_x_7:
[----:B------:R-:W-:Y:S05]  /*0930*/  BSYNC.RECONVERGENT B1 ;  /* 0x0000000000017941 */ /* 0x000fea0003800200 */
.L_x_6:
[----:B------:R-:W-:Y:S02]  /*0940*/  ISETP.GE.AND P0, PT, R20, 0x100, PT ;  /* 0x000001001400780c */ /* 0x000fe40003f06270 */
[----:B-----5:R-:W-:-:S11]  /*0950*/  MOV R7, R0 ;  /* 0x0000000000077202 */ /* 0x020fd60000000f00 */
[----:B------:R-:W-:Y:S05]  /*0960*/  @!P0 BRA `(.L_x_16) ;  /* 0x0000000000ac8947 */ /* 0x000fea0003800000 */
[----:B------:R-:W1:Y:S01]  /*0970*/  S2R R6, SR_LANEID ;  /* 0x0000000000067919 */ /* 0x000e620000000000 */
[----:B------:R-:W2:Y:S02]  /*0980*/  SHFL.DOWN PT, R0, R7, 0x1, 0x1f ;  /* 0x08201f0007007f89 */ /* 0x000ea400000e0000 */
[----:B--2---:R-:W-:Y:S01]  /*0990*/  FADD R0, R0, R7 ;  /* 0x0000000700007221 */ /* 0x004fe20000000000 */
[C---:B-1----:R-:W-:Y:S02]  /*09a0*/  ISETP.GT.AND P0, PT, R6.reuse, 0x1e, PT ;  /* 0x0000001e0600780c */ /* 0x042fe40003f04270 */
[C---:B------:R-:W-:Y:S02]  /*09b0*/  ISETP.NE.AND P1, PT, R6.reuse, RZ, PT ;  /* 0x000000ff0600720c */ /* 0x040fe40003f25270 */
[----:B------:R-:W-:Y:S02]  /*09c0*/  FSEL R0, R7, R0, P0 ;  /* 0x0000000007007208 */ /* 0x000fe40000000000 */
[----:B------:R-:W-:-:S03]  /*09d0*/  ISETP.GT.AND P0, PT, R6, 0x1d, PT ;  /* 0x0000001d0600780c */ /* 0x000fc60003f04270 */
[----:B0-----:R-:W0:Y:S06]  /*09e0*/  SHFL.DOWN PT, R3, R0, 0x2, 0x1f ;  /* 0x08401f0000037f89 */ /* 0x001e2c00000e0000 */
[----:B------:R-:W1:Y:S01]  /*09f0*/  @!P1 S2R R5, SR_CgaCtaId ;  /* 0x0000000000059919 */ /* 0x000e620000008800 */
[----:B------:R-:W-:Y:S02]  /*0a00*/  @!P1 MOV R4, 0x400 ;  /* 0x0000040000049802 */ /* 0x000fe40000000f00 */
[----:B------:R-:W-:-:S04]  /*0a10*/  @!P1 SHF.R.U32.HI R2, RZ, 0x3, R9 ;  /* 0x00000003ff029819 */ /* 0x000fc80000011609 */
[----:B------:R-:W-:Y:S01]  /*0a20*/  @!P1 LOP3.LUT R2, R2, 0x7c, RZ, 0xc0, !PT ;  /* 0x0000007c02029812 */ /* 0x000fe200078ec0ff */
[----:B0-----:R-:W-:Y:S01]  /*0a30*/  @!P0 FADD R0, R0, R3 ;  /* 0x0000000300008221 */ /* 0x001fe20000000000 */
[----:B------:R-:W-:-:S04]  /*0a40*/  ISETP.GT.AND P0, PT, R6, 0x1b, PT ;  /* 0x0000001b0600780c */ /* 0x000fc80003f04270 */
[----:B------:R-:W0:Y:S01]  /*0a50*/  SHFL.DOWN PT, R3, R0, 0x4, 0x1f ;  /* 0x08801f0000037f89 */ /* 0x000e2200000e0000 */
[----:B-1----:R-:W-:-:S04]  /*0a60*/  @!P1 LEA R5, R5, R4, 0x18 ;  /* 0x0000000405059211 */ /* 0x002fc800078ec0ff */
[----:B------:R-:W-:-:S04]  /*0a70*/  @!P1 IADD3 R2, PT, PT, R2, R5, RZ ;  /* 0x0000000502029210 */ /* 0x000fc80007ffe0ff */
[----:B0-----:R-:W-:Y:S01]  /*0a80*/  @!P0 FADD R0, R0, R3 ;  /* 0x0000000300008221 */ /* 0x001fe20000000000 */
[----:B------:R-:W-:-:S04]  /*0a90*/  ISETP.GT.AND P0, PT, R6, 0x17, PT ;  /* 0x000000170600780c */ /* 0x000fc80003f04270 */
[----:B------:R-:W0:Y:S09]  /*0aa0*/  SHFL.DOWN PT, R3, R0, 0x8, 0x1f ;  /* 0x09001f0000037f89 */ /* 0x000e3200000e0000 */
[----:B0-----:R-:W-:Y:S01]  /*0ab0*/  @!P0 FADD R0, R0, R3 ;  /* 0x0000000300008221 */ /* 0x001fe20000000000 */
[----:B------:R-:W-:-:S04]  /*0ac0*/  ISETP.NE.AND P0, PT, R9, RZ, PT ;  /* 0x000000ff0900720c */ /* 0x000fc80003f05270 */
[----:B------:R-:W0:Y:S02]  /*0ad0*/  SHFL.DOWN PT, R3, R0, 0x10, 0x1f ;  /* 0x0a001f0000037f89 */ /* 0x000e2400000e0000 */
[----:B0-----:R-:W-:-:S05]  /*0ae0*/  FADD R3, R0, R3 ;  /* 0x0000000300037221 */ /* 0x001fca0000000000 */
[----:B------:R0:W-:Y:S01]  /*0af0*/  @!P1 STS [R2+0x8], R3 ;  /* 0x0000080302009388 */ /* 0x0001e20000000800 */
[----:B------:R-:W-:Y:S01]  /*0b00*/  BAR.SYNC.DEFER_BLOCKING 0x0 ;  /* 0x0000000000007b1d */ /* 0x000fe20000010000 */
[----:B------:R-:W-:-:S04]  /*0b10*/  ISETP.GT.AND P1, PT, R6, 0xf, PT ;  /* 0x0000000f0600780c */ /* 0x000fc80003f24270 */
[----:B------:R-:W-:Y:S01]  /*0b20*/  FSEL R0, R0, R3, P1 ;  /* 0x0000000300007208 */ /* 0x000fe20000800000 */
[----:B------:R-:W-:Y:S08]  /*0b30*/  @P0 BRA `(.L_x_17) ;  /* 0x0000003000900947 */ /* 0x000ff00003800000 */
[----:B------:R-:W1:Y:S01]  /*0b40*/  S2UR UR5, SR_CgaCtaId ;  /* 0x00000000000579c3 */ /* 0x000e620000008800 */
[----:B------:R-:W-:Y:S02]  /*0b50*/  UMOV UR4, 0x400 ;  /* 0x0000040000047882 */ /* 0x000fe40000000000 */
[----:B-1----:R-:W-:-:S09]  /*0b60*/  ULEA UR4, UR5, UR4, 0x18 ;  /* 0x0000000405047291 */ /* 0x002fd2000f8ec0ff */
[----:B0-----:R-:W0:Y:S04]  /*0b70*/  LDS R3, [UR4+0xc] ;  /* 0x00000c04ff037984 */ /* 0x001e280008000800 */
[----:B------:R-:W1:Y:S04]  /*0b80*/  LDS.128 R4, [UR4+0x10] ;  /* 0x00001004ff047984 */ /* 0x000e680008000c00 */
[----:B------:R-:W2:Y:S01]  /*0b90*/  LDS.64 R8, [UR4+0x20] ;  /* 0x00002004ff087984 */ /* 0x000ea20008000a00 */
[----:B0-----:R-:W-:-:S04]  /*0ba0*/  FADD R3, R0, R3 ;  /* 0x0000000300037221 */ /* 0x001fc80000000000 */
[----:B-1----:R-:W-:-:S04]  /*0bb0*/  FADD R4, R3, R4 ;  /* 0x0000000403047221 */ /* 0x002fc80000000000 */
[----:B------:R-:W-:-:S04]  /*0bc0*/  FADD R5, R4, R5 ;  /* 0x0000000504057221 */ /* 0x000fc80000000000 */
[----:B------:R-:W-:-:S04]  /*0bd0*/  FADD R6, R5, R6 ;  /* 0x0000000605067221 */ /* 0x000fc80000000000 */
[----:B------:R-:W-:-:S04]  /*0be0*/  FADD R7, R6, R7 ;  /* 0x0000000706077221 */ /* 0x000fc80000000000 */
[----:B--2---:R-:W-:-:S04]  /*0bf0*/  FADD R8, R7, R8 ;  /* 0x0000000807087221 */ /* 0x004fc80000000000 */
[----:B------:R-:W-:Y:S01]  /*0c00*/  FADD R0, R8, R9 ;  /* 0x0000000908007221 */ /* 0x000fe20000000000 */
[----:B------:R-:W-:Y:S06]  /*0c10*/  BRA `(.L_x_17) ;  /* 0x0000003000587947 */ /* 0x000fec0003800000 */
.L_x_16:
[----:B------:R-:W1:Y:S01]  /*0c20*/  S2R R4, SR_LANEID ;  /* 0x0000000000047919 */ /* 0x000e620000000000 */
[----:B------:R-:W-:-:S04]  /*0c30*/  LOP3.LUT R0, R9, 0x3e0, RZ, 0xc0, !PT ;  /* 0x000003e009007812 */ /* 0x000fc800078ec0ff */
[----:B0-----:R-:W-:Y:S02]  /*0c40*/  IADD3 R3, PT, PT, R0, 0x20, RZ ;  /* 0x0000002000037810 */ /* 0x001fe40007ffe0ff */
[----:B------:R-:W-:Y:S02]  /*0c50*/  LOP3.LUT R5, RZ, R0, RZ, 0x33, !PT ;  /* 0x00000000ff057212 */ /* 0x000fe400078e33ff */
[-C--:B------:R-:W-:Y:S02]  /*0c60*/  ISETP.GT.AND P0, PT, R3, R20.reuse, PT ;  /* 0x000000140300720c */ /* 0x080fe40003f04270 */
[----:B------:R-:W-:-:S04]  /*0c70*/  IADD3 R5, PT, PT, R5, R20, RZ ;  /* 0x0000001405057210 */ /* 0x000fc80007ffe0ff */
[----:B------:R-:W-:-:S05]  /*0c80*/  SEL R5, R5, 0x1f, P0 ;  /* 0x0000001f05057807 */ /* 0x000fca0000000000 */
[----:B------:R-:W0:Y:S01]  /*0c90*/  SHFL.DOWN PT, R0, R7, 0x1, R5 ;  /* 0x0820000007007989 */ /* 0x000e2200000e0005 */
[C---:B-1----:R-:W-:Y:S02]  /*0ca0*/  ISETP.GE.AND P0, PT, R4.reuse, R5, PT ;  /* 0x000000050400720c */ /* 0x042fe40003f06270 */
[C---:B------:R-:W-:Y:S02]  /*0cb0*/  IADD3 R2, PT, PT, R4.reuse, 0x2, RZ ;  /* 0x0000000204027810 */ /* 0x040fe40007ffe0ff */
[----:B------:R-:W-:-:S09]  /*0cc0*/  ISETP.NE.AND P1, PT, R4, RZ, PT ;  /* 0x000000ff0400720c */ /* 0x000fd20003f25270 */
[----:B0-----:R-:W-:Y:S01]  /*0cd0*/  @!P0 FADD R7, R0, R7 ;  /* 0x0000000700078221 */ /* 0x001fe20000000000 */
[-C--:B------:R-:W-:Y:S02]  /*0ce0*/  ISETP.GT.AND P0, PT, R2, R5.reuse, PT ;  /* 0x000000050200720c */ /* 0x080fe40003f04270 */
[----:B------:R-:W-:Y:S01]  /*0cf0*/  IADD3 R2, PT, PT, R4, 0x4, RZ ;  /* 0x0000000404027810 */ /* 0x000fe20007ffe0ff */
[----:B------:R-:W0:Y:S01]  /*0d00*/  @!P1 S2R R6, SR_CgaCtaId ;  /* 0x0000000000069919 */ /* 0x000e220000008800 */
[----:B------:R-:W-:Y:S01]  /*0d10*/  @!P1 MOV R3, 0x400 ;  /* 0x0000040000039802 */ /* 0x000fe20000000f00 */
[----:B------:R-:W1:Y:S08]  /*0d20*/  SHFL.DOWN PT, R0, R7, 0x2, R5 ;  /* 0x0840000007007989 */ /* 0x000e7000000e0005 */
[----:B-1----:R-:W-:Y:S01]  /*0d30*/  @!P0 FADD R7, R7, R0 ;  /* 0x0000000007078221 */ /* 0x002fe20000000000 */
[----:B------:R-:W-:-:S02]  /*0d40*/  ISETP.GT.AND P0, PT, R2, R5, PT ;  /* 0x000000050200720c */ /* 0x000fc40003f04270 */
[----:B------:R-:W-:Y:S02]  /*0d50*/  IADD3 R2, PT, PT, R4, 0x8, RZ ;  /* 0x0000000804027810 */ /* 0x000fe40007ffe0ff */
[----:B------:R-:W1:Y:S01]  /*0d60*/  SHFL.DOWN PT, R0, R7, 0x4, R5 ;  /* 0x0880000007007989 */ /* 0x000e6200000e0005 */
[----:B0-----:R-:W-:-:S08]  /*0d70*/  @!P1 LEA R3, R6, R3, 0x18 ;  /* 0x0000000306039211 */ /* 0x001fd000078ec0ff */
[----:B-1----:R-:W-:Y:S01]  /*0d80*/  @!P0 FADD R7, R7, R0 ;  /* 0x0000000007078221 */ /* 0x002fe20000000000 */
[----:B------:R-:W-:Y:S01]  /*0d90*/  ISETP.GT.AND P0, PT, R2, R5, PT ;  /* 0x000000050200720c */ /* 0x000fe20003f04270 */
[----:B------:R-:W-:-:S03]  /*0da0*/  VIADD R2, R4, 0x10 ;  /* 0x0000001004027836 */ /* 0x000fc60000000000 */
[----:B------:R-:W0:Y:S09]  /*0db0*/  SHFL.DOWN PT, R0, R7, 0x8, R5 ;  /* 0x0900000007007989 */ /* 0x000e3200000e0005 */
[----:B0-----:R-:W-:Y:S01]  /*0dc0*/  @!P0 FADD R7, R7, R0 ;  /* 0x0000000007078221 */ /* 0x001fe20000000000 */
[----:B------:R-:W-:-:S02]  /*0dd0*/  ISETP.GT.AND P0, PT, R2, R5, PT ;  /* 0x000000050200720c */ /* 0x000fc40003f04270 */
[----:B------:R-:W-:Y:S02]  /*0de0*/  @!P1 SHF.R.U32.HI R2, RZ, 0x3, R9 ;  /* 0x00000003ff029819 */ /* 0x000fe40000011609 */
[----:B------:R-:W0:Y:S02]  /*0df0*/  SHFL.DOWN PT, R0, R7, 0x10, R5 ;  /* 0x0a00000007007989 */ /* 0x000e2400000e0005 */
[----:B------:R-:W-:-:S04]  /*0e00*/  @!P1 LOP3.LUT R2, R2, 0x7c, RZ, 0xc0, !PT ;  /* 0x0000007c02029812 */ /* 0x000fc800078ec0ff */
[----:B------:R-:W-:-:S03]  /*0e10*/  @!P1 IADD3 R3, PT, PT, R2, R3, RZ ;  /* 0x0000000302039210 */ /* 0x000fc60007ffe0ff */
[----:B0-----:R-:W-:Y:S01]  /*0e20*/  @!P0 FADD R7, R7, R0 ;  /* 0x0000000007078221 */ /* 0x001fe20000000000 */
[----:B------:R-:W-:-:S04]  /*0e30*/  ISETP.NE.AND P0, PT, R9, RZ, PT ;  /* 0x000000ff0900720c */ /* 0x000fc80003f05270 */
[----:B------:R-:W-:-:S05]  /*0e40*/  MOV R0, R7 ;  /* 0x0000000700007202 */ /* 0x000fca0000000f00 */
[----:B------:R4:W-:Y:S01]  /*0e50*/  @!P1 STS [R3+0x8], R0 ;  /* 0x0000080003009388 */ /* 0x0009e20000000800 */
[----:B------:R-:W-:Y:S06]  /*0e60*/  BAR.SYNC.DEFER_BLOCKING 0x0 ;  /* 0x0000000000007b1d */ /* 0x000fec0000010000 */
[----:B------:R-:W-:Y:S05]  /*0e70*/  @P0 BRA `(.L_x_17) ;  /* 0x0000002c00c00947 */ /* 0x000fea0003800000 */
[----:B------:R-:W0:Y:S01]  /*0e80*/  S2UR UR5, SR_CgaCtaId ;  /* 0x00000000000579c3 */ /* 0x000e220000008800 */
[----:B------:R-:W-:Y:S01]  /*0e90*/  UMOV UR4, 0x400 ;  /* 0x0000040000047882 */ /* 0x000fe20000000000 */
[C---:B------:R-:W-:Y:S02]  /*0ea0*/  ISETP.GT.AND P2, PT, R20.reuse, 0x20, PT ;  /* 0x000000201400780c */ /* 0x040fe40003f44270 */
[C---:B------:R-:W-:Y:S02]  /*0eb0*/  ISETP.GT.AND P4, PT, R20.reuse, 0x40, PT ;  /* 0x000000401400780c */ /* 0x040fe40003f84270 */
[C---:B------:R-:W-:Y:S02]  /*0ec0*/  ISETP.GT.AND P3, PT, R20.reuse, 0x60, PT ;  /* 0x000000601400780c */ /* 0x040fe40003f64270 */
[----:B------:R-:W-:Y:S01]  /*0ed0*/  ISETP.GT.AND P1, PT, R20, 0x80, PT ;  /* 0x000000801400780c */ /* 0x000fe20003f24270 */
[----:B0-----:R-:W-:-:S09]  /*0ee0*/  ULEA UR4, UR5, UR4, 0x18 ;  /* 0x0000000405047291 */ /* 0x001fd2000f8ec0ff */
[----:B----4-:R-:W0:Y:S04]  /*0ef0*/  LDS R3, [UR4+0xc] ;  /* 0x00000c04ff037984 */ /* 0x010e280008000800 */
[----:B------:R-:W1:Y:S04]  /*0f00*/  LDS.128 R4, [UR4+0x10] ;  /* 0x00001004ff047984 */ /* 0x000e680008000c00 */
[----:B------:R-:W2:Y:S01]  /*0f10*/  LDS.64 R8, [UR4+0x20] ;  /* 0x00002004ff087984 */ /* 0x000ea20008000a00 */
[----:B0-----:R-:W-:Y:S01]  /*0f20*/  @P2 FADD R0, R0, R3 ;  /* 0x0000000300002221 */ /* 0x001fe20000000000 */
[----:B------:R-:W-:-:S03]  /*0f30*/  ISETP.GT.AND P2, PT, R20, 0xa0, PT ;  /* 0x000000a01400780c */ /* 0x000fc60003f44270 */
[----:B-1----:R-:W-:Y:S01]  /*0f40*/  @P4 FADD R0, R0, R4 ;  /* 0x0000000400004221 */ /* 0x002fe20000000000 */
[----:B------:R-:W-:-:S03]  /*0f50*/  ISETP.GT.AND P4, PT, R20, 0xc0, PT ;  /* 0x000000c01400780c */ /* 0x000fc60003f84270 */
[----:B------:R-:W-:Y:S01]  /*0f60*/  @P3 FADD R0, R0, R5 ;  /* 0x0000000500003221 */ /* 0x000fe20000000000 */
[----:B------:R-:W-:-:S03]  /*0f70*/  ISETP.GT.AND P3, PT, R20, 0xe0, PT ;  /* 0x000000e01400780c */ /* 0x000fc60003f64270 */
[----:B------:R-:W-:-:S04]  /*0f80*/  @P1 FADD R0, R0, R6 ;  /* 0x0000000600001221 */ /* 0x000fc80000000000 */
[----:B------:R-:W-:-:S04]  /*0f90*/  @P2 FADD R0, R0, R7 ;  /* 0x0000000700002221 */ /* 0x000fc80000000000 */
[----:B--2---:R-:W-:-:S04]  /*0fa0*/  @P4 FADD R0, R0, R8 ;  /* 0x0000000800004221 */ /* 0x004fc80000000000 */
[----:B------:R-:W-:Y:S01]  /*0fb0*/  @P3 FADD R0, R0, R9 ;  /* 0x0000000900003221 */ /* 0x000fe20000000000 */
[----:B------:R-:W-:Y:S06]  /*0fc0*/  BRA `(.L_x_17) ;  /* 0x0000002c006c7947 */ /* 0x000fec0003800000 */
.L_x_3:
[----:B------:R-:W0:Y:S01]  /*0fd0*/  S2R R0, SR_TID.X ;  /* 0x0000000000007919 */ /* 0x000e220000002100 */
[----:B------:R-:W1:Y:S01]  /*0fe0*/  LDC.64 R2, c[0x0][0x380] ;  /* 0x0000e000ff027b82 */ /* 0x000e620000000a00 */
[----:B0-----:R-:W-:-:S05]  /*0ff0*/  SHF.L.U32 R5, R0, 0x2, RZ ;  /* 0x0000000200057819 */ /* 0x001fca00000006ff */
[----:B-1----:R-:W-:-:S05]  /*1000*/  IMAD.WIDE.U32 R2, R5, 0x4, R2 ;  /* 0x0000000405027825 */ /* 0x002fca00078e0002 */
[----:B------:R-:W2:Y:S04]  /*1010*/  LDG.E.128.CONSTANT R4, desc[UR6][R2.64] ;  /* 0x0000000602047981 */ /* 0x000ea8000c1e9d00 */
[----:B------:R-:W3:Y:S04]  /*1020*/  LDG.E.128.CONSTANT R8, desc[UR6][R2.64+0x1000] ;  /* 0x0010000602087981 */ /* 0x000ee8000c1e9d00 */
[----:B------:R-:W4:Y:S04]  /*1030*/  LDG.E.128.CONSTANT R12, desc[UR6][R2.64+0x2000] ;  /* 0x00200006020c7981 */ /* 0x000f28000c1e9d00 */
[----:B------:R-:W5:Y:S01]  /*1040*/  LDG.E.128.CONSTANT R16, desc[UR6][R2.64+0x3000] ;  /* 0x0030000602107981 */ /* 0x000f62000c1e9d00 */
[----:B------:R-:W-:Y:S01]  /*1050*/  ISETP.GE.U32.AND P0, PT, R20, 0x2000, PT ;  /* 0x000020001400780c */ /* 0x000fe20003f06070 */
[----:B------:R-:W-:-:S02]  /*1060*/  HFMA2 R23, -RZ, RZ, 0, 0.00048828125 ;  /* 0x00001000ff177431 */ /* 0x000fc400000001ff */
[----:B--2---:R-:W-:Y:S01]  /*1070*/  FADD R4, R4, R5 ;  /* 0x0000000504047221 */ /* 0x004fe20000000000 */
[----:B------:R-:W-:Y:S01]  /*1080*/  FADD R7, R6, R7 ;  /* 0x0000000706077221 */ /* 0x000fe20000000000 */
[----:B---3--:R-:W-:Y:S01]  /*1090*/  FADD R8, R8, R9 ;  /* 0x0000000908087221 */ /* 0x008fe20000000000 */
[----:B------:R-:W-:Y:S02]  /*10a0*/  FADD R11, R10, R11 ;  /* 0x0000000b0a0b7221 */ /* 0x000fe40000000000 */
[----:B------:R-:W-:Y:S01]  /*10b0*/  FADD R4, R4, R7 ;  /* 0x0000000704047221 */ /* 0x000fe20000000000 */
[----:B----4-:R-:W-:Y:S01]  /*10c0*/  FADD R12, R12, R13 ;  /* 0x0000000d0c0c7221 */ /* 0x010fe20000000000 */
[----:B------:R-:W-:Y:S01]  /*10d0*/  FADD R15, R14, R15 ;  /* 0x0000000f0e0f7221 */ /* 0x000fe20000000000 */
[----:B------:R-:W-:Y:S01]  /*10e0*/  FADD R11, R8, R11 ;  /* 0x0000000b080b7221 */ /* 0x000fe20000000000 */
[----:B-----5:R-:W-:Y:S01]  /*10f0*/  FADD R16, R16, R17 ;  /* 0x0000001110107221 */ /* 0x020fe20000000000 */
[----:B------:R-:W-:Y:S01]  /*1100*/  FADD R19, R18, R19 ;  /* 0x0000001312137221 */ /* 0x000fe20000000000 */
[----:B------:R-:W-:Y:S01]  /*1110*/  FADD R12, R12, R15 ;  /* 0x0000000f0c0c7221 */ /* 0x000fe20000000000 */
[----:B------:R-:W-:-:S02]  /*1120*/  FADD R4, R4, R11 ;  /* 0x0000000b04047221 */ /* 0x000fc40000000000 */
[----:B------:R-:W-:-:S04]  /*1130*/  FADD R19, R16, R19 ;  /* 0x0000001310137221 */ /* 0x000fc80000000000 */
[----:B------:R-:W-:-:S04]  /*1140*/  FADD R19, R12, R19 ;  /* 0x000000130c137221 */ /* 0x000fc80000000000 */
[----:B------:R-:W-:Y:S01]  /*1150*/  FADD R21, R4, R19 ;  /* 0x0000001304157221 */ /* 0x000fe20000000000 */
[----:B------:R-:W-:Y:S06]  /*1160*/  @!P0 BRA `(.L_x_18) ;  /* 0x00000000007c8947 */ /* 0x000fec0003800000 */
[----:B------:R-:W0:Y:S01]  /*1170*/  LDC R24, c[0x0][0x390] ;  /* 0x0000e400ff187b82 */ /* 0x000e220000000800 */
[----:B------:R-:W-:Y:S02]  /*1180*/  IADD3 R22, PT, PT, R20, -0x1000, RZ ;  /* 0xfffff00014167810 */ /* 0x000fe40007ffe0ff */
[----:B------:R-:W-:-:S07]  /*1190*/  MOV R23, 0x1000 ;  /* 0x0000100000177802 */ /* 0x000fce0000000f00 */
.L_x_20:
[----:B------:R-:W-:-:S05]  /*11a0*/  IMAD.WIDE R26, R23, 0x4, R2 ;  /* 0x00000004171a7825 */ /* 0x000fca00078e0202 */
[----:B------:R-:W2:Y:S04]  /*11b0*/  LDG.E.128.CONSTANT R16, desc[UR6][R26.64+0x2000] ;  /* 0x002000061a107981 */ /* 0x000ea8000c1e9d00 */
[----:B------:R-:W3:Y:S04]  /*11c0*/  LDG.E.128.CONSTANT R4, desc[UR6][R26.64+0x3000] ;  /* 0x003000061a047981 */ /* 0x000ee8000c1e9d00 */
[----:B------:R-:W4:Y:S04]  /*11d0*/  LDG.E.128.CONSTANT R8, desc[UR6][R26.64] ;  /* 0x000000061a087981 */ /* 0x000f28000c1e9d00 */
[----:B------:R-:W5:Y:S01]  /*11e0*/  LDG.E.128.CONSTANT R12, desc[UR6][R26.64+0x1000] ;  /* 0x001000061a0c7981 */ /* 0x000f62000c1e9d00 */
[----:B0-----:R-:W-:Y:S01]  /*11f0*/  MOV R20, R24 ;  /* 0x0000001800147202 */ /* 0x001fe20000000f00 */
[----:B--2---:R-:W-:Y:S01]  /*1200*/  FADD R17, R17, R18 ;  /* 0x0000001211117221 */ /* 0x004fe20000000000 */
[----:B---3--:R-:W-:-:S02]  /*1210*/  FADD R18, R19, R4 ;  /* 0x0000000413127221 */ /* 0x008fc40000000000 */
[----:B------:R-:W-:Y:S01]  /*1220*/  IADD3 R4, PT, PT, -R23, R20, RZ ;  /* 0x0000001417047210 */ /* 0x000fe20007ffe1ff */
[----:B------:R-:W-:Y:S01]  /*1230*/  FADD R5, R5, R6 ;  /* 0x0000000605057221 */ /* 0x000fe20000000000 */
[----:B----4-:R-:W-:Y:S01]  /*1240*/  FADD R9, R9, R10 ;  /* 0x0000000a09097221 */ /* 0x010fe20000000000 */
[----:B------:R-:W-:Y:S01]  /*1250*/  FADD R8, R8, R21 ;  /* 0x0000001508087221 */ /* 0x000fe20000000000 */
[----:B------:R-:W-:Y:S01]  /*1260*/  ISETP.GE.AND P0, PT, R4, 0x1000, PT ;  /* 0x000010000400780c */ /* 0x000fe20003f06270 */
[----:B-----5:R-:W-:Y:S01]  /*1270*/  FADD R13, R13, R14 ;  /* 0x0000000e0d0d7221 */ /* 0x020fe20000000000 */
[----:B------:R-:W-:Y:S01]  /*1280*/  FADD R10, R11, R12 ;  /* 0x0000000c0b0a7221 */ /* 0x000fe20000000000 */
[----:B------:R-:W-:Y:S01]  /*1290*/  FADD R14, R15, R16 ;  /* 0x000000100f0e7221 */ /* 0x000fe20000000000 */
[----:B------:R-:W-:Y:S01]  /*12a0*/  FADD R8, R8, R9 ;  /* 0x0000000908087221 */ /* 0x000fe20000000000 */
[----:B------:R-:W-:Y:S01]  /*12b0*/  FADD R5, R18, R5 ;  /* 0x0000000512057221 */ /* 0x000fe20000000000 */
[----:B------:R-:W-:Y:S01]  /*12c0*/  FADD R13, R10, R13 ;  /* 0x0000000d0a0d7221 */ /* 0x000fe20000000000 */
[----:B------:R-:W-:-:S03]  /*12d0*/  FADD R14, R14, R17 ;  /* 0x000000110e0e7221 */ /* 0x000fc60000000000 */
[----:B------:R-:W-:Y:S01]  /*12e0*/  FADD R8, R8, R13 ;  /* 0x0000000d08087221 */ /* 0x000fe20000000000 */
[----:B------:R-:W-:-:S04]  /*12f0*/  FADD R5, R14, R5 ;  /* 0x000000050e057221 */ /* 0x000fc80000000000 */
[----:B------:R-:W-:-:S04]  /*1300*/  FADD R5, R8, R5 ;  /* 0x0000000508057221 */ /* 0x000fc80000000000 */
[----:B------:R-:W-:Y:S01]  /*1310*/  FADD R21, R7, R5 ;  /* 0x0000000507157221 */ /* 0x000fe20000000000 */
[----:B------:R-:W-:Y:S06]  /*1320*/  @!P0 BRA `(.L_x_19) ;  /* 0x0000000800308947 */ /* 0x000fec0003800000 */
[----:B------:R-:W-:-:S04]  /*1330*/  IADD3 R23, PT, PT, R23, 0x1000, RZ ;  /* 0x0000100017177810 */ /* 0x000fc80007ffe0ff */
[----:B------:R-:W-:-:S13]  /*1340*/  ISETP.GT.AND P0, PT, R23, R22, PT ;  /* 0x000000161700720c */ /* 0x000fda0003f04270 */
[----:B------:R-:W-:Y:S05]  /*1350*/  @!P0 BRA `(.L_x_20) ;  /* 0xfffffffc00908947 */ /* 0x000fea000383ffff */
.L_x_18:
[----:B------:R-:W-:-:S13]  /*1360*/  ISETP.GE.AND P0, PT, R23, R20, PT ;  /* 0x000000141700720c */ /* 0x000fda0003f06270 */
[----:B------:R-:W-:Y:S05]  /*1370*/  @P0 BRA `(.L_x_19) ;  /* 0x00000008001c0947 */ /* 0x000fea0003800000 */
[----:B------:R-:W-:Y:S01]  /*1380*/  IMAD.IADD R9, R20, 0x1, -R23 ;  /* 0x0000000114097824 */ /* 0x000fe200078e0a17 */
[----:B------:R-:W-:Y:S04]  /*1390*/  BSSY.RECONVERGENT B1, `(.L_x_19) ;  /* 0x0000085000017945 */ /* 0x000fe80003800200 */
[----:B------:R-:W-:-:S13]  /*13a0*/  ISETP.GE.AND P0, PT, R0, R9, PT ;  /* 0x000000090000720c */ /* 0x000fda0003f06270 */
[----:B------:R-:W-:Y:S05]  /*13b0*/  @P0 BRA `(.L_x_21) ;  /* 0x0000000800080947 */ /* 0x000fea0003800000 */
[-C--:B------:R-:W-:Y:S01]  /*13c0*/  LOP3.LUT R2, RZ, R0.reuse, RZ, 0x33, !PT ;  /* 0x00000000ff027212 */ /* 0x080fe200078e33ff */
[----:B------:R-:W-:Y:S01]  /*13d0*/  BSSY.RECONVERGENT B2, `(.L_x_22) ;  /* 0x0000015000027945 */ /* 0x000fe20003800200 */
[----:B------:R-:W-:Y:S02]  /*13e0*/  MOV R8, R0 ;  /* 0x0000000000087202 */ /* 0x000fe40000000f00 */
[----:B------:R-:W-:-:S04]  /*13f0*/  IADD3 R2, PT, PT, -R23, R20, R2 ;  /* 0x0000001417027210 */ /* 0x000fc80007ffe102 */
[C---:B------:R-:W-:Y:S02]  /*1400*/  LOP3.LUT R3, R2.reuse, 0x300, RZ, 0xc0, !PT ;  /* 0x0000030002037812 */ /* 0x040fe400078ec0ff */
[----:B------:R-:W-:Y:S02]  /*1410*/  ISETP.GE.U32.AND P1, PT, R2, 0x300, PT ;  /* 0x000003000200780c */ /* 0x000fe40003f26070 */
[----:B------:R-:W-:-:S13]  /*1420*/  ISETP.NE.AND P0, PT, R3, 0x300, PT ;  /* 0x000003000300780c */ /* 0x000fda0003f05270 */
[----:B------:R-:W-:Y:S05]  /*1430*/  @!P0 BRA `(.L_x_23) ;  /* 0x0000000000388947 */ /* 0x000fea0003800000 */
[----:B------:R-:W0:Y:S01]  /*1440*/  LDC.64 R4, c[0x0][0x380] ;  /* 0x0000e000ff047b82 */ /* 0x000e220000000a00 */
[----:B------:R-:W-:Y:S02]  /*1450*/  LEA.HI R2, R2, 0x1, RZ, 0x18 ;  /* 0x0000000102027811 */ /* 0x000fe400078fc0ff */
[----:B------:R-:W-:Y:S02]  /*1460*/  IADD3 R7, PT, PT, R0, R23, RZ ;  /* 0x0000001700077210 */ /* 0x000fe40007ffe0ff */
[----:B------:R-:W-:Y:S02]  /*1470*/  LOP3.LUT R2, R2, 0x3, RZ, 0xc0, !PT ;  /* 0x0000000302027812 */ /* 0x000fe400078ec0ff */
[----:B------:R-:W-:Y:S02]  /*1480*/  MOV R8, R0 ;  /* 0x0000000000087202 */ /* 0x000fe40000000f00 */
[----:B------:R-:W-:-:S07]  /*1490*/  IADD3 R6, PT, PT, -R2, RZ, RZ ;  /* 0x000000ff02067210 */ /* 0x000fce0007ffe1ff */
.L_x_24:
[----:B0-----:R-:W-:-:S06]  /*14a0*/  IMAD.WIDE.U32 R2, R7, 0x4, R4 ;  /* 0x0000000407027825 */ /* 0x001fcc00078e0004 */
[----:B------:R-:W2:Y:S01]  /*14b0*/  LDG.E.CONSTANT R2, desc[UR6][R2.64] ;  /* 0x0000000602027981 */ /* 0x000ea2000c1e9900 */
[----:B------:R-:W-:Y:S02]  /*14c0*/  IADD3 R6, PT, PT, R6, 0x1, RZ ;  /* 0x0000000106067810 */ /* 0x000fe40007ffe0ff */
[----:B------:R-:W-:Y:S02]  /*14d0*/  IADD3 R8, PT, PT, R8, 0x100, RZ ;  /* 0x0000010008087810 */ /* 0x000fe40007ffe0ff */
[----:B------:R-:W-:Y:S02]  /*14e0*/  ISETP.NE.AND P0, PT, R6, RZ, PT ;  /* 0x000000ff0600720c */ /* 0x000fe40003f05270 */
[----:B------:R-:W-:Y:S01]  /*14f0*/  IADD3 R7, PT, PT, R7, 0x100, RZ ;  /* 0x0000010007077810 */ /* 0x000fe20007ffe0ff */
[----:B--2---:R-:W-:-:S10]  /*1500*/  FADD R21, R2, R21 ;  /* 0x0000001502157221 */ /* 0x004fd40000000000 */
[----:B------:R-:W-:Y:S05]  /*1510*/  @P0 BRA `(.L_x_24) ;  /* 0xfffffffc00e00947 */ /* 0x000fea000383ffff */
.L_x_23:
[----:B------:R-:W-:Y:S05]  /*1520*/  BSYNC.RECONVERGENT B2 ;  /* 0x0000000000027941 */ /* 0x000fea0003800200 */
.L_x_22:
[----:B------:R-:W-:Y:S05]  /*1530*/  @!P1 BRA `(.L_x_21) ;  /* 0x0000000400a89947 */ /* 0x000fea0003800000 */
[----:B------:R-:W0:Y:S01]  /*1540*/  LDCU.64 UR4, c[0x0][0x380] ;  /* 0x00007000ff0477ac */ /* 0x000e220008000a00 */
[----:B------:R-:W-:Y:S01]  /*1550*/  IADD3 R5, PT, PT, R9, -R8, RZ ;  /* 0x8000000809057210 */ /* 0x000fe20007ffe0ff */
[----:B------:R-:W-:Y:S01]  /*1560*/  BSSY.RECONVERGENT B2, `(.L_x_25) ;  /* 0x000003b000027945 */ /* 0x000fe20003800200 */
[CC--:B------:R-:W-:Y:S02]  /*1570*/  IADD3 R3, P0, PT, R8.reuse, R23.reuse, RZ ;  /* 0x0000001708037210 */ /* 0x0c0fe40007f1e0ff */
[----:B------:R-:W-:Y:S02]  /*1580*/  ISETP.GT.AND P1, PT, R5, 0xc00, PT ;  /* 0x00000c000500780c */ /* 0x000fe40003f24270 */
[----:B------:R-:W-:Y:S02]  /*1590*/  IADD3.X R4, PT, PT, RZ, RZ, RZ, P0, !PT ;  /* 0x000000ffff047210 */ /* 0x000fe400007fe4ff */
[----:B------:R-:W-:Y:S02]  /*15a0*/  IADD3 R11, PT, PT, R8, R23, RZ ;  /* 0x00000017080b7210 */ /* 0x000fe40007ffe0ff */
[----:B0-----:R-:W-:-:S04]  /*15b0*/  LEA R2, P0, R3, UR4, 0x2 ;  /* 0x0000000403027c11 */ /* 0x001fc8000f8010ff */
[----:B------:R-:W-:Y:S02]  /*15c0*/  LEA.HI.X R3, R3, UR5, R4, 0x2, P0 ;  /* 0x0000000503037c11 */ /* 0x000fe400080f1404 */
[----:B------:R-:W-:-:S05]  /*15d0*/  IADD3 R2, P0, PT, R2, 0x800, RZ ;  /* 0x0000080002027810 */ /* 0x000fca0007f1e0ff */
[----:B------:R-:W-:Y:S01]  /*15e0*/  IMAD.X R3, RZ, RZ, R3, P0 ;  /* 0x000000ffff037224 */ /* 0x000fe200000e0603 */
[----:B------:R-:W-:Y:S01]  /*15f0*/  PLOP3.LUT P0, PT, PT, PT, PT, 0x80, 0x8 ;  /* 0x000000000008781c */ /* 0x000fe20003f0f070 */
[----:B------:R-:W-:-:S12]  /*1600*/  @!P1 BRA `(.L_x_26) ;  /* 0x0000000000c09947 */ /* 0x000fd80003800000 */
[----:B------:R-:W-:Y:S02]  /*1610*/  PLOP3.LUT P0, PT, PT, PT, PT, 0x8, 0x80 ;  /* 0x000000000080781c */ /* 0x000fe40003f0e170 */
[----:B------:R-:W-:-:S11]  /*1620*/  IADD3 R13, PT, PT, R9, -0xc00, RZ ;  /* 0xfffff400090d7810 */ /* 0x000fd60007ffe0ff */
.L_x_27:
[----:B------:R-:W0:Y:S01]  /*1630*/  LDC.64 R4, c[0x0][0x380] ;  /* 0x0000e000ff047b82 */ /* 0x000e220000000a00 */
[----:B------:R-:W2:Y:S01]  /*1640*/  LDG.E.CONSTANT R10, desc[UR6][R2.64+-0x400] ;  /* 0xfffc0006020a7981 */ /* 0x000ea2000c1e9900 */
[----:B------:R-:W-:-:S03]  /*1650*/  IADD3 R25, PT, PT, R11, 0x400, RZ ;  /* 0x000004000b197810 */ /* 0x000fc60007ffe0ff */
[----:B------:R-:W3:Y:S04]  /*1660*/  LDG.E.CONSTANT R19, desc[UR6][R2.64] ;  /* 0x0000000602137981 */ /* 0x000ee8000c1e9900 */
[----:B------:R-:W4:Y:S01]  /*1670*/  LDG.E.CONSTANT R18, desc[UR6][R2.64+0x400] ;  /* 0x0004000602127981 */ /* 0x000f22000c1e9900 */
[----:B------:R-:W-:-:S03]  /*1680*/  IADD3 R7, PT, PT, R11, 0x800, RZ ;  /* 0x000008000b077810 */ /* 0x000fc60007ffe0ff */
[----:B------:R-:W5:Y:S04]  /*1690*/  LDG.E.CONSTANT R16, desc[UR6][R2.64+0xc00] ;  /* 0x000c000602107981 */ /* 0x000f68000c1e9900 */
[----:B------:R-:W5:Y:S04]  /*16a0*/  LDG.E.CONSTANT R15, desc[UR6][R2.64+0x1000] ;  /* 0x00100006020f7981 */ /* 0x000f68000c1e9900 */
[----:B------:R-:W5:Y:S01]  /*16b0*/  LDG.E.CONSTANT R14, desc[UR6][R2.64+0x1400] ;  /* 0x00140006020e7981 */ /* 0x000f62000c1e9900 */
[----:B0-----:R-:W-:-:S03]  /*16c0*/  IMAD.WIDE.U32 R22, R11, 0x4, R4 ;  /* 0x000000040b167825 */ /* 0x001fc600078e0004 */
[----:B------:R-:W5:Y:S04]  /*16d0*/  LDG.E.CONSTANT R20, desc[UR6][R2.64+0x2000] ;  /* 0x0020000602147981 */ /* 0x000f68000c1e9900 */
[----:B------:R0:W2:Y:S01]  /*16e0*/  LDG.E.CONSTANT R12, desc[UR6][R22.64] ;  /* 0x00000006160c7981 */ /* 0x0000a2000c1e9900 */
[----:B------:R-:W-:-:S03]  /*16f0*/  IMAD.WIDE.U32 R24, R25, 0x4, R4 ;  /* 0x0000000419187825 */ /* 0x000fc600078e0004 */
[----:B------:R-:W5:Y:S04]  /*1700*/  LDG.E.CONSTANT R26, desc[UR6][R2.64+0x3000] ;  /* 0x00300006021a7981 */ /* 0x000f68000c1e9900 */
[----:B------:R-:W5:Y:S01]  /*1710*/  LDG.E.CONSTANT R17, desc[UR6][R24.64] ;  /* 0x0000000618117981 */ /* 0x000f62000c1e9900 */
[--C-:B------:R-:W-:Y:S01]  /*1720*/  IMAD.WIDE.U32 R6, R7, 0x4, R4.reuse ;  /* 0x0000000407067825 */ /* 0x100fe200078e0004 */
[----:B0-----:R-:W-:Y:S02]  /*1730*/  IADD3 R23, PT, PT, R11, 0xc00, RZ ;  /* 0x00000c000b177810 */ /* 0x001fe40007ffe0ff */
[----:B------:R-:W5:Y:S04]  /*1740*/  LDG.E.CONSTANT R22, desc[UR6][R2.64+0x1c00] ;  /* 0x001c000602167981 */ /* 0x000f68000c1e9900 */
[----:B------:R-:W5:Y:S01]  /*1750*/  LDG.E.CONSTANT R6, desc[UR6][R6.64] ;  /* 0x0000000606067981 */ /* 0x000f62000c1e9900 */
[----:B------:R-:W-:-:S03]  /*1760*/  IMAD.WIDE.U32 R4, R23, 0x4, R4 ;  /* 0x0000000417047825 */ /* 0x000fc600078e0004 */
[----:B------:R-:W5:Y:S04]  /*1770*/  LDG.E.CONSTANT R23, desc[UR6][R2.64+0x2400] ;  /* 0x0024000602177981 */ /* 0x000f68000c1e9900 */
[----:B------:R-:W5:Y:S04]  /*1780*/  LDG.E.CONSTANT R4, desc[UR6][R4.64] ;  /* 0x0000000604047981 */ /* 0x000f68000c1e9900 */
[----:B------:R-:W5:Y:S04]  /*1790*/  LDG.E.CONSTANT R24, desc[UR6][R2.64+0x2c00] ;  /* 0x002c000602187981 */ /* 0x000f68000c1e9900 */
[----:B------:R0:W5:Y:S01]  /*17a0*/  LDG.E.CONSTANT R25, desc[UR6][R2.64+0x3400] ;  /* 0x0034000602197981 */ /* 0x000162000c1e9900 */
[----:B------:R-:W-:-:S04]  /*17b0*/  IADD3 R8, PT, PT, R8, 0x1000, RZ ;  /* 0x0000100008087810 */ /* 0x000fc80007ffe0ff */
[----:B------:R-:W-:Y:S02]  /*17c0*/  ISETP.GE.AND P1, PT, R8, R13, PT ;  /* 0x0000000d0800720c */ /* 0x000fe40003f26270 */
[----:B0-----:R-:W-:Y:S02]  /*17d0*/  IADD3 R2, P2, PT, R2, 0x4000, RZ ;  /* 0x0000400002027810 */ /* 0x001fe40007f5e0ff */
[----:B------:R-:W-:Y:S02]  /*17e0*/  IADD3 R11, PT, PT, R11, 0x1000, RZ ;  /* 0x000010000b0b7810 */ /* 0x000fe40007ffe0ff */
[----:B------:R-:W-:Y:S01]  /*17f0*/  IADD3.X R3, PT, PT, RZ, R3, RZ, P2, !PT ;  /* 0x00000003ff037210 */ /* 0x000fe200017fe4ff */
[----:B--2---:R-:W-:-:S04]  /*1800*/  FADD R21, R12, R21 ;  /* 0x000000150c157221 */ /* 0x004fc80000000000 */
[----:B------:R-:W-:-:S04]  /*1810*/  FADD R10, R21, R10 ;  /* 0x0000000a150a7221 */ /* 0x000fc80000000000 */
[----:B---3--:R-:W-:-:S04]  /*1820*/  FADD R19, R10, R19 ;  /* 0x000000130a137221 */ /* 0x008fc80000000000 */
[----:B----4-:R-:W-:-:S04]  /*1830*/  FADD R18, R19, R18 ;  /* 0x0000001213127221 */ /* 0x010fc80000000000 */
[----:B-----5:R-:W-:-:S04]  /*1840*/  FADD R17, R18, R17 ;  /* 0x0000001112117221 */ /* 0x020fc80000000000 */
        /* <DEDUP_REMOVED lines=12> */
.L_x_26:
[----:B------:R-:W-:Y:S05]  /*1910*/  BSYNC.RECONVERGENT B2 ;  /* 0x0000000000027941 */ /* 0x000fea0003800200 */
.L_x_25:
[----:B------:R-:W-:Y:S01]  /*1920*/  IADD3 R4, PT, PT, R9, -R8, RZ ;  /* 0x8000000809047210 */ /* 0x000fe20007ffe0ff */
[----:B------:R-:W-:Y:S03]  /*1930*/  BSSY.RECONVERGENT B2, `(.L_x_28) ;  /* 0x000001e000027945 */ /* 0x000fe60003800200 */
[----:B------:R-:W-:-:S13]  /*1940*/  ISETP.GT.AND P1, PT, R4, 0x400, PT ;  /* 0x000004000400780c */ /* 0x000fda0003f24270 */
[----:B------:R-:W-:Y:S05]  /*1950*/  @!P1 BRA `(.L_x_29) ;  /* 0x00000000006c9947 */ /* 0x000fea0003800000 */
[----:B------:R-:W0:Y:S01]  /*1960*/  LDC.64 R6, c[0x0][0x380] ;  /* 0x0000e000ff067b82 */ /* 0x000e220000000a00 */
[----:B------:R-:W2:Y:S01]  /*1970*/  LDG.E.CONSTANT R10, desc[UR6][R2.64+-0x400] ;  /* 0xfffc0006020a7981 */ /* 0x000ea2000c1e9900 */
[----:B------:R-:W-:-:S03]  /*1980*/  VIADD R15, R11, 0x400 ;  /* 0x000004000b0f7836 */ /* 0x000fc60000000000 */
[----:B------:R-:W3:Y:S04]  /*1990*/  LDG.E.CONSTANT R13, desc[UR6][R2.64] ;  /* 0x00000006020d7981 */ /* 0x000ee8000c1e9900 */
[----:B------:R-:W4:Y:S04]  /*19a0*/  LDG.E.CONSTANT R17, desc[UR6][R2.64+0xc00] ;  /* 0x000c000602117981 */ /* 0x000f28000c1e9900 */
[----:B------:R-:W5:Y:S04]  /*19b0*/  LDG.E.CONSTANT R19, desc[UR6][R2.64+0x1000] ;  /* 0x0010000602137981 */ /* 0x000f68000c1e9900 */
[----:B------:R1:W5:Y:S01]  /*19c0*/  LDG.E.CONSTANT R23, desc[UR6][R2.64+0x1400] ;  /* 0x0014000602177981 */ /* 0x000362000c1e9900 */
[----:B0-----:R-:W-:-:S06]  /*19d0*/  IMAD.WIDE.U32 R4, R11, 0x4, R6 ;  /* 0x000000040b047825 */ /* 0x001fcc00078e0006 */
[----:B------:R-:W2:Y:S01]  /*19e0*/  LDG.E.CONSTANT R4, desc[UR6][R4.64] ;  /* 0x0000000604047981 */ /* 0x000ea2000c1e9900 */
[----:B------:R-:W-:-:S03]  /*19f0*/  IMAD.WIDE.U32 R6, R15, 0x4, R6 ;  /* 0x000000040f067825 */ /* 0x000fc600078e0006 */
[----:B------:R-:W4:Y:S04]  /*1a00*/  LDG.E.CONSTANT R15, desc[UR6][R2.64+0x400] ;  /* 0x00040006020f7981 */ /* 0x000f28000c1e9900 */
[----:B------:R-:W5:Y:S01]  /*1a10*/  LDG.E.CONSTANT R7, desc[UR6][R6.64] ;  /* 0x0000000606077981 */ /* 0x000f62000c1e9900 */
[----:B------:R-:W-:Y:S02]  /*1a20*/  PLOP3.LUT P0, PT, PT, PT, PT, 0x8, 0x80 ;  /* 0x000000000080781c */ /* 0x000fe40003f0e170 */
[----:B------:R-:W-:Y:S02]  /*1a30*/  IADD3 R8, PT, PT, R8, 0x800, RZ ;  /* 0x0000080008087810 */ /* 0x000fe40007ffe0ff */
[----:B------:R-:W-:Y:S01]  /*1a40*/  IADD3 R11, PT, PT, R11, 0x800, RZ ;  /* 0x000008000b0b7810 */ /* 0x000fe20007ffe0ff */
[----:B--2---:R-:W-:-:S04]  /*1a50*/  FADD R21, R21, R4 ;  /* 0x0000000415157221 */ /* 0x004fc80000000000 */
[----:B------:R-:W-:-:S04]  /*1a60*/  FADD R10, R21, R10 ;  /* 0x0000000a150a7221 */ /* 0x000fc80000000000 */
[----:B---3--:R-:W-:-:S04]  /*1a70*/  FADD R10, R10, R13 ;  /* 0x0000000d0a0a7221 */ /* 0x008fc80000000000 */
[----:B----4-:R-:W-:-:S04]  /*1a80*/  FADD R10, R10, R15 ;  /* 0x0000000f0a0a7221 */ /* 0x010fc80000000000 */
[----:B-----5:R-:W-:Y:S01]  /*1a90*/  FADD R10, R10, R7 ;  /* 0x000000070a0a7221 */ /* 0x020fe20000000000 */
[----:B------:R-:W-:-:S03]  /*1aa0*/  IADD3 R4, P1, PT, R2, 0x2000, RZ ;  /* 0x0000200002047810 */ /* 0x000fc60007f3e0ff */
[----:B------:R-:W-:Y:S01]  /*1ab0*/  FADD R10, R10, R17 ;  /* 0x000000110a0a7221 */ /* 0x000fe20000000000 */
[----:B------:R-:W-:-:S03]  /*1ac0*/  IADD3.X R5, PT, PT, RZ, R3, RZ, P1, !PT ;  /* 0x00000003ff057210 */ /* 0x000fc60000ffe4ff */
[----:B------:R-:W-:Y:S01]  /*1ad0*/  FADD R10, R10, R19 ;  /* 0x000000130a0a7221 */ /* 0x000fe20000000000 */
[----:B-1----:R-:W-:Y:S02]  /*1ae0*/  MOV R2, R4 ;  /* 0x0000000400027202 */ /* 0x002fe40000000f00 */
[----:B------:R-:W-:Y:S01]  /*1af0*/  MOV R3, R5 ;  /* 0x0000000500037202 */ /* 0x000fe20000000f00 */
[----:B------:R-:W-:-:S07]  /*1b00*/  FADD R21, R10, R23 ;  /* 0x000000170a157221 */ /* 0x000fce0000000000 */
.L_x_29:
[----:B------:R-:W-:Y:S05]  /*1b10*/  BSYNC.RECONVERGENT B2 ;  /* 0x0000000000027941 */ /* 0x000fea0003800200 */
.L_x_28:
[----:B------:R-:W-:-:S13]  /*1b20*/  ISETP.LT.OR P0, PT, R8, R9, P0 ;  /* 0x000000090800720c */ /* 0x000fda0000701670 */
[----:B------:R-:W-:Y:S05]  /*1b30*/  @!P0 BRA `(.L_x_21) ;  /* 0x0000000000288947 */ /* 0x000fea0003800000 */
[----:B------:R-:W0:Y:S01]  /*1b40*/  LDC.64 R4, c[0x0][0x380] ;  /* 0x0000e000ff047b82 */ /* 0x000e220000000a00 */
[----:B------:R-:W2:Y:S04]  /*1b50*/  LDG.E.CONSTANT R6, desc[UR6][R2.64+-0x400] ;  /* 0xfffc000602067981 */ /* 0x000ea8000c1e9900 */
[----:B------:R-:W3:Y:S04]  /*1b60*/  LDG.E.CONSTANT R7, desc[UR6][R2.64] ;  /* 0x0000000602077981 */ /* 0x000ee8000c1e9900 */
[----:B------:R-:W4:Y:S01]  /*1b70*/  LDG.E.CONSTANT R9, desc[UR6][R2.64+0x400] ;  /* 0x0004000602097981 */ /* 0x000f22000c1e9900 */
[----:B0-----:R-:W-:-:S06]  /*1b80*/  IMAD.WIDE.U32 R4, R11, 0x4, R4 ;  /* 0x000000040b047825 */ /* 0x001fcc00078e0004 */
[----:B------:R-:W5:Y:S02]  /*1b90*/  LDG.E.CONSTANT R4, desc[UR6][R4.64] ;  /* 0x0000000604047981 */ /* 0x000f64000c1e9900 */
[----:B-----5:R-:W-:-:S04]  /*1ba0*/  FADD R21, R21, R4 ;  /* 0x0000000415157221 */ /* 0x020fc80000000000 */
[----:B--2---:R-:W-:-:S04]  /*1bb0*/  FADD R6, R21, R6 ;  /* 0x0000000615067221 */ /* 0x004fc80000000000 */
[----:B---3--:R-:W-:-:S04]  /*1bc0*/  FADD R6, R6, R7 ;  /* 0x0000000706067221 */ /* 0x008fc80000000000 */
[----:B----4-:R-:W-:-:S07]  /*1bd0*/  FADD R21, R6, R9 ;  /* 0x0000000906157221 */ /* 0x010fce0000000000 */
.L_x_21:
[----:B------:R-:W-:Y:S05]  /*1be0*/  BSYNC.RECONVERGENT B1 ;  /* 0x0000000000017941 */ /* 0x000fea0003800200 */
.L_x_19:
[----:B------:R-:W0:Y:S01]  /*1bf0*/  S2R R6, SR_LANEID ;  /* 0x0000000000067919 */ /* 0x000e220000000000 */
[----:B------:R-:W1:Y:S01]  /*1c00*/  SHFL.DOWN PT, R2, R21, 0x1, 0x1f ;  /* 0x08201f0015027f89 */ /* 0x000e6200000e0000 */
[C---:B0-----:R-:W-:Y:S02]  /*1c10*/  ISETP.GT.AND P0, PT, R6.reuse, 0x1e, PT ;  /* 0x0000001e0600780c */ /* 0x041fe40003f04270 */
[----:B------:R-:W-:-:S11]  /*1c20*/  ISETP.NE.AND P1, PT, R6, RZ, PT ;  /* 0x000000ff0600720c */ /* 0x000fd60003f25270 */
[----:B-1----:R-:W-:Y:S01]  /*1c30*/  @!P0 FADD R21, R2, R21 ;  /* 0x0000001502158221 */ /* 0x002fe20000000000 */
[----:B------:R-:W-:Y:S01]  /*1c40*/  ISETP.GT.AND P0, PT, R6, 0x1d, PT ;  /* 0x0000001d0600780c */ /* 0x000fe20003f04270 */
[----:B------:R-:W0:Y:S01]  /*1c50*/  @!P1 S2R R5, SR_CgaCtaId ;  /* 0x0000000000059919 */ /* 0x000e220000008800 */
[----:B------:R-:W-:Y:S02]  /*1c60*/  @!P1 MOV R4, 0x400 ;  /* 0x0000040000049802 */ /* 0x000fe40000000f00 */
[----:B------:R-:W-:Y:S01]  /*1c70*/  @!P1 SHF.R.U32.HI R3, RZ, 0x3, R0 ;  /* 0x00000003ff039819 */ /* 0x000fe20000011600 */
[----:B------:R-:W1:Y:S03]  /*1c80*/  SHFL.DOWN PT, R2, R21, 0x2, 0x1f ;  /* 0x08401f0015027f89 */ /* 0x000e6600000e0000 */
[----:B------:R-:W-:-:S05]  /*1c90*/  @!P1 LOP3.LUT R3, R3, 0x7c, RZ, 0xc0, !PT ;  /* 0x0000007c03039812 */ /* 0x000fca00078ec0ff */
[----:B-1----:R-:W-:Y:S01]  /*1ca0*/  @!P0 FADD R21, R21, R2 ;  /* 0x0000000215158221 */ /* 0x002fe20000000000 */
[----:B------:R-:W-:Y:S02]  /*1cb0*/  ISETP.GT.AND P0, PT, R6, 0x1b, PT ;  /* 0x0000001b0600780c */ /* 0x000fe40003f04270 */
[----:B0-----:R-:W-:Y:S02]  /*1cc0*/  @!P1 LEA R4, R5, R4, 0x18 ;  /* 0x0000000405049211 */ /* 0x001fe400078ec0ff */
[----:B------:R-:W0:Y:S02]  /*1cd0*/  SHFL.DOWN PT, R2, R21, 0x4, 0x1f ;  /* 0x08801f0015027f89 */ /* 0x000e2400000e0000 */
[----:B------:R-:W-:-:S07]  /*1ce0*/  @!P1 IADD3 R3, PT, PT, R3, R4, RZ ;  /* 0x0000000403039210 */ /* 0x000fce0007ffe0ff */
        /* <DEDUP_REMOVED lines=12> */
[----:B------:R-:W0:Y:S01]  /*1db0*/  S2UR UR5, SR_CgaCtaId ;  /* 0x00000000000579c3 */ /* 0x000e220000008800 */
[----:B------:R-:W-:Y:S02]  /*1dc0*/  UMOV UR4, 0x400 ;  /* 0x0000040000047882 */ /* 0x000fe40000000000 */
[----:B0-----:R-:W-:-:S09]  /*1dd0*/  ULEA UR4, UR5, UR4, 0x18 ;  /* 0x0000000405047291 */ /* 0x001fd2000f8ec0ff */
[----:B---3--:R-:W0:Y:S04]  /*1de0*/  LDS R3, [UR4+0xc] ;  /* 0x00000c04ff037984 */ /* 0x008e280008000800 */
        /* <DEDUP_REMOVED lines=10> */
.L_x_2:
        /* <DEDUP_REMOVED lines=12> */
.L_x_32:
[----:B------:R-:W-:Y:S05]  /*1f50*/  BSYNC.RECONVERGENT B1 ;  /* 0x0000000000017941 */ /* 0x000fea0003800200 */
.L_x_31:
[----:B------:R-:W-:Y:S01]  /*1f60*/  ISETP.GE.AND P0, PT, R11, R20, PT ;  /* 0x000000140b00720c */ /* 0x000fe20003f06270 */
[----:B------:R-:W-:-:S12]  /*1f70*/  BSSY.RECONVERGENT B1, `(.L_x_33) ;  /* 0x0000074000017945 */ /* 0x000fd80003800200 */
[----:B------:R-:W-:Y:S05]  /*1f80*/  @P0 BRA `(.L_x_34) ;  /* 0x0000000400c80947 */ /* 0x000fea0003800000 */
[----:B0-----:R-:W-:Y:S01]  /*1f90*/  LOP3.LUT R3, RZ, R11, RZ, 0x33, !PT ;  /* 0x0000000bff037212 */ /* 0x001fe200078e33ff */
[----:B------:R-:W-:Y:S04]  /*1fa0*/  BSSY.RECONVERGENT B2, `(.L_x_35) ;  /* 0x0000015000027945 */ /* 0x000fe80003800200 */
[----:B------:R-:W-:-:S05]  /*1fb0*/  IMAD.IADD R4, R3, 0x1, R20 ;  /* 0x0000000103047824 */ /* 0x000fca00078e0214 */
        /* <DEDUP_REMOVED lines=10> */
.L_x_37:
[----:B------:R-:W-:-:S06]  /*2060*/  MOV R3, R5 ;  /* 0x0000000500037202 */ /* 0x000fcc0000000f00 */
[----:B------:R0:W2:Y:S01]  /*2070*/  LDG.E.CONSTANT R3, desc[UR6][R2.64] ;  /* 0x0000000602037981 */ /* 0x0000a2000c1e9900 */
[----:B------:R-:W-:Y:S02]  /*2080*/  IADD3 R4, PT, PT, R4, 0x1, RZ ;  /* 0x0000000104047810 */ /* 0x000fe40007ffe0ff */
[----:B------:R-:W-:Y:S02]  /*2090*/  IADD3 R11, PT, PT, R11, 0x100, RZ ;  /* 0x000001000b0b7810 */ /* 0x000fe40007ffe0ff */
[----:B------:R-:W-:Y:S02]  /*20a0*/  ISETP.NE.AND P0, PT, R4, RZ, PT ;  /* 0x000000ff0400720c */ /* 0x000fe40003f05270 */
[----:B0-----:R-:W-:-:S04]  /*20b0*/  IADD3 R2, P2, PT, R2, 0x400, RZ ;  /* 0x0000040002027810 */ /* 0x001fc80007f5e0ff */
[----:B------:R-:W-:Y:S01]  /*20c0*/  IADD3.X R5, PT, PT, RZ, R5, RZ, P2, !PT ;  /* 0x00000005ff057210 */ /* 0x000fe200017fe4ff */
[----:B--2--5:R-:W-:-:S06]  /*20d0*/  FADD R0, R3, R0 ;  /* 0x0000000003007221 */ /* 0x024fcc0000000000 */
[----:B------:R-:W-:Y:S05]  /*20e0*/  @P0 BRA `(.L_x_37) ;  /* 0xfffffffc00dc0947 */ /* 0x000fea000383ffff */
.L_x_36:
[----:B------:R-:W-:Y:S05]  /*20f0*/  BSYNC.RECONVERGENT B2 ;  /* 0x0000000000027941 */ /* 0x000fea0003800200 */
.L_x_35:
        /* <DEDUP_REMOVED lines=8> */
.L_x_40:
        /* <DEDUP_REMOVED lines=9> */
[----:B------:R-:W-:-:S03]  /*2210*/  VIADD R3, R11, 0x800 ;  /* 0x000008000b037836 */ /* 0x000fc60000000000 */
[----:B------:R-:W4:Y:S01]  /*2220*/  LDG.E.CONSTANT R15, desc[UR6][R4.64+0x400] ;  /* 0x00040006040f7981 */ /* 0x000f22000c1e9900 */
        /* <DEDUP_REMOVED lines=32> */
.L_x_39:
[----:B------:R-:W-:Y:S05]  /*2430*/  BSYNC.RECONVERGENT B2 ;  /* 0x0000000000027941 */ /* 0x000fea0003800200 */
.L_x_38:
[----:B------:R-:W-:Y:S01]  /*2440*/  IADD3 R2, PT, PT, -R11, R20, RZ ;  /* 0x000000140b027210 */ /* 0x000fe20007ffe1ff */
[----:B------:R-:W-:Y:S03]  /*2450*/  BSSY.RECONVERGENT B2, `(.L_x_41) ;  /* 0x0000019000027945 */ /* 0x000fe60003800200 */
[----:B------:R-:W-:-:S13]  /*2460*/  ISETP.GT.AND P1, PT, R2, 0x400, PT ;  /* 0x000004000200780c */ /* 0x000fda0003f24270 */
[----:B------:R-:W-:Y:S05]  /*2470*/  @!P1 BRA `(.L_x_42) ;  /* 0x0000000000589947 */ /* 0x000fea0003800000 */
        /* <DEDUP_REMOVED lines=22> */
.L_x_42:
[----:B------:R-:W-:Y:S05]  /*25e0*/  BSYNC.RECONVERGENT B2 ;  /* 0x0000000000027941 */ /* 0x000fea0003800200 */
.L_x_41:
        /* <DEDUP_REMOVED lines=12> */
.L_x_34:
[----:B------:R-:W-:Y:S05]  /*26b0*/  BSYNC.RECONVERGENT B1 ;  /* 0x0000000000017941 */ /* 0x000fea0003800200 */
.L_x_33:
        /* <DEDUP_REMOVED lines=35> */
[----:B--2---:R-:W0:Y:S04]  /*28f0*/  LDS R3, [UR4+0xc] ;  /* 0x00000c04ff037984 */ /* 0x004e280008000800 */
        /* <DEDUP_REMOVED lines=10> */
.L_x_43:
[----:B0-----:R-:W0:Y:S01]  /*29a0*/  S2R R2, SR_LANEID ;  /* 0x0000000000027919 */ /* 0x001e220000000000 */
[----:B------:R-:W-:-:S04]  /*29b0*/  LOP3.LUT R0, R9, 0x3e0, RZ, 0xc0, !PT ;  /* 0x000003e009007812 */ /* 0x000fc800078ec0ff */
[----:B------:R-:W-:Y:S02]  /*29c0*/  IADD3 R3, PT, PT, R0, 0x20, RZ ;  /* 0x0000002000037810 */ /* 0x000fe40007ffe0ff */
[----:B------:R-:W-:Y:S02]  /*29d0*/  LOP3.LUT R7, RZ, R0, RZ, 0x33, !PT ;  /* 0x00000000ff077212 */ /* 0x000fe400078e33ff */
[-C--:B------:R-:W-:Y:S02]  /*29e0*/  ISETP.GT.AND P0, PT, R3, R20.reuse, PT ;  /* 0x000000140300720c */ /* 0x080fe40003f04270 */
[----:B------:R-:W-:-:S04]  /*29f0*/  IADD3 R7, PT, PT, R7, R20, RZ ;  /* 0x0000001407077210 */ /* 0x000fc80007ffe0ff */
[----:B------:R-:W-:-:S05]  /*2a00*/  SEL R4, R7, 0x1f, P0 ;  /* 0x0000001f07047807 */ /* 0x000fca0000000000 */
[----:B------:R-:W1:Y:S01]  /*2a10*/  SHFL.DOWN PT, R0, R5, 0x1, R4 ;  /* 0x0820000005007989 */ /* 0x000e6200000e0004 */
[C---:B0-----:R-:W-:Y:S01]  /*2a20*/  ISETP.GE.AND P0, PT, R2.reuse, R4, PT ;  /* 0x000000040200720c */ /* 0x041fe20003f06270 */
[C---:B------:R-:W-:Y:S01]  /*2a30*/  VIADD R3, R2.reuse, 0x2 ;  /* 0x0000000202037836 */ /* 0x040fe20000000000 */
[----:B------:R-:W-:-:S11]  /*2a40*/  ISETP.NE.AND P1, PT, R2, RZ, PT ;  /* 0x000000ff0200720c */ /* 0x000fd60003f25270 */
[----:B-1----:R-:W-:Y:S01]  /*2a50*/  @!P0 FADD R5, R0, R5 ;  /* 0x0000000500058221 */ /* 0x002fe20000000000 */
[-C--:B------:R-:W-:Y:S01]  /*2a60*/  ISETP.GT.AND P0, PT, R3, R4.reuse, PT ;  /* 0x000000040300720c */ /* 0x080fe20003f04270 */
[----:B------:R-:W0:Y:S01]  /*2a70*/  @!P1 S2R R6, SR_CgaCtaId ;  /* 0x0000000000069919 */ /* 0x000e220000008800 */
[----:B------:R-:W-:Y:S02]  /*2a80*/  IADD3 R3, PT, PT, R2, 0x4, RZ ;  /* 0x0000000402037810 */ /* 0x000fe40007ffe0ff */
[----:B------:R-:W1:Y:S09]  /*2a90*/  SHFL.DOWN PT, R0, R5, 0x2, R4 ;  /* 0x0840000005007989 */ /* 0x000e7200000e0004 */
[----:B-1----:R-:W-:Y:S01]  /*2aa0*/  @!P0 FADD R5, R5, R0 ;  /* 0x0000000005058221 */ /* 0x002fe20000000000 */
[----:B------:R-:W-:-:S02]  /*2ab0*/  ISETP.GT.AND P0, PT, R3, R4, PT ;  /* 0x000000040300720c */ /* 0x000fc40003f04270 */
[----:B------:R-:W-:Y:S02]  /*2ac0*/  IADD3 R3, PT, PT, R2, 0x8, RZ ;  /* 0x0000000802037810 */ /* 0x000fe40007ffe0ff */
[----:B------:R-:W1:Y:S09]  /*2ad0*/  SHFL.DOWN PT, R0, R5, 0x4, R4 ;  /* 0x0880000005007989 */ /* 0x000e7200000e0004 */
[----:B-1----:R-:W-:Y:S01]  /*2ae0*/  @!P0 FADD R5, R5, R0 ;  /* 0x0000000005058221 */ /* 0x002fe20000000000 */
[----:B------:R-:W-:-:S02]  /*2af0*/  ISETP.GT.AND P0, PT, R3, R4, PT ;  /* 0x000000040300720c */ /* 0x000fc40003f04270 */
[----:B------:R-:W-:Y:S02]  /*2b00*/  IADD3 R3, PT, PT, R2, 0x10, RZ ;  /* 0x0000001002037810 */ /* 0x000fe40007ffe0ff */
[----:B------:R-:W1:Y:S01]  /*2b10*/  SHFL.DOWN PT, R0, R5, 0x8, R4 ;  /* 0x0900000005007989 */ /* 0x000e6200000e0004 */
[----:B------:R-:W-:-:S04]  /*2b20*/  @!P1 SHF.R.U32.HI R2, RZ, 0x3, R9 ;  /* 0x00000003ff029819 */ /* 0x000fc80000011609 */
[----:B------:R-:W-:-:S04]  /*2b30*/  @!P1 LOP3.LUT R2, R2, 0x7c, RZ, 0xc0, !PT ;  /* 0x0000007c02029812 */ /* 0x000fc800078ec0ff */
[----:B-1----:R-:W-:Y:S01]  /*2b40*/  @!P0 FADD R5, R5, R0 ;  /* 0x0000000005058221 */ /* 0x002fe20000000000 */
[----:B------:R-:W-:Y:S02]  /*2b50*/  ISETP.GT.AND P0, PT, R3, R4, PT ;  /* 0x000000040300720c */ /* 0x000fe40003f04270 */
[----:B------:R-:W-:Y:S02]  /*2b60*/  @!P1 MOV R3, 0x400 ;  /* 0x0000040000039802 */ /* 0x000fe40000000f00 */
[----:B------:R-:W1:Y:S02]  /*2b70*/  SHFL.DOWN PT, R0, R5, 0x10, R4 ;  /* 0x0a00000005007989 */ /* 0x000e6400000e0004 */
[----:B0-----:R-:W-:-:S04]  /*2b80*/  @!P1 LEA R3, R6, R3, 0x18 ;  /* 0x0000000306039211 */ /* 0x001fc800078ec0ff */
[----:B------:R-:W-:-:S03]  /*2b90*/  @!P1 IADD3 R3, PT, PT, R2, R3, RZ ;  /* 0x0000000302039210 */ /* 0x000fc60007ffe0ff */
[----:B-1----:R-:W-:Y:S01]  /*2ba0*/  @!P0 FADD R5, R5, R0 ;  /* 0x0000000005058221 */ /* 0x002fe20000000000 */
        /* <DEDUP_REMOVED lines=12> */
[----:B-1----:R-:W0:Y:S04]  /*2c70*/  LDS R3, [UR4+0xc] ;  /* 0x00000c04ff037984 */ /* 0x002e280008000800 */
        /* <DEDUP_REMOVED lines=13> */
.L_x_30:
[----:B------:R-:W0:Y:S01]  /*2d50*/  S2R R8, SR_TID.X ;  /* 0x0000000000087919 */ /* 0x000e220000002100 */
[----:B------:R-:W0:Y:S02]  /*2d60*/  LDC.64 R2, c[0x0][0x380] ;  /* 0x0000e000ff027b82 */ /* 0x000e240000000a00 */
[----:B0-----:R-:W-:-:S05]  /*2d70*/  IMAD.WIDE.U32 R2, R8, 0x4, R2 ;  /* 0x0000000408027825 */ /* 0x001fca00078e0002 */
[----:B------:R-:W2:Y:S04]  /*2d80*/  LDG.E.CONSTANT R19, desc[UR6][R2.64] ;  /* 0x0000000602137981 */ /* 0x000ea8000c1e9900 */
[----:B------:R-:W2:Y:S04]  /*2d90*/  LDG.E.CONSTANT R0, desc[UR6][R2.64+0x400] ;  /* 0x0004000602007981 */ /* 0x000ea8000c1e9900 */
[----:B------:R-:W3:Y:S04]  /*2da0*/  LDG.E.CONSTANT R4, desc[UR6][R2.64+0x800] ;  /* 0x0008000602047981 */ /* 0x000ee8000c1e9900 */
[----:B------:R-:W3:Y:S04]  /*2db0*/  LDG.E.CONSTANT R5, desc[UR6][R2.64+0xc00] ;  /* 0x000c000602057981 */ /* 0x000ee8000c1e9900 */
[----:B------:R-:W4:Y:S04]  /*2dc0*/  LDG.E.CONSTANT R6, desc[UR6][R2.64+0x1000] ;  /* 0x0010000602067981 */ /* 0x000f28000c1e9900 */
[----:B------:R-:W4:Y:S04]  /*2dd0*/  LDG.E.CONSTANT R7, desc[UR6][R2.64+0x1400] ;  /* 0x0014000602077981 */ /* 0x000f28000c1e9900 */
[----:B------:R-:W5:Y:S04]  /*2de0*/  LDG.E.CONSTANT R9, desc[UR6][R2.64+0x1800] ;  /* 0x0018000602097981 */ /* 0x000f68000c1e9900 */
        /* <DEDUP_REMOVED lines=8> */
[----:B------:R-:W5:Y:S01]  /*2e70*/  LDG.E.CONSTANT R18, desc[UR6][R2.64+0x3c00] ;  /* 0x003c000602127981 */ /* 0x000f62000c1e9900 */
[----:B------:R-:W-:Y:S01]  /*2e80*/  ISETP.GE.U32.AND P0, PT, R20, 0x2000, PT ;  /* 0x000020001400780c */ /* 0x000fe20003f06070 */
[----:B--2---:R-:W-:Y:S01]  /*2e90*/  FADD R0, R19, R0 ;  /* 0x0000000013007221 */ /* 0x004fe20000000000 */
[----:B---3--:R-:W-:-:S04]  /*2ea0*/  FADD R5, R4, R5 ;  /* 0x0000000504057221 */ /* 0x008fc80000000000 */
[----:B------:R-:W-:Y:S01]  /*2eb0*/  FADD R0, R0, R5 ;  /* 0x0000000500007221 */ /* 0x000fe20000000000 */
[----:B----4-:R-:W-:Y:S01]  /*2ec0*/  FADD R6, R6, R7 ;  /* 0x0000000706067221 */ /* 0x010fe20000000000 */
[----:B-----5:R-:W-:-:S04]  /*2ed0*/  FADD R9, R9, R10 ;  /* 0x0000000a09097221 */ /* 0x020fc80000000000 */
[----:B------:R-:W-:Y:S01]  /*2ee0*/  FADD R9, R6, R9 ;  /* 0x0000000906097221 */ /* 0x000fe20000000000 */
[----:B------:R-:W-:-:S03]  /*2ef0*/  FADD R11, R11, R12 ;  /* 0x0000000c0b0b7221 */ /* 0x000fc60000000000 */
[----:B------:R-:W-:Y:S01]  /*2f00*/  FADD R0, R0, R9 ;  /* 0x0000000900007221 */ /* 0x000fe20000000000 */
[----:B------:R-:W-:-:S04]  /*2f10*/  FADD R14, R13, R14 ;  /* 0x0000000e0d0e7221 */ /* 0x000fc80000000000 */
[----:B------:R-:W-:Y:S01]  /*2f20*/  FADD R11, R11, R14 ;  /* 0x0000000e0b0b7221 */ /* 0x000fe20000000000 */
[----:B------:R-:W-:Y:S01]  /*2f30*/  FADD R15, R15, R16 ;  /* 0x000000100f0f7221 */ /* 0x000fe20000000000 */
[----:B------:R-:W-:-:S04]  /*2f40*/  FADD R18, R17, R18 ;  /* 0x0000001211127221 */ /* 0x000fc80000000000 */
[----:B------:R-:W-:-:S04]  /*2f50*/  FADD R18, R15, R18 ;  /* 0x000000120f127221 */ /* 0x000fc80000000000 */
[----:B------:R-:W-:Y:S01]  /*2f60*/  FADD R5, R11, R18 ;  /* 0x000000120b057221 */ /* 0x000fe20000000000 */
[----:B------:R-:W-:-:S03]  /*2f70*/  HFMA2 R11, -RZ, RZ, 0, 0.00048828125 ;  /* 0x00001000ff0b7431 */ /* 0x000fc600000001ff */
[----:B------:R-:W-:Y:S01]  /*2f80*/  FADD R0, R0, R5 ;  /* 0x0000000500007221 */ /* 0x000fe20000000000 */
[----:B------:R-:W-:Y:S06]  /*2f90*/  @!P0 BRA `(.L_x_44) ;  /* 0x0000000000ac8947 */ /* 0x000fec0003800000 */
[----:B------:R-:W0:Y:S01]  /*2fa0*/  LDC R7, c[0x0][0x390] ;  /* 0x0000e400ff077b82 */ /* 0x000e220000000800 */
[----:B------:R-:W-:Y:S02]  /*2fb0*/  IADD3 R6, PT, PT, R20, -0x1000, RZ ;  /* 0xfffff00014067810 */ /* 0x000fe40007ffe0ff */
[----:B------:R-:W-:-:S07]  /*2fc0*/  MOV R11, 0x1000 ;  /* 0x00001000000b7802 */ /* 0x000fce0000000f00 */
.L_x_46:
[----:B------:R-:W-:-:S05]  /*2fd0*/  IMAD.WIDE R4, R11, 0x4, R2 ;  /* 0x000000040b047825 */ /* 0x000fca00078e0202 */
[----:B------:R-:W2:Y:S04]  /*2fe0*/  LDG.E.CONSTANT R20, desc[UR6][R4.64+0x400] ;  /* 0x0004000604147981 */ /* 0x000ea8000c1e9900 */
[----:B------:R-:W2:Y:S04]  /*2ff0*/  LDG.E.CONSTANT R21, desc[UR6][R4.64+0x800] ;  /* 0x0008000604157981 */ /* 0x000ea8000c1e9900 */
        /* <DEDUP_REMOVED lines=13> */
[----:B------:R1:W5:Y:S01]  /*30d0*/  LDG.E.CONSTANT R18, desc[UR6][R4.64+0x3c00] ;  /* 0x003c000604127981 */ /* 0x000362000c1e9900 */
[----:B--2---:R-:W-:Y:S01]  /*30e0*/  FADD R21, R20, R21 ;  /* 0x0000001514157221 */ /* 0x004fe20000000000 */
[----:B0-----:R-:W-:-:S05]  /*30f0*/  MOV R20, R7 ;  /* 0x0000000700147202 */ /* 0x001fca0000000f00 */
[----:B-1----:R-:W-:Y:S02]  /*3100*/  IMAD.IADD R4, R20, 0x1, -R11 ;  /* 0x0000000114047824 */ /* 0x002fe400078e0a0b */
[----:B---3--:R-:W-:-:S03]  /*3110*/  FADD R0, R19, R0 ;  /* 0x0000000013007221 */ /* 0x008fc60000000000 */
[----:B------:R-:W-:Y:S01]  /*3120*/  ISETP.GE.AND P0, PT, R4, 0x1000, PT ;  /* 0x000010000400780c */ /* 0x000fe20003f06270 */
[----:B----4-:R-:W-:Y:S01]  /*3130*/  FADD R22, R22, R23 ;  /* 0x0000001716167221 */ /* 0x010fe20000000000 */
[----:B------:R-:W-:Y:S01]  /*3140*/  FADD R0, R0, R21 ;  /* 0x0000001500007221 */ /* 0x000fe20000000000 */
[----:B-----5:R-:W-:-:S04]  /*3150*/  FADD R25, R24, R25 ;  /* 0x0000001918197221 */ /* 0x020fc80000000000 */
[----:B------:R-:W-:Y:S01]  /*3160*/  FADD R25, R22, R25 ;  /* 0x0000001916197221 */ /* 0x000fe20000000000 */
[----:B------:R-:W-:Y:S01]  /*3170*/  FADD R16, R16, R17 ;  /* 0x0000001110107221 */ /* 0x000fe20000000000 */
[----:B------:R-:W-:-:S04]  /*3180*/  FADD R15, R15, R10 ;  /* 0x0000000a0f0f7221 */ /* 0x000fc80000000000 */
[----:B------:R-:W-:Y:S01]  /*3190*/  FADD R15, R16, R15 ;  /* 0x0000000f100f7221 */ /* 0x000fe20000000000 */
[----:B------:R-:W-:Y:S01]  /*31a0*/  FADD R9, R14, R9 ;  /* 0x000000090e097221 */ /* 0x000fe20000000000 */
[----:B------:R-:W-:-:S04]  /*31b0*/  FADD R12, R13, R12 ;  /* 0x0000000c0d0c7221 */ /* 0x000fc80000000000 */
[----:B------:R-:W-:Y:S01]  /*31c0*/  FADD R12, R9, R12 ;  /* 0x0000000c090c7221 */ /* 0x000fe20000000000 */
[----:B------:R-:W-:-:S03]  /*31d0*/  FADD R0, R0, R25 ;  /* 0x0000001900007221 */ /* 0x000fc60000000000 */
[----:B------:R-:W-:-:S04]  /*31e0*/  FADD R15, R15, R12 ;  /* 0x0000000c0f0f7221 */ /* 0x000fc80000000000 */
[----:B------:R-:W-:-:S04]  /*31f0*/  FADD R15, R0, R15 ;  /* 0x0000000f000f7221 */ /* 0x000fc80000000000 */
[----:B------:R-:W-:Y:S01]  /*3200*/  FADD R0, R18, R15 ;  /* 0x0000000f12007221 */ /* 0x000fe20000000000 */
[----:B------:R-:W-:Y:S06]  /*3210*/  @!P0 BRA `(.L_x_45) ;  /* 0x0000000800308947 */ /* 0x000fec0003800000 */
[----:B------:R-:W-:-:S04]  /*3220*/  IADD3 R11, PT, PT, R11, 0x1000, RZ ;  /* 0x000010000b0b7810 */ /* 0x000fc80007ffe0ff */
[----:B------:R-:W-:-:S13]  /*3230*/  ISETP.GT.AND P0, PT, R11, R6, PT ;  /* 0x000000060b00720c */ /* 0x000fda0003f04270 */
[----:B------:R-:W-:Y:S05]  /*3240*/  @!P0 BRA `(.L_x_46) ;  /* 0xfffffffc00608947 */ /* 0x000fea000383ffff */
.L_x_44:
[----:B------:R-:W-:-:S13]  /*3250*/  ISETP.GE.AND P0, PT, R11, R20, PT ;  /* 0x000000140b00720c */ /* 0x000fda0003f06270 */
[----:B------:R-:W-:Y:S05]  /*3260*/  @P0 BRA `(.L_x_45) ;  /* 0x00000008001c0947 */ /* 0x000fea0003800000 */
[----:B------:R-:W-:Y:S01]  /*3270*/  IADD3 R9, PT, PT, -R11, R20, RZ ;  /* 0x000000140b097210 */ /* 0x000fe20007ffe1ff */
[----:B------:R-:W-:Y:S03]  /*3280*/  BSSY.RECONVERGENT B1, `(.L_x_45) ;  /* 0x0000085000017945 */ /* 0x000fe60003800200 */
        /* <DEDUP_REMOVED lines=16> */
.L_x_50:
        /* <DEDUP_REMOVED lines=8> */
.L_x_49:
[----:B------:R-:W-:Y:S05]  /*3410*/  BSYNC.RECONVERGENT B2 ;  /* 0x0000000000027941 */ /* 0x000fea0003800200 */
.L_x_48:
[----:B------:R-:W-:Y:S05]  /*3420*/  @!P1 BRA `(.L_x_47) ;  /* 0x0000000400a89947 */ /* 0x000fea0003800000 */
[----:B------:R-:W0:Y:S01]  /*3430*/  LDCU.64 UR4, c[0x0][0x380] ;  /* 0x00007000ff0477ac */ /* 0x000e220008000a00 */
[----:B------:R-:W-:Y:S01]  /*3440*/  IADD3 R5, PT, PT, R9, -R10, RZ ;  /* 0x8000000a09057210 */ /* 0x000fe20007ffe0ff */
[----:B------:R-:W-:Y:S01]  /*3450*/  BSSY.RECONVERGENT B2, `(.L_x_51) ;  /* 0x000003b000027945 */ /* 0x000fe20003800200 */
[CC--:B------:R-:W-:Y:S02]  /*3460*/  IADD3 R3, P0, PT, R10.reuse, R11.reuse, RZ ;  /* 0x0000000b0a037210 */ /* 0x0c0fe40007f1e0ff */
[----:B------:R-:W-:Y:S02]  /*3470*/  ISETP.GT.AND P1, PT, R5, 0xc00, PT ;  /* 0x00000c000500780c */ /* 0x000fe40003f24270 */
[----:B------:R-:W-:Y:S01]  /*3480*/  IADD3 R11, PT, PT, R10, R11, RZ ;  /* 0x0000000b0a0b7210 */ /* 0x000fe20007ffe0ff */
[----:B------:R-:W-:Y:S01]  /*3490*/  IMAD.X R4, RZ, RZ, RZ, P0 ;  /* 0x000000ffff047224 */ /* 0x000fe200000e06ff */
[----:B0-----:R-:W-:-:S04]  /*34a0*/  LEA R2, P0, R3, UR4, 0x2 ;  /* 0x0000000403027c11 */ /* 0x001fc8000f8010ff */
[----:B------:R-:W-:Y:S02]  /*34b0*/  LEA.HI.X R3, R3, UR5, R4, 0x2, P0 ;  /* 0x0000000503037c11 */ /* 0x000fe400080f1404 */
[----:B------:R-:W-:-:S04]  /*34c0*/  IADD3 R2, P0, PT, R2, 0x800, RZ ;  /* 0x0000080002027810 */ /* 0x000fc80007f1e0ff */
[----:B------:R-:W-:Y:S02]  /*34d0*/  IADD3.X R3, PT, PT, RZ, R3, RZ, P0, !PT ;  /* 0x00000003ff037210 */ /* 0x000fe400007fe4ff */
[----:B------:R-:W-:Y:S01]  /*34e0*/  PLOP3.LUT P0, PT, PT, PT, PT, 0x80, 0x8 ;  /* 0x000000000008781c */ /* 0x000fe20003f0f070 */
[----:B------:R-:W-:-:S12]  /*34f0*/  @!P1 BRA `(.L_x_52) ;  /* 0x0000000000c09947 */ /* 0x000fd80003800000 */
[----:B------:R-:W-:Y:S02]  /*3500*/  PLOP3.LUT P0, PT, PT, PT, PT, 0x8, 0x80 ;  /* 0x000000000080781c */ /* 0x000fe40003f0e170 */
[----:B------:R-:W-:-:S11]  /*3510*/  IADD3 R13, PT, PT, R9, -0xc00, RZ ;  /* 0xfffff400090d7810 */ /* 0x000fd60007ffe0ff */
.L_x_53:
[----:B------:R-:W0:Y:S01]  /*3520*/  LDC.64 R4, c[0x0][0x380] ;  /* 0x0000e000ff047b82 */ /* 0x000e220000000a00 */
[----:B------:R-:W2:Y:S01]  /*3530*/  LDG.E.CONSTANT R12, desc[UR6][R2.64+-0x400] ;  /* 0xfffc0006020c7981 */ /* 0x000ea2000c1e9900 */
[----:B------:R-:W-:-:S03]  /*3540*/  IADD3 R25, PT, PT, R11, 0x400, RZ ;  /* 0x000004000b197810 */ /* 0x000fc60007ffe0ff */
[----:B------:R-:W3:Y:S04]  /*3550*/  LDG.E.CONSTANT R20, desc[UR6][R2.64] ;  /* 0x0000000602147981 */ /* 0x000ee8000c1e9900 */
[----:B------:R-:W4:Y:S01]  /*3560*/  LDG.E.CONSTANT R19, desc[UR6][R2.64+0x400] ;  /* 0x0004000602137981 */ /* 0x000f22000c1e9900 */
[----:B------:R-:W-:-:S03]  /*3570*/  IADD3 R7, PT, PT, R11, 0x800, RZ ;  /* 0x000008000b077810 */ /* 0x000fc60007ffe0ff */
[----:B------:R-:W5:Y:S04]  /*3580*/  LDG.E.CONSTANT R17, desc[UR6][R2.64+0xc00] ;  /* 0x000c000602117981 */ /* 0x000f68000c1e9900 */
[----:B------:R-:W5:Y:S01]  /*3590*/  LDG.E.CONSTANT R16, desc[UR6][R2.64+0x1000] ;  /* 0x0010000602107981 */ /* 0x000f62000c1e9900 */
[----:B------:R-:W-:-:S03]  /*35a0*/  IADD3 R23, PT, PT, R11, 0xc00, RZ ;  /* 0x00000c000b177810 */ /* 0x000fc60007ffe0ff */
[----:B------:R-:W5:Y:S01]  /*35b0*/  LDG.E.CONSTANT R22, desc[UR6][R2.64+0x1c00] ;  /* 0x001c000602167981 */ /* 0x000f62000c1e9900 */
[----:B0-----:R-:W-:-:S03]  /*35c0*/  IMAD.WIDE.U32 R14, R11, 0x4, R4 ;  /* 0x000000040b0e7825 */ /* 0x001fc600078e0004 */
[----:B------:R-:W5:Y:S04]  /*35d0*/  LDG.E.CONSTANT R21, desc[UR6][R2.64+0x2000] ;  /* 0x0020000602157981 */ /* 0x000f68000c1e9900 */
[----:B------:R-:W5:Y:S04]  /*35e0*/  LDG.E.CONSTANT R26, desc[UR6][R2.64+0x3000] ;  /* 0x00300006021a7981 */ /* 0x000f68000c1e9900 */
[----:B------:R-:W2:Y:S01]  /*35f0*/  LDG.E.CONSTANT R15, desc[UR6][R14.64] ;  /* 0x000000060e0f7981 */ /* 0x000ea2000c1e9900 */
[----:B------:R-:W-:-:S05]  /*3600*/  IMAD.WIDE.U32 R24, R25, 0x4, R4 ;  /* 0x0000000419187825 */ /* 0x000fca00078e0004 */
[----:B------:R-:W5:Y:S01]  /*3610*/  LDG.E.CONSTANT R18, desc[UR6][R24.64] ;  /* 0x0000000618127981 */ /* 0x000f62000c1e9900 */
[----:B------:R-:W-:-:S03]  /*3620*/  IMAD.WIDE.U32 R6, R7, 0x4, R4 ;  /* 0x0000000407067825 */ /* 0x000fc600078e0004 */
        /* <DEDUP_REMOVED lines=8> */
[----:B------:R-:W-:Y:S01]  /*36b0*/  ISETP.GE.AND P1, PT, R10, R13, PT ;  /* 0x0000000d0a00720c */ /* 0x000fe20003f26270 */
[----:B------:R-:W-:Y:S01]  /*36c0*/  VIADD R11, R11, 0x1000 ;  /* 0x000010000b0b7836 */ /* 0x000fe20000000000 */
[----:B0-----:R-:W-:-:S04]  /*36d0*/  IADD3 R2, P2, PT, R2, 0x4000, RZ ;  /* 0x0000400002027810 */ /* 0x001fc80007f5e0ff */
        /* <DEDUP_REMOVED lines=18> */
.L_x_52:
[----:B------:R-:W-:Y:S05]  /*3800*/  BSYNC.RECONVERGENT B2 ;  /* 0x0000000000027941 */ /* 0x000fea0003800200 */
.L_x_51:
[----:B------:R-:W-:Y:S01]  /*3810*/  IADD3 R4, PT, PT, R9, -R10, RZ ;  /* 0x8000000a09047210 */ /* 0x000fe20007ffe0ff */
[----:B------:R-:W-:Y:S03]  /*3820*/  BSSY.RECONVERGENT B2, `(.L_x_54) ;  /* 0x000001e000027945 */ /* 0x000fe60003800200 */
[----:B------:R-:W-:-:S13]  /*3830*/  ISETP.GT.AND P1, PT, R4, 0x400, PT ;  /* 0x000004000400780c */ /* 0x000fda0003f24270 */
[----:B------:R-:W-:Y:S05]  /*3840*/  @!P1 BRA `(.L_x_55) ;  /* 0x00000000006c9947 */ /* 0x000fea0003800000 */
[----:B------:R-:W0:Y:S01]  /*3850*/  LDC.64 R6, c[0x0][0x380] ;  /* 0x0000e000ff067b82 */ /* 0x000e220000000a00 */
[----:B------:R-:W2:Y:S01]  /*3860*/  LDG.E.CONSTANT R13, desc[UR6][R2.64+-0x400] ;  /* 0xfffc0006020d7981 */ /* 0x000ea2000c1e9900 */
[----:B------:R-:W-:-:S03]  /*3870*/  IADD3 R17, PT, PT, R11, 0x400, RZ ;  /* 0x000004000b117810 */ /* 0x000fc60007ffe0ff */
[----:B------:R-:W3:Y:S04]  /*3880*/  LDG.E.CONSTANT R15, desc[UR6][R2.64] ;  /* 0x00000006020f7981 */ /* 0x000ee8000c1e9900 */
[----:B------:R-:W4:Y:S04]  /*3890*/  LDG.E.CONSTANT R19, desc[UR6][R2.64+0xc00] ;  /* 0x000c000602137981 */ /* 0x000f28000c1e9900 */
[----:B------:R-:W5:Y:S04]  /*38a0*/  LDG.E.CONSTANT R21, desc[UR6][R2.64+0x1000] ;  /* 0x0010000602157981 */ /* 0x000f68000c1e9900 */
[----:B------:R-:W5:Y:S01]  /*38b0*/  LDG.E.CONSTANT R23, desc[UR6][R2.64+0x1400] ;  /* 0x0014000602177981 */ /* 0x000f62000c1e9900 */
[----:B0-----:R-:W-:-:S06]  /*38c0*/  IMAD.WIDE.U32 R4, R11, 0x4, R6 ;  /* 0x000000040b047825 */ /* 0x001fcc00078e0006 */
[----:B------:R0:W2:Y:S01]  /*38d0*/  LDG.E.CONSTANT R5, desc[UR6][R4.64] ;  /* 0x0000000604057981 */ /* 0x0000a2000c1e9900 */
[----:B------:R-:W-:-:S03]  /*38e0*/  IMAD.WIDE.U32 R6, R17, 0x4, R6 ;  /* 0x0000000411067825 */ /* 0x000fc600078e0006 */
[----:B------:R1:W4:Y:S04]  /*38f0*/  LDG.E.CONSTANT R17, desc[UR6][R2.64+0x400] ;  /* 0x0004000602117981 */ /* 0x000328000c1e9900 */
[----:B------:R-:W5:Y:S01]  /*3900*/  LDG.E.CONSTANT R7, desc[UR6][R6.64] ;  /* 0x0000000606077981 */ /* 0x000f62000c1e9900 */
[----:B0-----:R-:W-:Y:S02]  /*3910*/  IADD3 R4, P1, PT, R2, 0x2000, RZ ;  /* 0x0000200002047810 */ /* 0x001fe40007f3e0ff */
[----:B------:R-:W-:Y:S02]  /*3920*/  PLOP3.LUT P0, PT, PT, PT, PT, 0x8, 0x80 ;  /* 0x000000000080781c */ /* 0x000fe40003f0e170 */
[----:B------:R-:W-:Y:S02]  /*3930*/  IADD3 R10, PT, PT, R10, 0x800, RZ ;  /* 0x000008000a0a7810 */ /* 0x000fe40007ffe0ff */
[----:B------:R-:W-:-:S02]  /*3940*/  IADD3 R11, PT, PT, R11, 0x800, RZ ;  /* 0x000008000b0b7810 */ /* 0x000fc40007ffe0ff */
[----:B-1----:R-:W-:Y:S01]  /*3950*/  MOV R2, R4 ;  /* 0x0000000400027202 */ /* 0x002fe20000000f00 */
[----:B--2---:R-:W-:-:S04]  /*3960*/  FADD R0, R0, R5 ;  /* 0x0000000500007221 */ /* 0x004fc80000000000 */
[----:B------:R-:W-:-:S04]  /*3970*/  FADD R0, R0, R13 ;  /* 0x0000000d00007221 */ /* 0x000fc80000000000 */
[----:B---3--:R-:W-:-:S04]  /*3980*/  FADD R0, R0, R15 ;  /* 0x0000000f00007221 */ /* 0x008fc80000000000 */
[----:B----4-:R-:W-:-:S04]  /*3990*/  FADD R0, R0, R17 ;  /* 0x0000001100007221 */ /* 0x010fc80000000000 */
[----:B-----5:R-:W-:-:S04]  /*39a0*/  FADD R0, R0, R7 ;  /* 0x0000000700007221 */ /* 0x020fc80000000000 */
[----:B------:R-:W-:Y:S01]  /*39b0*/  FADD R0, R0, R19 ;  /* 0x0000001300007221 */ /* 0x000fe20000000000 */
[----:B------:R-:W-:-:S03]  /*39c0*/  IADD3.X R5, PT, PT, RZ, R3, RZ, P1, !PT ;  /* 0x00000003ff057210 */ /* 0x000fc60000ffe4ff */
[----:B------:R-:W-:Y:S01]  /*39d0*/  FADD R0, R0, R21 ;  /* 0x0000001500007221 */ /* 0x000fe20000000000 */
[----:B------:R-:W-:-:S03]  /*39e0*/  MOV R3, R5 ;  /* 0x0000000500037202 */ /* 0x000fc60000000f00 */
[----:B------:R-:W-:-:S07]  /*39f0*/  FADD R0, R0, R23 ;  /* 0x0000001700007221 */ /* 0x000fce0000000000 */
.L_x_55:
[----:B------:R-:W-:Y:S05]  /*3a00*/  BSYNC.RECONVERGENT B2 ;  /* 0x0000000000027941 */ /* 0x000fea0003800200 */
.L_x_54:
[----:B------:R-:W-:-:S13]  /*3a10*/  ISETP.LT.OR P0, PT, R10, R9, P0 ;  /* 0x000000090a00720c */ /* 0x000fda0000701670 */
[----:B------:R-:W-:Y:S05]  /*3a20*/  @!P0 BRA `(.L_x_47) ;  /* 0x0000000000288947 */ /* 0x000fea0003800000 */
[----:B------:R-:W0:Y:S01]  /*3a30*/  LDC.64 R4, c[0x0][0x380] ;  /* 0x0000e000ff047b82 */ /* 0x000e220000000a00 */
[----:B------:R-:W2:Y:S04]  /*3a40*/  LDG.E.CONSTANT R7, desc[UR6][R2.64+-0x400] ;  /* 0xfffc000602077981 */ /* 0x000ea8000c1e9900 */
[----:B------:R-:W3:Y:S01]  /*3a50*/  LDG.E.CONSTANT R9, desc[UR6][R2.64] ;  /* 0x0000000602097981 */ /* 0x000ee2000c1e9900 */
[----:B0-----:R-:W-:-:S03]  /*3a60*/  IMAD.WIDE.U32 R4, R11, 0x4, R4 ;  /* 0x000000040b047825 */ /* 0x001fc600078e0004 */
[----:B------:R-:W4:Y:S04]  /*3a70*/  LDG.E.CONSTANT R11, desc[UR6][R2.64+0x400] ;  /* 0x00040006020b7981 */ /* 0x000f28000c1e9900 */
[----:B------:R-:W5:Y:S02]  /*3a80*/  LDG.E.CONSTANT R5, desc[UR6][R4.64] ;  /* 0x0000000604057981 */ /* 0x000f64000c1e9900 */
[----:B-----5:R-:W-:-:S04]  /*3a90*/  FADD R0, R0, R5 ;  /* 0x0000000500007221 */ /* 0x020fc80000000000 */
[----:B--2---:R-:W-:-:S04]  /*3aa0*/  FADD R0, R0, R7 ;  /* 0x0000000700007221 */ /* 0x004fc80000000000 */
[----:B---3--:R-:W-:-:S04]  /*3ab0*/  FADD R0, R0, R9 ;  /* 0x0000000900007221 */ /* 0x008fc80000000000 */
[----:B----4-:R-:W-:-:S07]  /*3ac0*/  FADD R0, R0, R11 ;  /* 0x0000000b00007221 */ /* 0x010fce0000000000 */
.L_x_47:
[----:B------:R-:W-:Y:S05]  /*3ad0*/  BSYNC.RECONVERGENT B1 ;  /* 0x0000000000017941 */ /* 0x000fea0003800200 */
.L_x_45:
[----:B------:R-:W0:Y:S01]  /*3ae0*/  S2R R6, SR_LANEID ;  /* 0x0000000000067919 */ /* 0x000e220000000000 */
[----:B------:R-:W-:-:S05]  /*3af0*/  MOV R3, R0 ;  /* 0x0000000000037202 */ /* 0x000fca0000000f00 */
        /* <DEDUP_REMOVED lines=30> */
[----:B------:R-:W1:Y:S04]  /*3ce0*/  LDS R3, [UR4+0xc] ;  /* 0x00000c04ff037984 */ /* 0x000e680008000800 */
[----:B0-----:R-:W0:Y:S04]  /*3cf0*/  LDS.128 R4, [UR4+0x10] ;  /* 0x00001004ff047984 */ /* 0x001e280008000c00 */
[----:B------:R-:W2:Y:S01]  /*3d00*/  LDS.64 R8, [UR4+0x20] ;  /* 0x00002004ff087984 */ /* 0x000ea20008000a00 */
[----:B-1----:R-:W-:-:S04]  /*3d10*/  FADD R3, R0, R3 ;  /* 0x0000000300037221 */ /* 0x002fc80000000000 */
[----:B0-----:R-:W-:-:S04]  /*3d20*/  FADD R4, R3, R4 ;  /* 0x0000000403047221 */ /* 0x001fc80000000000 */
[----:B------:R-:W-:-:S04]  /*3d30*/  FADD R5, R4, R5 ;  /* 0x0000000504057221 */ /* 0x000fc80000000000 */
[----:B------:R-:W-:-:S04]  /*3d40*/  FADD R6, R5, R6 ;  /* 0x0000000605067221 */ /* 0x000fc80000000000 */
[----:B------:R-:W-:-:S04]  /*3d50*/  FADD R7, R6, R7 ;  /* 0x0000000706077221 */ /* 0x000fc80000000000 */
[----:B--2---:R-:W-:-:S04]  /*3d60*/  FADD R8, R7, R8 ;  /* 0x0000000807087221 */ /* 0x004fc80000000000 */
[----:B------:R-:W-:-:S07]  /*3d70*/  FADD R0, R8, R9 ;  /* 0x0000000908007221 */ /* 0x000fce0000000000 */
.L_x_17:
[----:B------:R-:W-:Y:S05]  /*3d80*/  BSYNC.RECONVERGENT B0 ;  /* 0x0000000000007941 */ /* 0x000fea0003800200 */
.L_x_1:
[----:B------:R-:W-:Y:S05]  /*3d90*/  @P0 EXIT ;  /* 0x000000000000094d */ /* 0x000fea0003800000 */
[----:B01234-:R-:W0:Y:S01]  /*3da0*/  LDC.64 R2, c[0x0][0x388] ;  /* 0x0000e200ff027b82 */ /* 0x01fe220000000a00 */
[----:B------:R-:W1:Y:S02]  /*3db0*/  LDCU UR4, c[0x0][0x398] ;  /* 0x00007300ff0477ac */ /* 0x000e640008000800 */
[----:B-1----:R-:W-:-:S05]  /*3dc0*/  FADD R5, R0, UR4 ;  /* 0x0000000400057e21 */ /* 0x002fca0008000000 */
[----:B0-----:R-:W-:Y:S01]  /*3dd0*/  STG.E desc[UR6][R2.64], R5 ;  /* 0x0000000502007986 */ /* 0x001fe2000c101906 */
[----:B------:R-:W-:Y:S05]  /*3de0*/  EXIT ;  /* 0x000000000000794d */ /* 0x000fea0003800000 */
.L_x_56:
[----:B------:R-:W-:-:S00]  /*3df0*/  BRA `(.L_x_56) ;  /* 0xfffffffc00fc7947 */ /* 0x000fc0000383ffff */
[----:B------:R-:W-:-:S00]  /*3e00*/  NOP ;  /* 0x0000000000007918 */ /* 0x000fc00000000000 */
[----:B------:R-:W-:-:S00]  /*3e10*/  NOP ;  /* 0x0000000000007918 */ /* 0x000fc00000000000 */
[----:B------:R-:W-:-:S00]  /*3e20*/  NOP ;  /* 0x0000000000007918 */ /* 0x000fc00000000000 */
[----:B------:R-:W-:-:S00]  /*3e30*/  NOP ;  /* 0x0000000000007918 */ /* 0x000fc00000000000 */
[----:B------:R-:W-:-:S00]  /*3e40*/  NOP ;  /* 0x0000000000007918 */ /* 0x000fc00000000000 */
[----:B------:R-:W-:-:S00]  /*3e50*/  NOP ;  /* 0x0000000000007918 */ /* 0x000fc00000000000 */
[----:B------:R-:W-:-:S00]  /*3e60*/  NOP ;  /* 0x0000000000007918 */ /* 0x000fc00000000000 */
[----:B------:R-:W-:-:S00]  /*3e70*/  NOP ;  /* 0x0000000000007918 */ /* 0x000fc00000000000 */
.L_x_374:


//--------------------- .text._ZN3cub18CUB_300001_SM_10006detail6reduce18DeviceReduceKernelINS2_10policy_hubIfyN4cuda3std3__44plusIfEEE10Policy1000EN6thrust24THRUST_300001_SM_1000_NS6detail15normal_iteratorINSD_10device_ptrIfEEEEyS9_fNS7_10__identityEEEvT0_PT3_T1_NS0_13GridEvenShareISN_EET2_T4_ --------------------------
	.section	.text._ZN3cub18CUB_300001_SM_10006detail6reduce18DeviceReduceKernelINS2_10policy_hubIfyN4cuda3std3__44plusIfEEE10Policy1000EN6thrust24THRUST_300001_SM_1000_NS6detail15normal_iteratorINSD_10device_ptrIfEEEEyS9_fNS7_10__identityEEEvT0_PT3_T1_NS0_13GridEvenShareISN_EET2_T4_,"ax",@progbits
	.align	128
        .global         _ZN3cub18CUB_300001_SM_10006detail6reduce18DeviceReduceKernelINS2_10policy_hubIfyN4cuda3std3__44plusIfEEE10Policy1000EN6thrust24THRUST_300001_SM_1000_NS6detail15normal_iteratorINSD_10device_ptrIfEEEEyS9_fNS7_10__identityEEEvT0_PT3_T1_NS0_13GridEvenShareISN_EET2_T4_
        .type           _ZN3cub18CUB_300001_SM_10006detail6reduce18DeviceReduceKernelINS2_10policy_hubIfyN4cuda3std3__44plusIfEEE10Policy1000EN6thrust24THRUST_300001_SM_1000_NS6detail15normal_iteratorINSD_10device_ptrIfEEEEyS9_fNS7_10__identityEEEvT0_PT3_T1_NS0_13GridEvenShareISN_EET2_T4_,@function
        .size           _ZN3cub18CUB_300001_SM_10006detail6reduce18DeviceReduceKernelINS2_10policy_hubIfyN4cuda3std3__44plusIfEEE10Policy1000EN6thrust24THRUST_300001_SM_1000_NS6detail15normal_iteratorINSD_10device_ptrIfEEEEyS9_fNS7_10__identityEEEvT0_PT3_T1_NS0_13GridEvenShareISN_EET2_T4_,(.L_x_375 - _ZN3cub18CUB_300001_SM_10006detail6reduce18DeviceReduceKernelINS2_10policy_hubIfyN4cuda3std3__44plusIfEEE10Policy1000EN6thrust24THRUST_300001_SM_1000_NS6detail15normal_iteratorINSD_10device_ptrIfEEEEyS9_fNS7_10__identityEEEvT0_PT3_T1_NS0_13GridEvenShareISN_EET2_T4_)
        .other          _ZN3cub18CUB_300001_SM_10006detail6reduce18DeviceReduceKernelINS2_10policy_hubIfyN4cuda3std3__44plusIfEEE10Policy1000EN6thrust24THRUST_300001_SM_1000_NS6detail15normal_iteratorINSD_10device_ptrIfEEEEyS9_fNS7_10__identityEEEvT0_PT3_T1_NS0_13GridEvenShareISN_EET2_T4_,@"STO_CUDA_ENTRY STV_DEFAULT"
_ZN3cub18CUB_300001_SM_10006detail6reduce18DeviceReduceKernelINS2_10policy_hubIfyN4cuda3std3__44plusIfEEE10Policy1000EN6thrust24THRUST_300001_SM_1000_NS6detail15normal_iteratorINSD_10device_ptrIfEEEEyS9_fNS7_10__identityEEEvT0_PT3_T1_NS0_13GridEvenShareISN_EET2_T4_:
.text._ZN3cub18CUB_300001_SM_10006detail6reduce18DeviceReduceKernelINS2_10policy_hubIfyN4cuda3std3__44plusIfEEE10Policy1000EN6thrust24THRUST_300001_SM_1000_NS6detail15normal_iteratorINSD_10device_ptrIfEEEEyS9_fNS7_10__identityEEEvT0_PT3_T1_NS0_13GridEvenShareISN_EET2_T4_:
[----:B------:R-:W-:Y:S08]  /*0000*/  LDC R1, c[0x0][0x37c] ;  /* 0x0000df00ff017b82 */ /* 0x000ff00000000800 */
[----:B------:R-:W0:Y:S01]  /*0010*/  S2UR UR16, SR_CTAID.X ;  /* 0x00000000001079c3 */ /* 0x000e220000002500 */
[----:B------:R-:W1:Y:S01]  /*0020*/  LDCU.64 UR8, c[0x0][0x3b8] ;  /* 0x00007700ff0877ac */ /* 0x000e620008000a00 */
[----:B------:R-:W-:Y:S01]  /*0030*/  BSSY.RECONVERGENT B0, `(.L_x_57) ;  /* 0x0000229000007945 */ /* 0x000fe20003800200 */
[----:B------:R-:W2:Y:S01]  /*0040*/  LDCU UR5, c[0x0][0x3c0] ;  /* 0x00007800ff0577ac */ /* 0x000ea20008000800 */
[----:B------:R-:W3:Y:S01]  /*0050*/  LDCU.64 UR14, c[0x0][0x358] ;  /* 0x00006b00ff0e77ac */ /* 0x000ee20008000a00 */
[----:B-1----:R-:W-:-:S02]  /*0060*/  IMAD.U32 R2, RZ, RZ, UR8 ;  /* 0x00000008ff027e24 */ /* 0x002fc4000f8e00ff */
[----:B------:R-:W-:Y:S01]  /*0070*/  IMAD.U32 R3, RZ, RZ, UR9 ;  /* 0x00000009ff037e24 */ /* 0x000fe2000f8e00ff */
[----:B--2---:R-:W-:Y:S02]  /*0080*/  USHF.L.U32 UR5, UR5, 0xc, URZ ;  /* 0x0000000c05057899 */ /* 0x004fe400080006ff */
[----:B0-----:R-:W-:Y:S02]  /*0090*/  USHF.L.U32 UR7, UR16, 0xc, URZ ;  /* 0x0000000c10077899 */ /* 0x001fe400080006ff */
[----:B------:R-:W-:-:S04]  /*00a0*/  USHF.R.S32.HI UR4, URZ, 0x1f, UR5 ;  /* 0x0000001fff047899 */ /* 0x000fc80008011405 */
[----:B------:R-:W-:-:S04]  /*00b0*/  IADD3 R23, P1, PT, R2, -UR7, RZ ;  /* 0x8000000702177c10 */ /* 0x000fc8000ff3e0ff */
[----:B------:R-:W-:Y:S02]  /*00c0*/  ISETP.GT.U32.AND P0, PT, R23, 0xfff, PT ;  /* 0x00000fff1700780c */ /* 0x000fe40003f04070 */
[----:B------:R-:W-:-:S04]  /*00d0*/  IADD3.X R22, PT, PT, R3, -0x1, RZ, P1, !PT ;  /* 0xffffffff03167810 */ /* 0x000fc80000ffe4ff */
[----:B------:R-:W-:-:S13]  /*00e0*/  ISETP.GT.U32.AND.EX P0, PT, R22, RZ, PT, P0 ;  /* 0x000000ff1600720c */ /* 0x000fda0003f04100 */
[----:B---3--:R-:W-:Y:S05]  /*00f0*/  @P0 BRA `(.L_x_58) ;  /* 0x0000000c00c40947 */ /* 0x008fea0003800000 */
[----:B------:R-:W0:Y:S01]  /*0100*/  S2R R0, SR_TID.X ;  /* 0x0000000000007919 */ /* 0x000e220000002100 */
[----:B------:R-:W-:Y:S01]  /*0110*/  IADD3 R5, PT, PT, R2, -UR7, RZ ;  /* 0x8000000702057c10 */ /* 0x000fe2000fffe0ff */
[----:B------:R-:W-:Y:S01]  /*0120*/  BSSY.RECONVERGENT B1, `(.L_x_59) ;  /* 0x000000a000017945 */ /* 0x000fe20003800200 */
[----:B------:R-:W-:Y:S02]  /*0130*/  IMAD.MOV.U32 R4, RZ, RZ, RZ ;  /* 0x000000ffff047224 */ /* 0x000fe400078e00ff */
[----:B0-----:R-:W-:Y:S02]  /*0140*/  ISETP.GE.AND P0, PT, R0, R5, PT ;  /* 0x000000050000720c */ /* 0x001fe40003f06270 */
[----:B------:R-:W-:-:S11]  /*0150*/  MOV R6, R0 ;  /* 0x0000000000067202 */ /* 0x000fd60000000f00 */
[----:B------:R-:W-:Y:S05]  /*0160*/  @P0 BRA `(.L_x_60) ;  /* 0x0000000000140947 */ /* 0x000fea0003800000 */
[----:B------:R-:W0:Y:S01]  /*0170*/  LDC.64 R8, c[0x0][0x380] ;  /* 0x0000e000ff087b82 */ /* 0x000e220000000a00 */
[----:B------:R-:W-:-:S04]  /*0180*/  VIADD R3, R0, UR7 ;  /* 0x0000000700037c36 */ /* 0x000fc80008000000 */
[----:B0-----:R-:W-:-:S05]  /*0190*/  IMAD.WIDE.U32 R8, R3, 0x4, R8 ;  /* 0x0000000403087825 */ /* 0x001fca00078e0008 */
[----:B------:R0:W5:Y:S01]  /*01a0*/  LDG.E R4, desc[UR14][R8.64] ;  /* 0x0000000e08047981 */ /* 0x000162000c1e1900 */
[----:B------:R-:W-:-:S07]  /*01b0*/  IADD3 R6, PT, PT, R0, 0x100, RZ ;  /* 0x0000010000067810 */ /* 0x000fce0007ffe0ff */
.L_x_60:
[----:B------:R-:W-:Y:S05]  /*01c0*/  BSYNC.RECONVERGENT B1 ;  /* 0x0000000000017941 */ /* 0x000fea0003800200 */
.L_x_59:
[----:B------:R-:W-:Y:S01]  /*01d0*/  ISETP.GE.AND P0, PT, R6, R5, PT ;  /* 0x000000050600720c */ /* 0x000fe20003f06270 */
[----:B------:R-:W-:-:S12]  /*01e0*/  BSSY.RECONVERGENT B1, `(.L_x_61) ;  /* 0x0000079000017945 */ /* 0x000fd80003800200 */
[----:B------:R-:W-:Y:S05]  /*01f0*/  @P0 BRA `(.L_x_62) ;  /* 0x0000000400dc0947 */ /* 0x000fea0003800000 */
[----:B------:R-:W-:Y:S01]  /*0200*/  LOP3.LUT R3, RZ, R6, RZ, 0x33, !PT ;  /* 0x00000006ff037212 */ /* 0x000fe200078e33ff */
[----:B------:R-:W-:Y:S03]  /*0210*/  BSSY.RECONVERGENT B2, `(.L_x_63) ;  /* 0x0000037000027945 */ /* 0x000fe60003800200 */
[----:B------:R-:W-:-:S04]  /*0220*/  IADD3 R3, PT, PT, R2, -UR7, R3 ;  /* 0x8000000702037c10 */ /* 0x000fc8000fffe003 */
[C---:B------:R-:W-:Y:S02]  /*0230*/  ISETP.GE.U32.AND P1, PT, R3.reuse, 0xf00, PT ;  /* 0x00000f000300780c */ /* 0x040fe40003f26070 */
[----:B------:R-:W-:-:S04]  /*0240*/  LEA.HI R7, R3, 0x1, RZ, 0x18 ;  /* 0x0000000103077811 */ /* 0x000fc800078fc0ff */
[----:B------:R-:W-:-:S04]  /*0250*/  LOP3.LUT R22, R7, 0xf, RZ, 0xc0, !PT ;  /* 0x0000000f07167812 */ /* 0x000fc800078ec0ff */
[----:B------:R-:W-:-:S03]  /*0260*/  ISETP.NE.AND P0, PT, R22, RZ, PT ;  /* 0x000000ff1600720c */ /* 0x000fc60003f05270 */
[----:B------:R-:W-:Y:S10]  /*0270*/  @!P1 BRA `(.L_x_64) ;  /* 0x0000000000c09947 */ /* 0x000ff40003800000 */
[----:B------:R-:W1:Y:S01]  /*0280*/  LDCU.64 UR8, c[0x0][0x380] ;  /* 0x00007000ff0877ac */ /* 0x000e620008000a00 */
[----:B------:R-:W-:Y:S01]  /*0290*/  IMAD.WIDE.U32 R2, R6, 0x4, RZ ;  /* 0x0000000406027825 */ /* 0x000fe200078e00ff */
[----:B------:R-:W-:Y:S01]  /*02a0*/  LOP3.LUT R11, R7, 0x1fffff0, RZ, 0xc0, !PT ;  /* 0x01fffff0070b7812 */ /* 0x000fe200078ec0ff */
[----:B------:R-:W-:-:S04]  /*02b0*/  UIMAD.WIDE.U32 UR4, UR16, 0x4000, URZ ;  /* 0x00004000100478a5 */ /* 0x000fc8000f8e00ff */
[----:B------:R-:W-:Y:S02]  /*02c0*/  IMAD.MOV R11, RZ, RZ, -R11 ;  /* 0x000000ffff0b7224 */ /* 0x000fe400078e0a0b */
[----:B------:R-:W-:Y:S02]  /*02d0*/  LOP3.LUT R2, R2, UR4, RZ, 0xfc, !PT ;  /* 0x0000000402027c12 */ /* 0x000fe4000f8efcff */
[----:B------:R-:W-:Y:S02]  /*02e0*/  LOP3.LUT R3, R3, UR5, RZ, 0xfc, !PT ;  /* 0x0000000503037c12 */ /* 0x000fe4000f8efcff */
[----:B-1----:R-:W-:-:S04]  /*02f0*/  IADD3 R2, P1, PT, R2, UR8, RZ ;  /* 0x0000000802027c10 */ /* 0x002fc8000ff3e0ff */
[----:B------:R-:W-:-:S04]  /*0300*/  IADD3 R2, P2, PT, R2, 0x2000, RZ ;  /* 0x0000200002027810 */ /* 0x000fc80007f5e0ff */
[----:B------:R-:W-:-:S09]  /*0310*/  IADD3.X R3, PT, PT, RZ, UR9, R3, P2, P1 ;  /* 0x00000009ff037c10 */ /* 0x000fd200097e2403 */
.L_x_65:
[----:B------:R-:W2:Y:S04]  /*0320*/  LDG.E R21, desc[UR14][R2.64+-0x2000] ;  /* 0xffe0000e02157981 */ /* 0x000ea8000c1e1900 */
[----:B------:R-:W3:Y:S04]  /*0330*/  LDG.E R20, desc[UR14][R2.64+-0x1c00] ;  /* 0xffe4000e02147981 */ /* 0x000ee8000c1e1900 */
[----:B------:R-:W4:Y:S04]  /*0340*/  LDG.E R23, desc[UR14][R2.64+-0x1800] ;  /* 0xffe8000e02177981 */ /* 0x000f28000c1e1900 */
        /* <DEDUP_REMOVED lines=11> */
[----:B0-----:R-:W4:Y:S04]  /*0400*/  LDG.E R9, desc[UR14][R2.64+0x1800] ;  /* 0x0018000e02097981 */ /* 0x001f28000c1e1900 */
[----:B------:R0:W4:Y:S01]  /*0410*/  LDG.E R8, desc[UR14][R2.64+0x1c00] ;  /* 0x001c000e02087981 */ /* 0x000122000c1e1900 */
[----:B------:R-:W-:-:S02]  /*0420*/  IADD3 R11, PT, PT, R11, 0x10, RZ ;  /* 0x000000100b0b7810 */ /* 0x000fc40007ffe0ff */
[----:B------:R-:W-:Y:S02]  /*0430*/  IADD3 R6, PT, PT, R6, 0x1000, RZ ;  /* 0x0000100006067810 */ /* 0x000fe40007ffe0ff */
[----:B------:R-:W-:Y:S02]  /*0440*/  ISETP.NE.AND P1, PT, R11, RZ, PT ;  /* 0x000000ff0b00720c */ /* 0x000fe40003f25270 */
[----:B0-----:R-:W-:-:S05]  /*0450*/  IADD3 R2, P2, PT, R2, 0x4000, RZ ;  /* 0x0000400002027810 */ /* 0x001fca0007f5e0ff */
[----:B------:R-:W-:Y:S02]  /*0460*/  IMAD.X R3, RZ, RZ, R3, P2 ;  /* 0x000000ffff037224 */ /* 0x000fe400010e0603 */
        /* <DEDUP_REMOVED lines=16> */
[----:B------:R-:W-:Y:S06]  /*0570*/  @P1 BRA `(.L_x_65) ;  /* 0xfffffffc00681947 */ /* 0x000fec000383ffff */
.L_x_64:
[----:B------:R-:W-:Y:S05]  /*0580*/  BSYNC.RECONVERGENT B2 ;  /* 0x0000000000027941 */ /* 0x000fea0003800200 */
.L_x_63:
[----:B------:R-:W-:Y:S05]  /*0590*/  @!P0 BRA `(.L_x_62) ;  /* 0x0000000000f48947 */ /* 0x000fea0003800000 */
[----:B------:R-:W-:Y:S01]  /*05a0*/  ISETP.GE.U32.AND P0, PT, R22, 0x8, PT ;  /* 0x000000081600780c */ /* 0x000fe20003f06070 */
[----:B------:R-:W-:Y:S01]  /*05b0*/  BSSY.RECONVERGENT B2, `(.L_x_66) ;  /* 0x000001a000027945 */ /* 0x000fe20003800200 */
[----:B------:R-:W-:-:S04]  /*05c0*/  LOP3.LUT R10, R7, 0x7, RZ, 0xc0, !PT ;  /* 0x00000007070a7812 */ /* 0x000fc800078ec0ff */
[----:B------:R-:W-:-:S07]  /*05d0*/  ISETP.NE.AND P1, PT, R10, RZ, PT ;  /* 0x000000ff0a00720c */ /* 0x000fce0003f25270 */
[----:B------:R-:W-:Y:S06]  /*05e0*/  @!P0 BRA `(.L_x_67) ;  /* 0x0000000000588947 */ /* 0x000fec0003800000 */
[----:B------:R-:W1:Y:S01]  /*05f0*/  LDCU.64 UR4, c[0x0][0x380] ;  /* 0x00007000ff0477ac */ /* 0x000e620008000a00 */
[----:B------:R-:W-:-:S04]  /*0600*/  IADD3 R3, P0, PT, R6, UR7, RZ ;  /* 0x0000000706037c10 */ /* 0x000fc8000ff1e0ff */
[----:B0-----:R-:W-:Y:S02]  /*0610*/  LEA.HI.X.SX32 R8, R6, RZ, 0x1, P0 ;  /* 0x000000ff06087211 */ /* 0x001fe400000f0eff */
[----:B-1----:R-:W-:-:S04]  /*0620*/  LEA R2, P0, R3, UR4, 0x2 ;  /* 0x0000000403027c11 */ /* 0x002fc8000f8010ff */
[----:B------:R-:W-:-:S05]  /*0630*/  LEA.HI.X R3, R3, UR5, R8, 0x2, P0 ;  /* 0x0000000503037c11 */ /* 0x000fca00080f1408 */
[----:B------:R-:W2:Y:S04]  /*0640*/  LDG.E R9, desc[UR14][R2.64] ;  /* 0x0000000e02097981 */ /* 0x000ea8000c1e1900 */
[----:B------:R-:W3:Y:S04]  /*0650*/  LDG.E R8, desc[UR14][R2.64+0x400] ;  /* 0x0004000e02087981 */ /* 0x000ee8000c1e1900 */
[----:B------:R-:W4:Y:S04]  /*0660*/  LDG.E R11, desc[UR14][R2.64+0x800] ;  /* 0x0008000e020b7981 */ /* 0x000f28000c1e1900 */
[----:B------:R-:W4:Y:S04]  /*0670*/  LDG.E R13, desc[UR14][R2.64+0xc00] ;  /* 0x000c000e020d7981 */ /* 0x000f28000c1e1900 */
[----:B------:R-:W4:Y:S04]  /*0680*/  LDG.E R15, desc[UR14][R2.64+0x1000] ;  /* 0x0010000e020f7981 */ /* 0x000f28000c1e1900 */
[----:B------:R-:W4:Y:S04]  /*0690*/  LDG.E R17, desc[UR14][R2.64+0x1400] ;  /* 0x0014000e02117981 */ /* 0x000f28000c1e1900 */
[----:B------:R-:W4:Y:S04]  /*06a0*/  LDG.E R19, desc[UR14][R2.64+0x1800] ;  /* 0x0018000e02137981 */ /* 0x000f28000c1e1900 */
[----:B------:R-:W4:Y:S01]  /*06b0*/  LDG.E R21, desc[UR14][R2.64+0x1c00] ;  /* 0x001c000e02157981 */ /* 0x000f22000c1e1900 */
[----:B------:R-:W-:-:S02]  /*06c0*/  VIADD R6, R6, 0x800 ;  /* 0x0000080006067836 */ /* 0x000fc40000000000 */
        /* <DEDUP_REMOVED lines=8> */
.L_x_67:
[----:B------:R-:W-:Y:S05]  /*0750*/  BSYNC.RECONVERGENT B2 ;  /* 0x0000000000027941 */ /* 0x000fea0003800200 */
.L_x_66:
        /* <DEDUP_REMOVED lines=14> */
[----:B------:R-:W4:Y:S01]  /*0840*/  LDG.E R13, desc[UR14][R2.64+0xc00] ;  /* 0x000c000e020d7981 */ /* 0x000f22000c1e1900 */
[----:B------:R-:W-:Y:S01]  /*0850*/  IADD3 R6, PT, PT, R6, 0x400, RZ ;  /* 0x0000040006067810 */ /* 0x000fe20007ffe0ff */
[----:B--2--5:R-:W-:-:S04]  /*0860*/  FADD R9, R4, R9 ;  /* 0x0000000904097221 */ /* 0x024fc80000000000 */
[----:B---3--:R-:W-:-:S04]  /*0870*/  FADD R8, R9, R8 ;  /* 0x0000000809087221 */ /* 0x008fc80000000000 */
[----:B----4-:R-:W-:-:S04]  /*0880*/  FADD R8, R8, R11 ;  /* 0x0000000b08087221 */ /* 0x010fc80000000000 */
[----:B------:R-:W-:-:S07]  /*0890*/  FADD R4, R8, R13 ;  /* 0x0000000d08047221 */ /* 0x000fce0000000000 */
.L_x_69:
[----:B------:R-:W-:Y:S05]  /*08a0*/  BSYNC.RECONVERGENT B2 ;  /* 0x0000000000027941 */ /* 0x000fea0003800200 */
.L_x_68:
[----:B------:R-:W-:Y:S05]  /*08b0*/  @!P1 BRA `(.L_x_62) ;  /* 0x00000000002c9947 */ /* 0x000fea0003800000 */
[----:B------:R-:W1:Y:S01]  /*08c0*/  LDC.64 R2, c[0x0][0x380] ;  /* 0x0000e000ff027b82 */ /* 0x000e620000000a00 */
[----:B0-----:R-:W-:Y:S01]  /*08d0*/  IMAD.U32 R9, RZ, RZ, UR16 ;  /* 0x00000010ff097e24 */ /* 0x001fe2000f8e00ff */
[----:B------:R-:W-:-:S03]  /*08e0*/  IADD3 R7, PT, PT, -R7, RZ, RZ ;  /* 0x000000ff07077210 */ /* 0x000fc60007ffe1ff */
[----:B-1----:R-:W-:-:S07]  /*08f0*/  IMAD.WIDE.U32 R2, R9, 0x4000, R2 ;  /* 0x0000400009027825 */ /* 0x002fce00078e0002 */
.L_x_70:
[----:B------:R-:W-:-:S06]  /*0900*/  IMAD.WIDE R8, R6, 0x4, R2 ;  /* 0x0000000406087825 */ /* 0x000fcc00078e0202 */
[----:B------:R-:W2:Y:S01]  /*0910*/  LDG.E R9, desc[UR14][R8.64] ;  /* 0x0000000e08097981 */ /* 0x000ea2000c1e1900 */
[----:B------:R-:W-:Y:S01]  /*0920*/  VIADD R7, R7, 0x1 ;  /* 0x0000000107077836 */ /* 0x000fe20000000000 */
[----:B------:R-:W-:-:S04]  /*0930*/  IADD3 R6, PT, PT, R6, 0x100, RZ ;  /* 0x0000010006067810 */ /* 0x000fc80007ffe0ff */
[----:B------:R-:W-:Y:S01]  /*0940*/  ISETP.NE.AND P0, PT, R7, RZ, PT ;  /* 0x000000ff0700720c */ /* 0x000fe20003f05270 */
[----:B--2--5:R-:W-:-:S12]  /*0950*/  FADD R4, R9, R4 ;  /* 0x0000000409047221 */ /* 0x024fd80000000000 */
[----:B------:R-:W-:Y:S05]  /*0960*/  @P0 BRA `(.L_x_70) ;  /* 0xfffffffc00e40947 */ /* 0x000fea000383ffff */
.L_x_62:
[----:B------:R-:W-:Y:S05]  /*0970*/  BSYNC.RECONVERGENT B1 ;  /* 0x0000000000017941 */ /* 0x000fea0003800200 */
.L_x_61:
[----:B------:R-:W-:Y:S01]  /*0980*/  ISETP.GE.AND P0, PT, R5, 0x100, PT ;  /* 0x000001000500780c */ /* 0x000fe20003f06270 */
[----:B-----5:R-:W-:-:S12]  /*0990*/  IMAD.MOV.U32 R11, RZ, RZ, R4 ;  /* 0x000000ffff0b7224 */ /* 0x020fd800078e0004 */
[----:B------:R-:W-:Y:S05]  /*09a0*/  @!P0 BRA `(.L_x_71) ;  /* 0x0000000000ac8947 */ /* 0x000fea0003800000 */
[----:B------:R-:W1:Y:S01]  /*09b0*/  S2R R7, SR_LANEID ;  /* 0x0000000000077919 */ /* 0x000e620000000000 */
[----:B------:R-:W2:Y:S02]  /*09c0*/  SHFL.DOWN PT, R2, R11, 0x1, 0x1f ;  /* 0x08201f000b027f89 */ /* 0x000ea400000e0000 */
[----:B--2---:R-:W-:Y:S01]  /*09d0*/  FADD R2, R2, R11 ;  /* 0x0000000b02027221 */ /* 0x004fe20000000000 */
[C---:B-1----:R-:W-:Y:S02]  /*09e0*/  ISETP.GT.AND P0, PT, R7.reuse, 0x1e, PT ;  /* 0x0000001e0700780c */ /* 0x042fe40003f04270 */
[----:B------:R-:W-:Y:S02]  /*09f0*/  ISETP.NE.AND P1, PT, R7, RZ, PT ;  /* 0x000000ff0700720c */ /* 0x000fe40003f25270 */
[----:B------:R-:W-:Y:S02]  /*0a00*/  FSEL R2, R11, R2, P0 ;  /* 0x000000020b027208 */ /* 0x000fe40000000000 */
[----:B------:R-:W-:-:S03]  /*0a10*/  ISETP.GT.AND P0, PT, R7, 0x1d, PT ;  /* 0x0000001d0700780c */ /* 0x000fc60003f04270 */
[----:B------:R-:W1:Y:S06]  /*0a20*/  SHFL.DOWN PT, R3, R2, 0x2, 0x1f ;  /* 0x08401f0002037f89 */ /* 0x000e6c00000e0000 */
[----:B------:R-:W2:Y:S01]  /*0a30*/  @!P1 S2R R6, SR_CgaCtaId ;  /* 0x0000000000069919 */ /* 0x000ea20000008800 */
[----:B------:R-:W-:Y:S02]  /*0a40*/  @!P1 MOV R5, 0x400 ;  /* 0x0000040000059802 */ /* 0x000fe40000000f00 */
[----:B------:R-:W-:-:S04]  /*0a50*/  @!P1 SHF.R.U32.HI R4, RZ, 0x3, R0 ;  /* 0x00000003ff049819 */ /* 0x000fc80000011600 */
[----:B------:R-:W-:Y:S01]  /*0a60*/  @!P1 LOP3.LUT R4, R4, 0x7c, RZ, 0xc0, !PT ;  /* 0x0000007c04049812 */ /* 0x000fe200078ec0ff */
[----:B-1----:R-:W-:Y:S01]  /*0a70*/  @!P0 FADD R2, R2, R3 ;  /* 0x0000000302028221 */ /* 0x002fe20000000000 */
[----:B------:R-:W-:-:S04]  /*0a80*/  ISETP.GT.AND P0, PT, R7, 0x1b, PT ;  /* 0x0000001b0700780c */ /* 0x000fc80003f04270 */
[----:B------:R-:W1:Y:S01]  /*0a90*/  SHFL.DOWN PT, R3, R2, 0x4, 0x1f ;  /* 0x08801f0002037f89 */ /* 0x000e6200000e0000 */
[----:B--2---:R-:W-:-:S04]  /*0aa0*/  @!P1 LEA R5, R6, R5, 0x18 ;  /* 0x0000000506059211 */ /* 0x004fc800078ec0ff */
[----:B------:R-:W-:-:S04]  /*0ab0*/  @!P1 IADD3 R4, PT, PT, R4, R5, RZ ;  /* 0x0000000504049210 */ /* 0x000fc80007ffe0ff */
[----:B-1----:R-:W-:Y:S01]  /*0ac0*/  @!P0 FADD R2, R2, R3 ;  /* 0x0000000302028221 */ /* 0x002fe20000000000 */
[----:B------:R-:W-:-:S04]  /*0ad0*/  ISETP.GT.AND P0, PT, R7, 0x17, PT ;  /* 0x000000170700780c */ /* 0x000fc80003f04270 */
[----:B------:R-:W1:Y:S09]  /*0ae0*/  SHFL.DOWN PT, R3, R2, 0x8, 0x1f ;  /* 0x09001f0002037f89 */ /* 0x000e7200000e0000 */
[----:B-1----:R-:W-:Y:S01]  /*0af0*/  @!P0 FADD R2, R2, R3 ;  /* 0x0000000302028221 */ /* 0x002fe20000000000 */
[----:B------:R-:W-:-:S04]  /*0b00*/  ISETP.NE.AND P0, PT, R0, RZ, PT ;  /* 0x000000ff0000720c */ /* 0x000fc80003f05270 */
[----:B------:R-:W1:Y:S02]  /*0b10*/  SHFL.DOWN PT, R3, R2, 0x10, 0x1f ;  /* 0x0a001f0002037f89 */ /* 0x000e6400000e0000 */
[----:B-1----:R-:W-:-:S05]  /*0b20*/  FADD R3, R2, R3 ;  /* 0x0000000302037221 */ /* 0x002fca0000000000 */
[----:B------:R2:W-:Y:S01]  /*0b30*/  @!P1 STS [R4+0x8], R3 ;  /* 0x0000080304009388 */ /* 0x0005e20000000800 */
[----:B------:R-:W-:Y:S01]  /*0b40*/  BAR.SYNC.DEFER_BLOCKING 0x0 ;  /* 0x0000000000007b1d */ /* 0x000fe20000010000 */
[----:B------:R-:W-:-:S04]  /*0b50*/  ISETP.GT.AND P1, PT, R7, 0xf, PT ;  /* 0x0000000f0700780c */ /* 0x000fc80003f24270 */
[----:B0-----:R-:W-:Y:S01]  /*0b60*/  FSEL R9, R2, R3, P1 ;  /* 0x0000000302097208 */ /* 0x001fe20000800000 */
[----:B------:R-:W-:Y:S08]  /*0b70*/  @P0 BRA `(.L_x_72) ;  /* 0x0000001400d00947 */ /* 0x000ff00003800000 */
[----:B------:R-:W0:Y:S01]  /*0b80*/  S2UR UR5, SR_CgaCtaId ;  /* 0x00000000000579c3 */ /* 0x000e220000008800 */
[----:B------:R-:W-:Y:S02]  /*0b90*/  UMOV UR4, 0x400 ;  /* 0x0000040000047882 */ /* 0x000fe40000000000 */
[----:B0-----:R-:W-:-:S09]  /*0ba0*/  ULEA UR4, UR5, UR4, 0x18 ;  /* 0x0000000405047291 */ /* 0x001fd2000f8ec0ff */
[----:B------:R-:W0:Y:S04]  /*0bb0*/  LDS R0, [UR4+0xc] ;  /* 0x00000c04ff007984 */ /* 0x000e280008000800 */
[----:B--2---:R-:W1:Y:S04]  /*0bc0*/  LDS.128 R4, [UR4+0x10] ;  /* 0x00001004ff047984 */ /* 0x004e680008000c00 */
        /* <DEDUP_REMOVED lines=9> */
.L_x_71:
[----:B0-----:R-:W0:Y:S01]  /*0c60*/  S2R R9, SR_LANEID ;  /* 0x0000000000097919 */ /* 0x001e220000000000 */
[----:B------:R-:W-:-:S05]  /*0c70*/  LOP3.LUT R2, R0, 0x3e0, RZ, 0xc0, !PT ;  /* 0x000003e000027812 */ /* 0x000fca00078ec0ff */
[----:B------:R-:W-:Y:S01]  /*0c80*/  VIADD R4, R2, 0x20 ;  /* 0x0000002002047836 */ /* 0x000fe20000000000 */
[----:B------:R-:W-:-:S04]  /*0c90*/  LOP3.LUT R2, RZ, R2, RZ, 0x33, !PT ;  /* 0x00000002ff027212 */ /* 0x000fc800078e33ff */
[----:B------:R-:W-:Y:S02]  /*0ca0*/  ISETP.GT.AND P0, PT, R4, R5, PT ;  /* 0x000000050400720c */ /* 0x000fe40003f04270 */
[----:B------:R-:W-:-:S04]  /*0cb0*/  IADD3 R2, PT, PT, R5, R2, RZ ;  /* 0x0000000205027210 */ /* 0x000fc80007ffe0ff */
[----:B------:R-:W-:-:S05]  /*0cc0*/  SEL R2, R2, 0x1f, P0 ;  /* 0x0000001f02027807 */ /* 0x000fca0000000000 */
[----:B------:R-:W1:Y:S01]  /*0cd0*/  SHFL.DOWN PT, R3, R11, 0x1, R2 ;  /* 0x082000000b037989 */ /* 0x000e6200000e0002 */
[C---:B0-----:R-:W-:Y:S01]  /*0ce0*/  ISETP.GE.AND P0, PT, R9.reuse, R2, PT ;  /* 0x000000020900720c */ /* 0x041fe20003f06270 */
[C---:B------:R-:W-:Y:S01]  /*0cf0*/  VIADD R7, R9.reuse, 0x2 ;  /* 0x0000000209077836 */ /* 0x040fe20000000000 */
[----:B------:R-:W-:-:S11]  /*0d00*/  ISETP.NE.AND P1, PT, R9, RZ, PT ;  /* 0x000000ff0900720c */ /* 0x000fd60003f25270 */
[----:B-1----:R-:W-:Y:S01]  /*0d10*/  @!P0 FADD R11, R3, R11 ;  /* 0x0000000b030b8221 */ /* 0x002fe20000000000 */
[----:B------:R-:W-:Y:S01]  /*0d20*/  ISETP.GT.AND P0, PT, R7, R2, PT ;  /* 0x000000020700720c */ /* 0x000fe20003f04270 */
[----:B------:R-:W0:Y:S01]  /*0d30*/  @!P1 S2R R13, SR_CgaCtaId ;  /* 0x00000000000d9919 */ /* 0x000e220000008800 */
[----:B------:R-:W-:Y:S02]  /*0d40*/  IADD3 R7, PT, PT, R9, 0x4, RZ ;  /* 0x0000000409077810 */ /* 0x000fe40007ffe0ff */
[----:B------:R-:W-:Y:S01]  /*0d50*/  @!P1 MOV R6, 0x400 ;  /* 0x0000040000069802 */ /* 0x000fe20000000f00 */
[----:B------:R-:W1:Y:S01]  /*0d60*/  SHFL.DOWN PT, R3, R11, 0x2, R2 ;  /* 0x084000000b037989 */ /* 0x000e6200000e0002 */
[----:B------:R-:W-:-:S04]  /*0d70*/  @!P1 SHF.R.U32.HI R4, RZ, 0x3, R0 ;  /* 0x00000003ff049819 */ /* 0x000fc80000011600 */
[----:B------:R-:W-:-:S03]  /*0d80*/  @!P1 LOP3.LUT R4, R4, 0x7c, RZ, 0xc0, !PT ;  /* 0x0000007c04049812 */ /* 0x000fc600078ec0ff */
[----:B-1----:R-:W-:Y:S01]  /*0d90*/  @!P0 FADD R11, R11, R3 ;  /* 0x000000030b0b8221 */ /* 0x002fe20000000000 */
[----:B------:R-:W-:Y:S01]  /*0da0*/  ISETP.GT.AND P0, PT, R7, R2, PT ;  /* 0x000000020700720c */ /* 0x000fe20003f04270 */
[----:B------:R-:W-:Y:S01]  /*0db0*/  VIADD R7, R9, 0x8 ;  /* 0x0000000809077836 */ /* 0x000fe20000000000 */
[----:B0-----:R-:W-:Y:S02]  /*0dc0*/  @!P1 LEA R13, R13, R6, 0x18 ;  /* 0x000000060d0d9211 */ /* 0x001fe400078ec0ff */
[----:B------:R-:W0:Y:S03]  /*0dd0*/  SHFL.DOWN PT, R3, R11, 0x4, R2 ;  /* 0x088000000b037989 */ /* 0x000e2600000e0002 */
[----:B------:R-:W-:-:S06]  /*0de0*/  @!P1 IMAD.IADD R4, R4, 0x1, R13 ;  /* 0x0000000104049824 */ /* 0x000fcc00078e020d */
[----:B0-----:R-:W-:Y:S01]  /*0df0*/  @!P0 FADD R11, R11, R3 ;  /* 0x000000030b0b8221 */ /* 0x001fe20000000000 */
[-C--:B------:R-:W-:Y:S02]  /*0e00*/  ISETP.GT.AND P0, PT, R7, R2.reuse, PT ;  /* 0x000000020700720c */ /* 0x080fe40003f04270 */
[----:B------:R-:W-:Y:S02]  /*0e10*/  IADD3 R7, PT, PT, R9, 0x10, RZ ;  /* 0x0000001009077810 */ /* 0x000fe40007ffe0ff */
[----:B------:R-:W0:Y:S09]  /*0e20*/  SHFL.DOWN PT, R3, R11, 0x8, R2 ;  /* 0x090000000b037989 */ /* 0x000e3200000e0002 */
[----:B0-----:R-:W-:Y:S01]  /*0e30*/  @!P0 FADD R11, R11, R3 ;  /* 0x000000030b0b8221 */ /* 0x001fe20000000000 */
[----:B------:R-:W-:-:S04]  /*0e40*/  ISETP.GT.AND P0, PT, R7, R2, PT ;  /* 0x000000020700720c */ /* 0x000fc80003f04270 */
[----:B------:R-:W0:Y:S09]  /*0e50*/  SHFL.DOWN PT, R3, R11, 0x10, R2 ;  /* 0x0a0000000b037989 */ /* 0x000e3200000e0002 */
        /* <DEDUP_REMOVED lines=13> */
[----:B------:R-:W1:Y:S04]  /*0f30*/  LDS R0, [UR4+0xc] ;  /* 0x00000c04ff007984 */ /* 0x000e680008000800 */
[----:B------:R-:W0:Y:S04]  /*0f40*/  LDS.128 R12, [UR4+0x10] ;  /* 0x00001004ff0c7984 */ /* 0x000e280008000c00 */
[----:B------:R-:W2:Y:S01]  /*0f50*/  LDS.64 R2, [UR4+0x20] ;  /* 0x00002004ff027984 */ /* 0x000ea20008000a00 */
[----:B-1----:R-:W-:Y:S01]  /*0f60*/  @P2 FADD R9, R9, R0 ;  /* 0x0000000009092221 */ /* 0x002fe20000000000 */
[----:B------:R-:W-:-:S03]  /*0f70*/  ISETP.GT.AND P2, PT, R5, 0xa0, PT ;  /* 0x000000a00500780c */ /* 0x000fc60003f44270 */
[----:B0-----:R-:W-:Y:S01]  /*0f80*/  @P4 FADD R9, R9, R12 ;  /* 0x0000000c09094221 */ /* 0x001fe20000000000 */
        /* <DEDUP_REMOVED lines=8> */
.L_x_58:
[----:B------:R-:W0:Y:S01]  /*1010*/  S2R R0, SR_TID.X ;  /* 0x0000000000007919 */ /* 0x000e220000002100 */
[----:B------:R-:W1:Y:S01]  /*1020*/  LDC.64 R4, c[0x0][0x380] ;  /* 0x0000e000ff047b82 */ /* 0x000e620000000a00 */
[----:B0-----:R-:W-:-:S04]  /*1030*/  VIADD R7, R0, UR7 ;  /* 0x0000000700077c36 */ /* 0x001fc80008000000 */
[----:B-1----:R-:W-:-:S05]  /*1040*/  IMAD.WIDE.U32 R4, R7, 0x4, R4 ;  /* 0x0000000407047825 */ /* 0x002fca00078e0004 */
[----:B------:R-:W2:Y:S04]  /*1050*/  LDG.E R7, desc[UR14][R4.64] ;  /* 0x0000000e04077981 */ /* 0x000ea8000c1e1900 */
[----:B------:R-:W2:Y:S04]  /*1060*/  LDG.E R8, desc[UR14][R4.64+0x400] ;  /* 0x0004000e04087981 */ /* 0x000ea8000c1e1900 */
[----:B------:R-:W3:Y:S04]  /*1070*/  LDG.E R9, desc[UR14][R4.64+0x800] ;  /* 0x0008000e04097981 */ /* 0x000ee8000c1e1900 */
[----:B------:R-:W3:Y:S04]  /*1080*/  LDG.E R10, desc[UR14][R4.64+0xc00] ;  /* 0x000c000e040a7981 */ /* 0x000ee8000c1e1900 */
[----:B------:R-:W4:Y:S04]  /*1090*/  LDG.E R11, desc[UR14][R4.64+0x1000] ;  /* 0x0010000e040b7981 */ /* 0x000f28000c1e1900 */
[----:B------:R-:W4:Y:S04]  /*10a0*/  LDG.E R12, desc[UR14][R4.64+0x1400] ;  /* 0x0014000e040c7981 */ /* 0x000f28000c1e1900 */
[----:B------:R-:W5:Y:S04]  /*10b0*/  LDG.E R13, desc[UR14][R4.64+0x1800] ;  /* 0x0018000e040d7981 */ /* 0x000f68000c1e1900 */
        /* <DEDUP_REMOVED lines=8> */
[----:B------:R-:W5:Y:S01]  /*1140*/  LDG.E R21, desc[UR14][R4.64+0x3c00] ;  /* 0x003c000e04157981 */ /* 0x000f62000c1e1900 */
[----:B------:R-:W-:-:S04]  /*1150*/  ISETP.GE.U32.AND P0, PT, R23, UR5, PT ;  /* 0x0000000517007c0c */ /* 0x000fc8000bf06070 */
[----:B------:R-:W-:Y:S01]  /*1160*/  ISETP.GE.U32.AND.EX P0, PT, R22, UR4, PT, P0 ;  /* 0x0000000416007c0c */ /* 0x000fe2000bf06100 */
        /* <DEDUP_REMOVED lines=13> */
[----:B------:R-:W-:-:S04]  /*1240*/  FADD R6, R15, R6 ;  /* 0x000000060f067221 */ /* 0x000fc80000000000 */
[----:B------:R-:W-:Y:S01]  /*1250*/  FADD R7, R7, R6 ;  /* 0x0000000607077221 */ /* 0x000fe20000000000 */
[----:B------:R-:W-:Y:S06]  /*1260*/  @!P0 BRA `(.L_x_73) ;  /* 0x0000000c006c8947 */ /* 0x000fec0003800000 */
[----:B------:R-:W-:Y:S01]  /*1270*/  UIADD3 UR8, UP0, UPT, UR5, UR7, URZ ;  /* 0x0000000705087290 */ /* 0x000fe2000ff1e0ff */
[----:B------:R-:W-:Y:S01]  /*1280*/  IADD3 R23, P2, PT, R2, -0x1000, RZ ;  /* 0xfffff00002177810 */ /* 0x000fe20007f5e0ff */
[----:B------:R-:W0:Y:S01]  /*1290*/  LDCU.64 UR12, c[0x0][0x380] ;  /* 0x00007000ff0c77ac */ /* 0x000e220008000a00 */
[----:B------:R-:W-:Y:S02]  /*12a0*/  LOP3.LUT R5, RZ, R0, RZ, 0x33, !PT ;  /* 0x00000000ff057212 */ /* 0x000fe400078e33ff */
[----:B------:R-:W-:Y:S01]  /*12b0*/  IADD3.X R8, PT, PT, R3, -0x1, RZ, P2, !PT ;  /* 0xffffffff03087810 */ /* 0x000fe200017fe4ff */
[----:B------:R-:W-:Y:S01]  /*12c0*/  UIADD3.X UR9, UPT, UPT, URZ, UR4, URZ, UP0, !UPT ;  /* 0x00000004ff097290 */ /* 0x000fe200087fe4ff */
[----:B------:R-:W-:Y:S01]  /*12d0*/  ISETP.LT.U32.AND P0, PT, R23, UR8, PT ;  /* 0x0000000817007c0c */ /* 0x000fe2000bf01070 */
[----:B------:R-:W-:Y:S01]  /*12e0*/  UMOV UR6, UR5 ;  /* 0x0000000500067c82 */ /* 0x000fe20008000000 */
[----:B------:R-:W-:Y:S01]  /*12f0*/  IADD3 R9, P1, PT, R0, UR8, RZ ;  /* 0x0000000800097c10 */ /* 0x000fe2000ff3e0ff */
[----:B------:R-:W-:Y:S01]  /*1300*/  UMOV UR4, URZ ;  /* 0x000000ff00047c82 */ /* 0x000fe20008000000 */
[----:B------:R-:W-:Y:S01]  /*1310*/  IADD3 R5, PT, PT, R2, -UR5, R5 ;  /* 0x8000000502057c10 */ /* 0x000fe2000fffe005 */
[----:B------:R-:W-:Y:S01]  /*1320*/  UMOV UR10, UR8 ;  /* 0x00000008000a7c82 */ /* 0x000fe20008000000 */
[----:B------:R-:W-:Y:S01]  /*1330*/  MOV R11, UR9 ;  /* 0x00000009000b7c02 */ /* 0x000fe20008000f00 */
[----:B------:R-:W-:-:S03]  /*1340*/  IMAD.X R0, RZ, RZ, UR9, P1 ;  /* 0x00000009ff007e24 */ /* 0x000fc600088e06ff */
[----:B------:R-:W-:Y:S02]  /*1350*/  ISETP.GT.U32.AND.EX P0, PT, R11, R8, PT, P0 ;  /* 0x000000080b00720c */ /* 0x000fe40003f04100 */
[----:B0-----:R-:W-:-:S04]  /*1360*/  LEA R6, P2, R9, UR12, 0x2 ;  /* 0x0000000c09067c11 */ /* 0x001fc8000f8410ff */
[----:B------:R-:W-:Y:S02]  /*1370*/  IADD3 R6, P1, PT, R6, 0x2000, RZ ;  /* 0x0000200006067810 */ /* 0x000fe40007f3e0ff */
[----:B------:R-:W-:Y:S02]  /*1380*/  LEA.HI.X R9, R9, UR13, R0, 0x2, P2 ;  /* 0x0000000d09097c11 */ /* 0x000fe400090f1400 */
[----:B------:R-:W-:Y:S01]  /*1390*/  IADD3 R0, PT, PT, R5, -UR7, RZ ;  /* 0x8000000705007c10 */ /* 0x000fe2000fffe0ff */
[----:B------:R-:W-:Y:S02]  /*13a0*/  UMOV UR7, UR9 ;  /* 0x0000000900077c82 */ /* 0x000fe40008000000 */
[----:B------:R-:W-:Y:S01]  /*13b0*/  IMAD.X R9, RZ, RZ, R9, P1 ;  /* 0x000000ffff097224 */ /* 0x000fe200008e0609 */
[----:B------:R-:W-:Y:S06]  /*13c0*/  @P0 BRA `(.L_x_74) ;  /* 0x0000000400000947 */ /* 0x000fec0003800000 */
[----:B------:R-:W0:Y:S01]  /*13d0*/  LDC.64 R2, c[0x0][0x3b8] ;  /* 0x0000ee00ff027b82 */ /* 0x000e220000000a00 */
[----:B------:R-:W1:Y:S01]  /*13e0*/  LDCU.64 UR12, c[0x0][0x380] ;  /* 0x00007000ff0c77ac */ /* 0x000e620008000a00 */
[----:B------:R-:W-:Y:S01]  /*13f0*/  NOP ;  /* 0x0000000000007918 */ /* 0x000fe20000000000 */
.L_x_75:
[----:B------:R-:W2:Y:S02]  /*1400*/  S2R R5, SR_TID.X ;  /* 0x0000000000057919 */ /* 0x000ea40000002100 */
[----:B--2---:R-:W-:-:S04]  /*1410*/  IADD3 R5, P0, PT, R5, UR8, RZ ;  /* 0x0000000805057c10 */ /* 0x004fc8000ff1e0ff */
[----:B------:R-:W-:Y:S02]  /*1420*/  IADD3.X R10, PT, PT, RZ, UR9, RZ, P0, !PT ;  /* 0x00000009ff0a7c10 */ /* 0x000fe400087fe4ff */
[----:B-1----:R-:W-:-:S04]  /*1430*/  LEA R4, P0, R5, UR12, 0x2 ;  /* 0x0000000c05047c11 */ /* 0x002fc8000f8010ff */
[----:B------:R-:W-:-:S05]  /*1440*/  LEA.HI.X R5, R5, UR13, R10, 0x2, P0 ;  /* 0x0000000d05057c11 */ /* 0x000fca00080f140a */
        /* <DEDUP_REMOVED lines=15> */
[----:B------:R1:W5:Y:S01]  /*1540*/  LDG.E R22, desc[UR14][R4.64+0x3c00] ;  /* 0x003c000e04167981 */ /* 0x000362000c1e1900 */
[----:B------:R-:W-:-:S02]  /*1550*/  USHF.R.S32.HI UR11, URZ, 0x1f, UR5 ;  /* 0x0000001fff0b7899 */ /* 0x000fc40008011405 */
[----:B------:R-:W-:-:S04]  /*1560*/  UIADD3 UR6, UP0, UPT, UR5, UR10, URZ ;  /* 0x0000000a05067290 */ /* 0x000fc8000ff1e0ff */
[----:B------:R-:W-:Y:S01]  /*1570*/  UIADD3.X UR7, UPT, UPT, UR11, UR7, URZ, UP0, !UPT ;  /* 0x000000070b077290 */ /* 0x000fe200087fe4ff */
[----:B--2---:R-:W-:Y:S01]  /*1580*/  FADD R7, R24, R7 ;  /* 0x0000000718077221 */ /* 0x004fe20000000000 */
[----:B0-----:R-:W-:-:S04]  /*1590*/  IADD3 R24, P1, PT, R2, -UR8, RZ ;  /* 0x8000000802187c10 */ /* 0x001fc8000ff3e0ff */
[----:B------:R-:W-:Y:S02]  /*15a0*/  ISETP.GE.U32.AND P0, PT, R24, UR5, PT ;  /* 0x0000000518007c0c */ /* 0x000fe4000bf06070 */
[----:B-1----:R-:W-:Y:S01]  /*15b0*/  IADD3.X R4, PT, PT, R3, ~UR9, RZ, P1, !PT ;  /* 0x8000000903047c10 */ /* 0x002fe20008ffe4ff */
[----:B---3--:R-:W-:-:S03]  /*15c0*/  FADD R26, R25, R26 ;  /* 0x0000001a191a7221 */ /* 0x008fc60000000000 */
[----:B------:R-:W-:Y:S01]  /*15d0*/  ISETP.GE.U32.AND.EX P0, PT, R4, UR11, PT, P0 ;  /* 0x0000000b04007c0c */ /* 0x000fe2000bf06100 */
        /* <DEDUP_REMOVED lines=12> */
[----:B------:R-:W-:-:S04]  /*16a0*/  FADD R7, R7, R10 ;  /* 0x0000000a07077221 */ /* 0x000fc80000000000 */
[----:B------:R-:W-:Y:S01]  /*16b0*/  FADD R7, R22, R7 ;  /* 0x0000000716077221 */ /* 0x000fe20000000000 */
[----:B------:R-:W-:Y:S06]  /*16c0*/  @!P0 BRA `(.L_x_73) ;  /* 0x0000000800548947 */ /* 0x000fec0003800000 */
[----:B------:R-:W-:Y:S01]  /*16d0*/  UIADD3 UR8, UP0, UPT, UR5, UR8, URZ ;  /* 0x0000000805087290 */ /* 0x000fe2000ff1e0ff */
[----:B------:R-:W-:Y:S01]  /*16e0*/  MOV R5, R9 ;  /* 0x0000000900057202 */ /* 0x000fe20000000f00 */
[----:B------:R-:W-:Y:S01]  /*16f0*/  IMAD.U32 R11, RZ, RZ, UR5 ;  /* 0x00000005ff0b7e24 */ /* 0x000fe2000f8e00ff */
[----:B------:R-:W-:Y:S01]  /*1700*/  UIADD3 UR4, UPT, UPT, UR4, 0x1, URZ ;  /* 0x0000000104047890 */ /* 0x000fe2000fffe0ff */
[----:B------:R-:W-:Y:S01]  /*1710*/  IMAD.MOV.U32 R4, RZ, RZ, R6 ;  /* 0x000000ffff047224 */ /* 0x000fe200078e0006 */
[----:B------:R-:W-:Y:S01]  /*1720*/  UIADD3.X UR9, UPT, UPT, UR11, UR9, URZ, UP0, !UPT ;  /* 0x000000090b097290 */ /* 0x000fe200087fe4ff */
[----:B------:R-:W-:Y:S01]  /*1730*/  ISETP.LT.U32.AND P0, PT, R23, UR8, PT ;  /* 0x0000000817007c0c */ /* 0x000fe2000bf01070 */
[----:B------:R-:W-:Y:S01]  /*1740*/  VIADD R0, R0, -UR5 ;  /* 0x8000000500007c36 */ /* 0x000fe20008000000 */
[----:B------:R-:W-:Y:S01]  /*1750*/  UMOV UR10, UR6 ;  /* 0x00000006000a7c82 */ /* 0x000fe20008000000 */
[----:B------:R-:W-:Y:S02]  /*1760*/  IMAD.WIDE R4, R11, 0x4, R4 ;  /* 0x000000040b047825 */ /* 0x000fe400078e0204 */
[----:B------:R-:W-:-:S02]  /*1770*/  MOV R13, UR9 ;  /* 0x00000009000d7c02 */ /* 0x000fc40008000f00 */
[----:B------:R-:W-:Y:S01]  /*1780*/  IMAD.MOV.U32 R6, RZ, RZ, R4 ;  /* 0x000000ffff067224 */ /* 0x000fe200078e0004 */
[----:B------:R-:W-:Y:S02]  /*1790*/  MOV R9, R5 ;  /* 0x0000000500097202 */ /* 0x000fe40000000f00 */
[----:B------:R-:W-:-:S13]  /*17a0*/  ISETP.GT.U32.AND.EX P0, PT, R13, R8, PT, P0 ;  /* 0x000000080d00720c */ /* 0x000fda0003f04100 */
[----:B------:R-:W-:Y:S05]  /*17b0*/  @!P0 BRA `(.L_x_75) ;  /* 0xfffffffc00108947 */ /* 0x000fea000383ffff */
[----:B------:R-:W-:-:S05]  /*17c0*/  UMOV UR6, UR5 ;  /* 0x0000000500067c82 */ /* 0x000fca0008000000 */
.L_x_74:
[----:B------:R-:W0:Y:S01]  /*17d0*/  S2R R5, SR_TID.X ;  /* 0x0000000000057919 */ /* 0x000e220000002100 */
[C---:B------:R-:W-:Y:S01]  /*17e0*/  IADD3 R4, PT, PT, R2.reuse, -UR8, RZ ;  /* 0x8000000802047c10 */ /* 0x040fe2000fffe0ff */
[----:B------:R-:W-:Y:S01]  /*17f0*/  IMAD.U32 R8, RZ, RZ, UR9 ;  /* 0x00000009ff087e24 */ /* 0x000fe2000f8e00ff */
[----:B------:R-:W-:Y:S01]  /*1800*/  ISETP.LE.U32.AND P1, PT, R2, UR8, PT ;  /* 0x0000000802007c0c */ /* 0x000fe2000bf23070 */
[----:B------:R-:W-:Y:S01]  /*1810*/  BSSY.RECONVERGENT B1, `(.L_x_73) ;  /* 0x0000080000017945 */ /* 0x000fe20003800200 */
[----:B0-----:R-:W-:-:S04]  /*1820*/  ISETP.GE.AND P0, PT, R5, R4, PT ;  /* 0x000000040500720c */ /* 0x001fc80003f06270 */
[----:B------:R-:W-:-:S13]  /*1830*/  ISETP.GE.U32.OR.EX P0, PT, R8, R3, P0, P1 ;  /* 0x000000030800720c */ /* 0x000fda0000706510 */
[----:B------:R-:W-:Y:S05]  /*1840*/  @P0 BRA `(.L_x_76) ;  /* 0x0000000400f00947 */ /* 0x000fea0003800000 */
[----:B------:R-:W0:Y:S01]  /*1850*/  LDC R4, c[0x0][0x3c0] ;  /* 0x0000f000ff047b82 */ /* 0x000e220000000800 */
[----:B------:R-:W-:Y:S01]  /*1860*/  USHF.L.U32 UR5, UR16, 0xc, URZ ;  /* 0x0000000c10057899 */ /* 0x000fe200080006ff */
[----:B------:R-:W-:Y:S01]  /*1870*/  LOP3.LUT R3, RZ, R5, RZ, 0x33, !PT ;  /* 0x00000005ff037212 */ /* 0x000fe200078e33ff */
[----:B------:R-:W-:Y:S02]  /*1880*/  BSSY.RECONVERGENT B2, `(.L_x_77) ;  /* 0x0000037000027945 */ /* 0x000fe40003800200 */
[----:B------:R-:W-:-:S06]  /*1890*/  UIADD3 UR5, UPT, UPT, UR5, UR6, URZ ;  /* 0x0000000605057290 */ /* 0x000fcc000fffe0ff */
[----:B------:R-:W-:Y:S01]  /*18a0*/  IADD3 R2, PT, PT, R2, -UR5, R3 ;  /* 0x8000000502027c10 */ /* 0x000fe2000fffe003 */
[----:B0-----:R-:W-:Y:S01]  /*18b0*/  IMAD R3, R4, UR4, RZ ;  /* 0x0000000404037c24 */ /* 0x001fe2000f8e02ff */
[----:B------:R-:W-:-:S03]  /*18c0*/  MOV R4, R5 ;  /* 0x0000000500047202 */ /* 0x000fc60000000f00 */
[----:B------:R-:W-:-:S05]  /*18d0*/  IMAD R2, R3, -0x1000, R2 ;  /* 0xfffff00003027824 */ /* 0x000fca00078e0202 */
[C---:B------:R-:W-:Y:S02]  /*18e0*/  ISETP.GE.U32.AND P0, PT, R2.reuse, 0xf00, PT ;  /* 0x00000f000200780c */ /* 0x040fe40003f06070 */
[----:B------:R-:W-:-:S04]  /*18f0*/  LEA.HI R19, R2, 0x1, RZ, 0x18 ;  /* 0x0000000102137811 */ /* 0x000fc800078fc0ff */
[----:B------:R-:W-:-:S04]  /*1900*/  LOP3.LUT R21, R19, 0xf, RZ, 0xc0, !PT ;  /* 0x0000000f13157812 */ /* 0x000fc800078ec0ff */
[----:B------:R-:W-:-:S03]  /*1910*/  ISETP.NE.AND P1, PT, R21, RZ, PT ;  /* 0x000000ff1500720c */ /* 0x000fc60003f25270 */
[----:B------:R-:W-:Y:S10]  /*1920*/  @!P0 BRA `(.L_x_78) ;  /* 0x0000000000b08947 */ /* 0x000ff40003800000 */
[----:B------:R-:W-:Y:S01]  /*1930*/  LEA.HI R2, R0, 0x1, RZ, 0x18 ;  /* 0x0000000100027811 */ /* 0x000fe200078fc0ff */
[----:B------:R-:W-:-:S03]  /*1940*/  IMAD.MOV.U32 R4, RZ, RZ, R5 ;  /* 0x000000ffff047224 */ /* 0x000fc600078e0005 */
[----:B------:R-:W-:-:S04]  /*1950*/  LOP3.LUT R2, R2, 0x1fffff0, RZ, 0xc0, !PT ;  /* 0x01fffff002027812 */ /* 0x000fc800078ec0ff */
[----:B------:R-:W-:-:S07]  /*1960*/  IADD3 R8, PT, PT, -R2, RZ, RZ ;  /* 0x000000ff02087210 */ /* 0x000fce0007ffe1ff */
.L_x_79:
[----:B------:R-:W-:Y:S01]  /*1970*/  IMAD.MOV.U32 R2, RZ, RZ, R6 ;  /* 0x000000ffff027224 */ /* 0x000fe200078e0006 */
[----:B------:R-:W-:-:S05]  /*1980*/  MOV R3, R9 ;  /* 0x0000000900037202 */ /* 0x000fca0000000f00 */
[----:B------:R-:W2:Y:S04]  /*1990*/  LDG.E R18, desc[UR14][R2.64+-0x2000] ;  /* 0xffe0000e02127981 */ /* 0x000ea8000c1e1900 */
[----:B------:R-:W3:Y:S04]  /*19a0*/  LDG.E R17, desc[UR14][R2.64+-0x1c00] ;  /* 0xffe4000e02117981 */ /* 0x000ee8000c1e1900 */
        /* <DEDUP_REMOVED lines=14> */
[----:B------:R-:W-:-:S02]  /*1a90*/  VIADD R8, R8, 0x10 ;  /* 0x0000001008087836 */ /* 0x000fc40000000000 */
[----:B------:R-:W-:-:S03]  /*1aa0*/  VIADD R4, R4, 0x1000 ;  /* 0x0000100004047836 */ /* 0x000fc60000000000 */
[----:B------:R-:W-:Y:S01]  /*1ab0*/  ISETP.NE.AND P0, PT, R8, RZ, PT ;  /* 0x000000ff0800720c */ /* 0x000fe20003f05270 */
[----:B--2---:R-:W-:-:S04]  /*1ac0*/  FADD R18, R18, R7 ;  /* 0x0000000712127221 */ /* 0x004fc80000000000 */
        /* <DEDUP_REMOVED lines=13> */
[----:B------:R-:W-:-:S03]  /*1ba0*/  IADD3 R6, P2, PT, R2, 0x4000, RZ ;  /* 0x0000400002067810 */ /* 0x000fc60007f5e0ff */
[----:B------:R-:W-:Y:S01]  /*1bb0*/  FADD R10, R10, R9 ;  /* 0x000000090a0a7221 */ /* 0x000fe20000000000 */
[----:B------:R-:W-:-:S03]  /*1bc0*/  IADD3.X R9, PT, PT, RZ, R3, RZ, P2, !PT ;  /* 0x00000003ff097210 */ /* 0x000fc600017fe4ff */
[----:B------:R-:W-:Y:S01]  /*1bd0*/  FADD R7, R10, R5 ;  /* 0x000000050a077221 */ /* 0x000fe20000000000 */
[----:B------:R-:W-:Y:S06]  /*1be0*/  @P0 BRA `(.L_x_79) ;  /* 0xfffffffc00600947 */ /* 0x000fec000383ffff */
.L_x_78:
[----:B------:R-:W-:Y:S05]  /*1bf0*/  BSYNC.RECONVERGENT B2 ;  /* 0x0000000000027941 */ /* 0x000fea0003800200 */
.L_x_77:
[----:B------:R-:W-:Y:S05]  /*1c00*/  @!P1 BRA `(.L_x_76) ;  /* 0x0000000400009947 */ /* 0x000fea0003800000 */
[----:B------:R-:W-:Y:S01]  /*1c10*/  ISETP.GE.U32.AND P0, PT, R21, 0x8, PT ;  /* 0x000000081500780c */ /* 0x000fe20003f06070 */
[----:B------:R-:W-:Y:S01]  /*1c20*/  BSSY.RECONVERGENT B2, `(.L_x_80) ;  /* 0x0000019000027945 */ /* 0x000fe20003800200 */
[----:B------:R-:W-:-:S04]  /*1c30*/  LOP3.LUT R9, R19, 0x7, RZ, 0xc0, !PT ;  /* 0x0000000713097812 */ /* 0x000fc800078ec0ff */
[----:B------:R-:W-:-:S07]  /*1c40*/  ISETP.NE.AND P1, PT, R9, RZ, PT ;  /* 0x000000ff0900720c */ /* 0x000fce0003f25270 */
[----:B------:R-:W-:Y:S06]  /*1c50*/  @!P0 BRA `(.L_x_81) ;  /* 0x0000000000548947 */ /* 0x000fec0003800000 */
[----:B------:R-:W-:-:S04]  /*1c60*/  IADD3 R3, P0, PT, R4, UR8, RZ ;  /* 0x0000000804037c10 */ /* 0x000fc8000ff1e0ff */
[----:B------:R-:W-:Y:S02]  /*1c70*/  IADD3.X R6, PT, PT, RZ, UR9, RZ, P0, !PT ;  /* 0x00000009ff067c10 */ /* 0x000fe400087fe4ff */
[----:B------:R-:W-:-:S04]  /*1c80*/  LEA R2, P0, R3, UR12, 0x2 ;  /* 0x0000000c03027c11 */ /* 0x000fc8000f8010ff */
[----:B------:R-:W-:-:S05]  /*1c90*/  LEA.HI.X R3, R3, UR13, R6, 0x2, P0 ;  /* 0x0000000d03037c11 */ /* 0x000fca00080f1406 */
[----:B------:R-:W2:Y:S04]  /*1ca0*/  LDG.E R6, desc[UR14][R2.64] ;  /* 0x0000000e02067981 */ /* 0x000ea8000c1e1900 */
[----:B------:R-:W3:Y:S04]  /*1cb0*/  LDG.E R5, desc[UR14][R2.64+0x400] ;  /* 0x0004000e02057981 */ /* 0x000ee8000c1e1900 */
[----:B------:R-:W4:Y:S04]  /*1cc0*/  LDG.E R8, desc[UR14][R2.64+0x800] ;  /* 0x0008000e02087981 */ /* 0x000f28000c1e1900 */
[----:B------:R-:W5:Y:S04]  /*1cd0*/  LDG.E R10, desc[UR14][R2.64+0xc00] ;  /* 0x000c000e020a7981 */ /* 0x000f68000c1e1900 */
[----:B------:R-:W5:Y:S04]  /*1ce0*/  LDG.E R12, desc[UR14][R2.64+0x1000] ;  /* 0x0010000e020c7981 */ /* 0x000f68000c1e1900 */
[----:B------:R-:W5:Y:S04]  /*1cf0*/  LDG.E R14, desc[UR14][R2.64+0x1400] ;  /* 0x0014000e020e7981 */ /* 0x000f68000c1e1900 */
[----:B------:R-:W5:Y:S04]  /*1d00*/  LDG.E R16, desc[UR14][R2.64+0x1800] ;  /* 0x0018000e02107981 */ /* 0x000f68000c1e1900 */
[----:B------:R-:W5:Y:S01]  /*1d10*/  LDG.E R18, desc[UR14][R2.64+0x1c00] ;  /* 0x001c000e02127981 */ /* 0x000f62000c1e1900 */
[----:B------:R-:W-:-:S02]  /*1d20*/  VIADD R4, R4, 0x800 ;  /* 0x0000080004047836 */ /* 0x000fc40000000000 */
[----:B--2---:R-:W-:-:S04]  /*1d30*/  FADD R6, R7, R6 ;  /* 0x0000000607067221 */ /* 0x004fc80000000000 */
[----:B---3--:R-:W-:-:S04]  /*1d40*/  FADD R5, R6, R5 ;  /* 0x0000000506057221 */ /* 0x008fc80000000000 */
[----:B----4-:R-:W-:-:S04]  /*1d50*/  FADD R5, R5, R8 ;  /* 0x0000000805057221 */ /* 0x010fc80000000000 */
[----:B-----5:R-:W-:-:S04]  /*1d60*/  FADD R5, R5, R10 ;  /* 0x0000000a05057221 */ /* 0x020fc80000000000 */
[----:B------:R-:W-:-:S04]  /*1d70*/  FADD R5, R5, R12 ;  /* 0x0000000c05057221 */ /* 0x000fc80000000000 */
[----:B------:R-:W-:-:S04]  /*1d80*/  FADD R5, R5, R14 ;  /* 0x0000000e05057221 */ /* 0x000fc80000000000 */
[----:B------:R-:W-:-:S04]  /*1d90*/  FADD R5, R5, R16 ;  /* 0x0000001005057221 */ /* 0x000fc80000000000 */
[----:B------:R-:W-:-:S07]  /*1da0*/  FADD R7, R5, R18 ;  /* 0x0000001205077221 */ /* 0x000fce0000000000 */
.L_x_81:
[----:B------:R-:W-:Y:S05]  /*1db0*/  BSYNC.RECONVERGENT B2 ;  /* 0x0000000000027941 */ /* 0x000fea0003800200 */
.L_x_80:
[----:B------:R-:W-:Y:S05]  /*1dc0*/  @!P1 BRA `(.L_x_76) ;  /* 0x0000000000909947 */ /* 0x000fea0003800000 */
[----:B------:R-:W-:Y:S01]  /*1dd0*/  ISETP.GE.U32.AND P0, PT, R9, 0x4, PT ;  /* 0x000000040900780c */ /* 0x000fe20003f06070 */
[----:B------:R-:W-:Y:S01]  /*1de0*/  BSSY.RECONVERGENT B2, `(.L_x_82) ;  /* 0x0000010000027945 */ /* 0x000fe20003800200 */
[----:B------:R-:W-:-:S11]  /*1df0*/  LOP3.LUT P1, RZ, R19, 0x3, RZ, 0xc0, !PT ;  /* 0x0000000313ff7812 */ /* 0x000fd6000782c0ff */
[----:B------:R-:W-:Y:S05]  /*1e00*/  @!P0 BRA `(.L_x_83) ;  /* 0x0000000000348947 */ /* 0x000fea0003800000 */
[----:B------:R-:W-:-:S04]  /*1e10*/  IADD3 R3, P0, PT, R4, UR8, RZ ;  /* 0x0000000804037c10 */ /* 0x000fc8000ff1e0ff */
[----:B------:R-:W-:Y:S02]  /*1e20*/  IADD3.X R6, PT, PT, RZ, UR9, RZ, P0, !PT ;  /* 0x00000009ff067c10 */ /* 0x000fe400087fe4ff */
[----:B------:R-:W-:-:S04]  /*1e30*/  LEA R2, P0, R3, UR12, 0x2 ;  /* 0x0000000c03027c11 */ /* 0x000fc8000f8010ff */
[----:B------:R-:W-:-:S05]  /*1e40*/  LEA.HI.X R3, R3, UR13, R6, 0x2, P0 ;  /* 0x0000000d03037c11 */ /* 0x000fca00080f1406 */
[----:B------:R-:W2:Y:S04]  /*1e50*/  LDG.E R6, desc[UR14][R2.64] ;  /* 0x0000000e02067981 */ /* 0x000ea8000c1e1900 */
[----:B------:R-:W3:Y:S04]  /*1e60*/  LDG.E R5, desc[UR14][R2.64+0x400] ;  /* 0x0004000e02057981 */ /* 0x000ee8000c1e1900 */
[----:B------:R-:W4:Y:S04]  /*1e70*/  LDG.E R8, desc[UR14][R2.64+0x800] ;  /* 0x0008000e02087981 */ /* 0x000f28000c1e1900 */
[----:B------:R-:W5:Y:S01]  /*1e80*/  LDG.E R10, desc[UR14][R2.64+0xc00] ;  /* 0x000c000e020a7981 */ /* 0x000f62000c1e1900 */
[----:B------:R-:W-:-:S02]  /*1e90*/  VIADD R4, R4, 0x400 ;  /* 0x0000040004047836 */ /* 0x000fc40000000000 */
[----:B--2---:R-:W-:-:S04]  /*1ea0*/  FADD R6, R7, R6 ;  /* 0x0000000607067221 */ /* 0x004fc80000000000 */
[----:B---3--:R-:W-:-:S04]  /*1eb0*/  FADD R5, R6, R5 ;  /* 0x0000000506057221 */ /* 0x008fc80000000000 */
[----:B----4-:R-:W-:-:S04]  /*1ec0*/  FADD R5, R5, R8 ;  /* 0x0000000805057221 */ /* 0x010fc80000000000 */
[----:B-----5:R-:W-:-:S07]  /*1ed0*/  FADD R7, R5, R10 ;  /* 0x0000000a05077221 */ /* 0x020fce0000000000 */
.L_x_83:
[----:B------:R-:W-:Y:S05]  /*1ee0*/  BSYNC.RECONVERGENT B2 ;  /* 0x0000000000027941 */ /* 0x000fea0003800200 */
.L_x_82:
[----:B------:R-:W-:Y:S05]  /*1ef0*/  @!P1 BRA `(.L_x_76) ;  /* 0x0000000000449947 */ /* 0x000fea0003800000 */
[----:B------:R-:W-:Y:S02]  /*1f00*/  LOP3.LUT R0, R0, 0xffff, RZ, 0xc0, !PT ;  /* 0x0000ffff00007812 */ /* 0x000fe400078ec0ff */
[----:B------:R-:W-:Y:S02]  /*1f10*/  IADD3 R5, P0, PT, R4, UR10, RZ ;  /* 0x0000000a04057c10 */ /* 0x000fe4000ff1e0ff */
[----:B------:R-:W-:Y:S02]  /*1f20*/  LEA.HI R0, R0, 0x1, RZ, 0x18 ;  /* 0x0000000100007811 */ /* 0x000fe400078fc0ff */
[----:B------:R-:W-:Y:S02]  /*1f30*/  LEA R4, P1, R5, UR12, 0x2 ;  /* 0x0000000c05047c11 */ /* 0x000fe4000f8210ff */
[----:B------:R-:W-:Y:S02]  /*1f40*/  LOP3.LUT R0, R0, 0x3, RZ, 0xc0, !PT ;  /* 0x0000000300007812 */ /* 0x000fe400078ec0ff */
[----:B------:R-:W-:-:S03]  /*1f50*/  IADD3.X R2, PT, PT, RZ, UR7, RZ, P0, !PT ;  /* 0x00000007ff027c10 */ /* 0x000fc600087fe4ff */
[----:B------:R-:W-:Y:S01]  /*1f60*/  IMAD.MOV R0, RZ, RZ, -R0 ;  /* 0x000000ffff007224 */ /* 0x000fe200078e0a00 */
[----:B------:R-:W-:-:S07]  /*1f70*/  LEA.HI.X R5, R5, UR13, R2, 0x2, P1 ;  /* 0x0000000d05057c11 */ /* 0x000fce00088f1402 */
.L_x_84:
[----:B------:R-:W-:Y:S01]  /*1f80*/  MOV R2, R4 ;  /* 0x0000000400027202 */ /* 0x000fe20000000f00 */
[----:B------:R-:W-:-:S05]  /*1f90*/  IMAD.MOV.U32 R3, RZ, RZ, R5 ;  /* 0x000000ffff037224 */ /* 0x000fca00078e0005 */
[----:B------:R-:W2:Y:S01]  /*1fa0*/  LDG.E R2, desc[UR14][R2.64] ;  /* 0x0000000e02027981 */ /* 0x000ea2000c1e1900 */
[----:B------:R-:W-:Y:S02]  /*1fb0*/  IADD3 R0, PT, PT, R0, 0x1, RZ ;  /* 0x0000000100007810 */ /* 0x000fe40007ffe0ff */
[----:B------:R-:W-:Y:S02]  /*1fc0*/  IADD3 R4, P1, PT, R4, 0x400, RZ ;  /* 0x0000040004047810 */ /* 0x000fe40007f3e0ff */
[----:B------:R-:W-:-:S03]  /*1fd0*/  ISETP.NE.AND P0, PT, R0, RZ, PT ;  /* 0x000000ff0000720c */ /* 0x000fc60003f05270 */
[----:B------:R-:W-:Y:S02]  /*1fe0*/  IMAD.X R5, RZ, RZ, R5, P1 ;  /* 0x000000ffff057224 */ /* 0x000fe400008e0605 */
[----:B--2---:R-:W-:-:S08]  /*1ff0*/  FADD R7, R2, R7 ;  /* 0x0000000702077221 */ /* 0x004fd00000000000 */
[----:B------:R-:W-:Y:S05]  /*2000*/  @P0 BRA `(.L_x_84) ;  /* 0xfffffffc00dc0947 */ /* 0x000fea000383ffff */
.L_x_76:
[----:B------:R-:W-:Y:S05]  /*2010*/  BSYNC.RECONVERGENT B1 ;  /* 0x0000000000017941 */ /* 0x000fea0003800200 */
.L_x_73:
[----:B------:R-:W0:Y:S01]  /*2020*/  S2R R6, SR_LANEID ;  /* 0x0000000000067919 */ /* 0x000e220000000000 */
[----:B------:R-:W1:Y:S01]  /*2030*/  SHFL.DOWN PT, R0, R7, 0x1, 0x1f ;  /* 0x08201f0007007f89 */ /* 0x000e6200000e0000 */
[----:B------:R-:W2:Y:S01]  /*2040*/  S2R R5, SR_TID.X ;  /* 0x0000000000057919 */ /* 0x000ea20000002100 */
[C---:B0-----:R-:W-:Y:S02]  /*2050*/  ISETP.GT.AND P0, PT, R6.reuse, 0x1e, PT ;  /* 0x0000001e0600780c */ /* 0x041fe40003f04270 */
[----:B------:R-:W-:-:S11]  /*2060*/  ISETP.NE.AND P1, PT, R6, RZ, PT ;  /* 0x000000ff0600720c */ /* 0x000fd60003f25270 */
[----:B-1----:R-:W-:Y:S01]  /*2070*/  @!P0 FADD R7, R0, R7 ;  /* 0x0000000700078221 */ /* 0x002fe20000000000 */
[----:B------:R-:W-:Y:S01]  /*2080*/  ISETP.GT.AND P0, PT, R6, 0x1d, PT ;  /* 0x0000001d0600780c */ /* 0x000fe20003f04270 */
[----:B------:R-:W0:Y:S01]  /*2090*/  @!P1 S2R R4, SR_CgaCtaId ;  /* 0x0000000000049919 */ /* 0x000e220000008800 */
[----:B------:R-:W-:Y:S02]  /*20a0*/  @!P1 MOV R3, 0x400 ;  /* 0x0000040000039802 */ /* 0x000fe40000000f00 */
[----:B--2---:R-:W-:Y:S01]  /*20b0*/  @!P1 SHF.R.U32.HI R2, RZ, 0x3, R5 ;  /* 0x00000003ff029819 */ /* 0x004fe20000011605 */
        /* <DEDUP_REMOVED lines=31> */
[----:B------:R-:W-:-:S07]  /*22b0*/  FADD R9, R2, R3 ;  /* 0x0000000302097221 */ /* 0x000fce0000000000 */
.L_x_72:
[----:B------:R-:W-:Y:S05]  /*22c0*/  BSYNC.RECONVERGENT B0 ;  /* 0x0000000000007941 */ /* 0x000fea0003800200 */
.L_x_57:
[----:B------:R-:W-:Y:S05]  /*22d0*/  @P0 EXIT ;  /* 0x000000000000094d */ /* 0x000fea0003800000 */
[----:B------:R-:W3:Y:S02]  /*22e0*/  LDCU.64 UR4, c[0x0][0x388] ;  /* 0x00007100ff0477ac */ /* 0x000ee40008000a00 */
[----:B---3--:R-:W-:-:S06]  /*22f0*/  UIMAD.WIDE.U32 UR4, UR16, 0x4, UR4 ;  /* 0x00000004100478a5 */ /* 0x008fcc000f8e0004 */
[----:B------:R-:W-:Y:S01]  /*2300*/  IMAD.U32 R2, RZ, RZ, UR4 ;  /* 0x00000004ff027e24 */ /* 0x000fe2000f8e00ff */
[----:B0-2---:R-:W-:-:S05]  /*2310*/  MOV R3, UR5 ;  /* 0x0000000500037c02 */ /* 0x005fca0008000f00 */
[----:B------:R-:W-:Y:S01]  /*2320*/  STG.E desc[UR14][R2.64], R9 ;  /* 0x0000000902007986 */ /* 0x000fe2000c10190e */
[----:B------:R-:W-:Y:S05]  /*2330*/  EXIT ;  /* 0x000000000000794d */ /* 0x000fea0003800000 */
.L_x_85:
        /* <DEDUP_REMOVED lines=12> */
.L_x_375:


//--------------------- .text._ZN3cub18CUB_300001_SM_10006detail6reduce28DeviceReduceSingleTileKernelINS2_10policy_hubIfyN4cuda3std3__44plusIfEEE10Policy1000EN6thrust24THRUST_300001_SM_1000_NS6detail15normal_iteratorINSD_10device_ptrIfEEEEPfyS9_ffNS7_10__identityEEEvT0_T1_T2_T3_T4_T6_ --------------------------
	.section	.text._ZN3cub18CUB_300001_SM_10006detail6reduce28DeviceReduceSingleTileKernelINS2_10policy_hubIfyN4cuda3std3__44plusIfEEE10Policy1000EN6thrust24THRUST_300001_SM_1000_NS6detail15normal_iteratorINSD_10device_ptrIfEEEEPfyS9_ffNS7_10__identityEEEvT0_T1_T2_T3_T4_T6_,"ax",@progbits
	.align	128
        .global         _ZN3cub18CUB_300001_SM_10006detail6reduce28DeviceReduceSingleTileKernelINS2_10policy_hubIfyN4cuda3std3__44plusIfEEE10Policy1000EN6thrust24THRUST_300001_SM_1000_NS6detail15normal_iteratorINSD_10device_ptrIfEEEEPfyS9_ffNS7_10__identityEEEvT0_T1_T2_T3_T4_T6_
        .type           _ZN3cub18CUB_300001_SM_10006detail6reduce28DeviceReduceSingleTileKernelINS2_10policy_hubIfyN4cuda3std3__44plusIfEEE10Policy1000EN6thrust24THRUST_300001_SM_1000_NS6detail15normal_iteratorINSD_10device_ptrIfEEEEPfyS9_ffNS7_10__identityEEEvT0_T1_T2_T3_T4_T6_,@function
        .size           _ZN3cub18CUB_300001_SM_10006detail6reduce28DeviceReduceSingleTileKernelINS2_10policy_hubIfyN4cuda3std3__44plusIfEEE10Policy1000EN6thrust24THRUST_300001_SM_1000_NS6detail15normal_iteratorINSD_10device_ptrIfEEEEPfyS9_ffNS7_10__identityEEEvT0_T1_T2_T3_T4_T6_,(.L_x_376 - _ZN3cub18CUB_300001_SM_10006detail6reduce28DeviceReduceSingleTileKernelINS2_10policy_hubIfyN4cuda3std3__44plusIfEEE10Policy1000EN6thrust24THRUST_300001_SM_1000_NS6detail15normal_iteratorINSD_10device_ptrIfEEEEPfyS9_ffNS7_10__identityEEEvT0_T1_T2_T3_T4_T6_)
        .other          _ZN3cub18CUB_300001_SM_10006detail6reduce28DeviceReduceSingleTileKernelINS2_10policy_hubIfyN4cuda3std3__44plusIfEEE10Policy1000EN6thrust24THRUST_300001_SM_1000_NS6detail15normal_iteratorINSD_10device_ptrIfEEEEPfyS9_ffNS7_10__identityEEEvT0_T1_T2_T3_T4_T6_,@"STO_CUDA_ENTRY STV_DEFAULT"
_ZN3cub18CUB_300001_SM_10006detail6reduce28DeviceReduceSingleTileKernelINS2_10policy_hubIfyN4cuda3std3__44plusIfEEE10Policy1000EN6thrust24THRUST_300001_SM_1000_NS6detail15normal_iteratorINSD_10device_ptrIfEEEEPfyS9_ffNS7_10__identityEEEvT0_T1_T2_T3_T4_T6_:
.text._ZN3cub18CUB_300001_SM_10006detail6reduce28DeviceReduceSingleTileKernelINS2_10policy_hubIfyN4cuda3std3__44plusIfEEE10Policy1000EN6thrust24THRUST_300001_SM_1000_NS6detail15normal_iteratorINSD_10device_ptrIfEEEEPfyS9_ffNS7_10__identityEEEvT0_T1_T2_T3_T4_T6_:
[----:B------:R-:W-:Y:S01]  /*0000*/  LDC R1, c[0x0][0x37c] ;  /* 0x0000df00ff017b82 */ /* 0x000fe20000000800 */
[----:B------:R-:W0:Y:S01]  /*0010*/  LDCU.64 UR4, c[0x0][0x390] ;  /* 0x00007200ff0477ac */ /* 0x000e220008000a00 */
[----:B------:R-:W1:Y:S01]  /*0020*/  LDCU.64 UR6, c[0x0][0x358] ;  /* 0x00006b00ff0677ac */ /* 0x000e620008000a00 */
[----:B0-----:R-:W-:Y:S01]  /*0030*/  MOV R4, UR4 ;  /* 0x0000000400047c02 */ /* 0x001fe20008000f00 */
[----:B------:R-:W-:-:S03]  /*0040*/  IMAD.U32 R0, RZ, RZ, UR5 ;  /* 0x00000005ff007e24 */ /* 0x000fc6000f8e00ff */
[----:B------:R-:W-:-:S04]  /*0050*/  ISETP.NE.U32.AND P0, PT, R4, RZ, PT ;  /* 0x000000ff0400720c */ /* 0x000fc80003f05070 */
[----:B------:R-:W-:-:S13]  /*0060*/  ISETP.NE.AND.EX P0, PT, R0, RZ, PT, P0 ;  /* 0x000000ff0000720c */ /* 0x000fda0003f05300 */
        /* <DEDUP_REMOVED lines=8> */
.L_x_86:
[----:B------:R-:W-:Y:S01]  /*00f0*/  ISETP.GT.U32.AND P0, PT, R4, 0xfff, PT ;  /* 0x00000fff0400780c */ /* 0x000fe20003f04070 */
[----:B------:R-:W-:Y:S03]  /*0100*/  BSSY.RECONVERGENT B0, `(.L_x_87) ;  /* 0x00001f3000007945 */ /* 0x000fe60003800200 */
[----:B------:R-:W-:-:S13]  /*0110*/  ISETP.GT.U32.AND.EX P0, PT, R0, RZ, PT, P0 ;  /* 0x000000ff0000720c */ /* 0x000fda0003f04100 */
[----:B------:R-:W-:Y:S05]  /*0120*/  @P0 BRA `(.L_x_88) ;  /* 0x0000000c00ac0947 */ /* 0x000fea0003800000 */
[----:B------:R-:W0:Y:S01]  /*0130*/  S2R R5, SR_TID.X ;  /* 0x0000000000057919 */ /* 0x000e220000002100 */
[----:B------:R-:W-:Y:S01]  /*0140*/  BSSY.RECONVERGENT B1, `(.L_x_89) ;  /* 0x0000009000017945 */ /* 0x000fe20003800200 */
[----:B------:R-:W-:Y:S01]  /*0150*/  HFMA2 R6, -RZ, RZ, 0, 0 ;  /* 0x00000000ff067431 */ /* 0x000fe200000001ff */
[----:B0-----:R-:W-:Y:S01]  /*0160*/  ISETP.GE.U32.AND P0, PT, R5, R4, PT ;  /* 0x000000040500720c */ /* 0x001fe20003f06070 */
[----:B------:R-:W-:-:S12]  /*0170*/  IMAD.MOV.U32 R7, RZ, RZ, R5 ;  /* 0x000000ffff077224 */ /* 0x000fd800078e0005 */
[----:B------:R-:W-:Y:S05]  /*0180*/  @P0 BRA `(.L_x_90) ;  /* 0x0000000000100947 */ /* 0x000fea0003800000 */
[----:B------:R-:W0:Y:S02]  /*0190*/  LDC.64 R2, c[0x0][0x380] ;  /* 0x0000e000ff027b82 */ /* 0x000e240000000a00 */
[----:B0-----:R-:W-:-:S05]  /*01a0*/  IMAD.WIDE.U32 R2, R5, 0x4, R2 ;  /* 0x0000000405027825 */ /* 0x001fca00078e0002 */
[----:B------:R0:W5:Y:S01]  /*01b0*/  LDG.E R6, desc[UR6][R2.64] ;  /* 0x0000000602067981 */ /* 0x000162000c1e1900 */
[----:B------:R-:W-:-:S07]  /*01c0*/  IADD3 R7, PT, PT, R5, 0x100, RZ ;  /* 0x0000010005077810 */ /* 0x000fce0007ffe0ff */
.L_x_90:
[----:B------:R-:W-:Y:S05]  /*01d0*/  BSYNC.RECONVERGENT B1 ;  /* 0x0000000000017941 */ /* 0x000fea0003800200 */
.L_x_89:
[----:B------:R-:W-:Y:S01]  /*01e0*/  ISETP.GE.U32.AND P0, PT, R7, R4, PT ;  /* 0x000000040700720c */ /* 0x000fe20003f06070 */
[----:B------:R-:W-:-:S12]  /*01f0*/  BSSY.RECONVERGENT B1, `(.L_x_91) ;  /* 0x000006d000017945 */ /* 0x000fd80003800200 */
[----:B------:R-:W-:Y:S05]  /*0200*/  @P0 BRA `(.L_x_92) ;  /* 0x0000000400ac0947 */ /* 0x000fea0003800000 */
[----:B0-----:R-:W-:Y:S01]  /*0210*/  LOP3.LUT R3, RZ, R7, RZ, 0x33, !PT ;  /* 0x00000007ff037212 */ /* 0x001fe200078e33ff */
[----:B------:R-:W-:Y:S04]  /*0220*/  BSSY.RECONVERGENT B2, `(.L_x_93) ;  /* 0x0000033000027945 */ /* 0x000fe80003800200 */
[----:B------:R-:W-:-:S05]  /*0230*/  IMAD.IADD R3, R3, 0x1, R4 ;  /* 0x0000000103037824 */ /* 0x000fca00078e0204 */
[C---:B------:R-:W-:Y:S02]  /*0240*/  ISETP.GE.U32.AND P0, PT, R3.reuse, 0xf00, PT ;  /* 0x00000f000300780c */ /* 0x040fe40003f06070 */
[----:B------:R-:W-:-:S04]  /*0250*/  LEA.HI R8, R3, 0x1, RZ, 0x18 ;  /* 0x0000000103087811 */ /* 0x000fc800078fc0ff */
[----:B------:R-:W-:-:S04]  /*0260*/  LOP3.LUT R22, R8, 0xf, RZ, 0xc0, !PT ;  /* 0x0000000f08167812 */ /* 0x000fc800078ec0ff */
[----:B------:R-:W-:-:S03]  /*0270*/  ISETP.NE.AND P1, PT, R22, RZ, PT ;  /* 0x000000ff1600720c */ /* 0x000fc60003f25270 */
[----:B------:R-:W-:Y:S10]  /*0280*/  @!P0 BRA `(.L_x_94) ;  /* 0x0000000000b08947 */ /* 0x000ff40003800000 */
[----:B------:R-:W0:Y:S01]  /*0290*/  LDC.64 R2, c[0x0][0x380] ;  /* 0x0000e000ff027b82 */ /* 0x000e220000000a00 */
[----:B------:R-:W-:-:S04]  /*02a0*/  LOP3.LUT R9, R8, 0x1fffff0, RZ, 0xc0, !PT ;  /* 0x01fffff008097812 */ /* 0x000fc800078ec0ff */
[----:B------:R-:W-:Y:S01]  /*02b0*/  IADD3 R9, PT, PT, -R9, RZ, RZ ;  /* 0x000000ff09097210 */ /* 0x000fe20007ffe1ff */
[----:B0-----:R-:W-:-:S03]  /*02c0*/  IMAD.WIDE.U32 R2, R7, 0x4, R2 ;  /* 0x0000000407027825 */ /* 0x001fc600078e0002 */
[----:B------:R-:W-:-:S05]  /*02d0*/  IADD3 R2, P0, PT, R2, 0x2000, RZ ;  /* 0x0000200002027810 */ /* 0x000fca0007f1e0ff */
[----:B------:R-:W-:-:S08]  /*02e0*/  IMAD.X R3, RZ, RZ, R3, P0 ;  /* 0x000000ffff037224 */ /* 0x000fd000000e0603 */
.L_x_95:
        /* <DEDUP_REMOVED lines=38> */
.L_x_94:
[----:B------:R-:W-:Y:S05]  /*0550*/  BSYNC.RECONVERGENT B2 ;  /* 0x0000000000027941 */ /* 0x000fea0003800200 */
.L_x_93:
[----:B------:R-:W-:Y:S05]  /*0560*/  @!P1 BRA `(.L_x_92) ;  /* 0x0000000000d49947 */ /* 0x000fea0003800000 */
[----:B------:R-:W-:Y:S01]  /*0570*/  ISETP.GE.U32.AND P0, PT, R22, 0x8, PT ;  /* 0x000000081600780c */ /* 0x000fe20003f06070 */
[----:B------:R-:W-:Y:S01]  /*0580*/  BSSY.RECONVERGENT B2, `(.L_x_96) ;  /* 0x0000017000027945 */ /* 0x000fe20003800200 */
[----:B------:R-:W-:-:S04]  /*0590*/  LOP3.LUT R11, R8, 0x7, RZ, 0xc0, !PT ;  /* 0x00000007080b7812 */ /* 0x000fc800078ec0ff */
[----:B------:R-:W-:-:S07]  /*05a0*/  ISETP.NE.AND P1, PT, R11, RZ, PT ;  /* 0x000000ff0b00720c */ /* 0x000fce0003f25270 */
[----:B------:R-:W-:Y:S06]  /*05b0*/  @!P0 BRA `(.L_x_97) ;  /* 0x00000000004c8947 */ /* 0x000fec0003800000 */
[----:B------:R-:W0:Y:S02]  /*05c0*/  LDC.64 R2, c[0x0][0x380] ;  /* 0x0000e000ff027b82 */ /* 0x000e240000000a00 */
[----:B0-----:R-:W-:-:S05]  /*05d0*/  IMAD.WIDE R2, R7, 0x4, R2 ;  /* 0x0000000407027825 */ /* 0x001fca00078e0202 */
        /* <DEDUP_REMOVED lines=17> */
.L_x_97:
[----:B------:R-:W-:Y:S05]  /*06f0*/  BSYNC.RECONVERGENT B2 ;  /* 0x0000000000027941 */ /* 0x000fea0003800200 */
.L_x_96:
        /* <DEDUP_REMOVED lines=17> */
.L_x_99:
[----:B------:R-:W-:Y:S05]  /*0810*/  BSYNC.RECONVERGENT B2 ;  /* 0x0000000000027941 */ /* 0x000fea0003800200 */
.L_x_98:
[----:B------:R-:W-:Y:S05]  /*0820*/  @!P1 BRA `(.L_x_92) ;  /* 0x0000000000249947 */ /* 0x000fea0003800000 */
[----:B------:R-:W0:Y:S01]  /*0830*/  LDC.64 R8, c[0x0][0x380] ;  /* 0x0000e000ff087b82 */ /* 0x000e220000000a00 */
[----:B------:R-:W-:-:S07]  /*0840*/  IMAD.MOV R10, RZ, RZ, -R10 ;  /* 0x000000ffff0a7224 */ /* 0x000fce00078e0a0a */
.L_x_100:
[----:B0-----:R-:W-:-:S06]  /*0850*/  IMAD.WIDE R2, R7, 0x4, R8 ;  /* 0x0000000407027825 */ /* 0x001fcc00078e0208 */
[----:B------:R-:W2:Y:S01]  /*0860*/  LDG.E R3, desc[UR6][R2.64] ;  /* 0x0000000602037981 */ /* 0x000ea2000c1e1900 */
[----:B------:R-:W-:Y:S01]  /*0870*/  IADD3 R10, PT, PT, R10, 0x1, RZ ;  /* 0x000000010a0a7810 */ /* 0x000fe20007ffe0ff */
[----:B------:R-:W-:-:S03]  /*0880*/  VIADD R7, R7, 0x100 ;  /* 0x0000010007077836 */ /* 0x000fc60000000000 */
[----:B------:R-:W-:Y:S01]  /*0890*/  ISETP.NE.AND P0, PT, R10, RZ, PT ;  /* 0x000000ff0a00720c */ /* 0x000fe20003f05270 */
[----:B--2--5:R-:W-:-:S12]  /*08a0*/  FADD R6, R3, R6 ;  /* 0x0000000603067221 */ /* 0x024fd80000000000 */
[----:B------:R-:W-:Y:S05]  /*08b0*/  @P0 BRA `(.L_x_100) ;  /* 0xfffffffc00e40947 */ /* 0x000fea000383ffff */
.L_x_92:
[----:B------:R-:W-:Y:S05]  /*08c0*/  BSYNC.RECONVERGENT B1 ;  /* 0x0000000000017941 */ /* 0x000fea0003800200 */
.L_x_91:
[----:B------:R-:W-:Y:S02]  /*08d0*/  ISETP.GE.U32.AND P0, PT, R4, 0x100, PT ;  /* 0x000001000400780c */ /* 0x000fe40003f06070 */
[----:B-----5:R-:W-:Y:S02]  /*08e0*/  MOV R9, R6 ;  /* 0x0000000600097202 */ /* 0x020fe40000000f00 */
[----:B------:R-:W-:-:S13]  /*08f0*/  ISETP.GE.U32.AND.EX P0, PT, R0, RZ, PT, P0 ;  /* 0x000000ff0000720c */ /* 0x000fda0003f06100 */
[----:B------:R-:W-:Y:S05]  /*0900*/  @!P0 BRA `(.L_x_101) ;  /* 0x0000000000ac8947 */ /* 0x000fea0003800000 */
[----:B------:R-:W1:Y:S01]  /*0910*/  S2R R6, SR_LANEID ;  /* 0x0000000000067919 */ /* 0x000e620000000000 */
[----:B------:R-:W-:Y:S01]  /*0920*/  ISETP.NE.AND P5, PT, R5, RZ, PT ;  /* 0x000000ff0500720c */ /* 0x000fe20003fa5270 */
        /* <DEDUP_REMOVED lines=14> */
[----:B-1----:R-:W-:-:S05]  /*0a10*/  @!P1 LEA R7, R7, R4, 0x18 ;  /* 0x0000000407079211 */ /* 0x002fca00078ec0ff */
[----:B------:R-:W-:-:S03]  /*0a20*/  @!P1 IMAD.IADD R2, R2, 0x1, R7 ;  /* 0x0000000102029824 */ /* 0x000fc600078e0207 */
[----:B0-----:R-:W-:Y:S01]  /*0a30*/  @!P0 FADD R0, R0, R3 ;  /* 0x0000000300008221 */ /* 0x001fe20000000000 */
[----:B------:R-:W-:-:S04]  /*0a40*/  ISETP.GT.AND P0, PT, R6, 0x17, PT ;  /* 0x000000170600780c */ /* 0x000fc80003f04270 */
[----:B------:R-:W0:Y:S09]  /*0a50*/  SHFL.DOWN PT, R3, R0, 0x8, 0x1f ;  /* 0x09001f0000037f89 */ /* 0x000e3200000e0000 */
[----:B0-----:R-:W-:Y:S01]  /*0a60*/  @!P0 FADD R0, R0, R3 ;  /* 0x0000000300008221 */ /* 0x001fe20000000000 */
[----:B------:R-:W-:-:S04]  /*0a70*/  ISETP.GT.AND P0, PT, R6, 0xf, PT ;  /* 0x0000000f0600780c */ /* 0x000fc80003f04270 */
[----:B------:R-:W0:Y:S02]  /*0a80*/  SHFL.DOWN PT, R3, R0, 0x10, 0x1f ;  /* 0x0a001f0000037f89 */ /* 0x000e2400000e0000 */
[----:B0-----:R-:W-:-:S05]  /*0a90*/  FADD R3, R0, R3 ;  /* 0x0000000300037221 */ /* 0x001fca0000000000 */
[----:B------:R1:W-:Y:S01]  /*0aa0*/  @!P1 STS [R2+0x8], R3 ;  /* 0x0000080302009388 */ /* 0x0003e20000000800 */
[----:B------:R-:W-:Y:S01]  /*0ab0*/  FSEL R8, R0, R3, P0 ;  /* 0x0000000300087208 */ /* 0x000fe20000000000 */
[----:B------:R-:W-:Y:S06]  /*0ac0*/  BAR.SYNC.DEFER_BLOCKING 0x0 ;  /* 0x0000000000007b1d */ /* 0x000fec0000010000 */
[----:B------:R-:W-:Y:S05]  /*0ad0*/  @P5 BRA `(.L_x_102) ;  /* 0x0000001400545947 */ /* 0x000fea0003800000 */
[----:B------:R-:W0:Y:S01]  /*0ae0*/  S2UR UR5, SR_CgaCtaId ;  /* 0x00000000000579c3 */ /* 0x000e220000008800 */
[----:B------:R-:W-:Y:S02]  /*0af0*/  UMOV UR4, 0x400 ;  /* 0x0000040000047882 */ /* 0x000fe40000000000 */
[----:B0-----:R-:W-:-:S09]  /*0b00*/  ULEA UR4, UR5, UR4, 0x18 ;  /* 0x0000000405047291 */ /* 0x001fd2000f8ec0ff */
[----:B-1----:R-:W0:Y:S04]  /*0b10*/  LDS R3, [UR4+0xc] ;  /* 0x00000c04ff037984 */ /* 0x002e280008000800 */
        /* <DEDUP_REMOVED lines=10> */
.L_x_101:
[----:B------:R-:W1:Y:S01]  /*0bc0*/  S2R R8, SR_LANEID ;  /* 0x0000000000087919 */ /* 0x000e620000000000 */
[C---:B0-----:R-:W-:Y:S02]  /*0bd0*/  LOP3.LUT R2, R5.reuse, 0x3e0, RZ, 0xc0, !PT ;  /* 0x000003e005027812 */ /* 0x041fe400078ec0ff */
[----:B------:R-:W-:Y:S02]  /*0be0*/  ISETP.NE.AND P5, PT, R5, RZ, PT ;  /* 0x000000ff0500720c */ /* 0x000fe40003fa5270 */
[----:B------:R-:W-:Y:S02]  /*0bf0*/  LOP3.LUT R7, RZ, R2, RZ, 0x33, !PT ;  /* 0x00000002ff077212 */ /* 0x000fe400078e33ff */
[----:B------:R-:W-:-:S03]  /*0c00*/  IADD3 R3, PT, PT, R2, 0x20, RZ ;  /* 0x0000002002037810 */ /* 0x000fc60007ffe0ff */
[----:B------:R-:W-:Y:S01]  /*0c10*/  IMAD.IADD R7, R7, 0x1, R4 ;  /* 0x0000000107077824 */ /* 0x000fe200078e0204 */
[----:B------:R-:W-:-:S04]  /*0c20*/  ISETP.GT.U32.AND P0, PT, R3, R4, PT ;  /* 0x000000040300720c */ /* 0x000fc80003f04070 */
[----:B------:R-:W-:-:S05]  /*0c30*/  SEL R7, R7, 0x1f, P0 ;  /* 0x0000001f07077807 */ /* 0x000fca0000000000 */
[----:B------:R-:W0:Y:S01]  /*0c40*/  SHFL.DOWN PT, R2, R9, 0x1, R7 ;  /* 0x0820000009027989 */ /* 0x000e2200000e0007 */
[C---:B-1----:R-:W-:Y:S02]  /*0c50*/  ISETP.GE.AND P0, PT, R8.reuse, R7, PT ;  /* 0x000000070800720c */ /* 0x042fe40003f06270 */
[C---:B------:R-:W-:Y:S02]  /*0c60*/  IADD3 R6, PT, PT, R8.reuse, 0x2, RZ ;  /* 0x0000000208067810 */ /* 0x040fe40007ffe0ff */
[----:B------:R-:W-:-:S09]  /*0c70*/  ISETP.NE.AND P1, PT, R8, RZ, PT ;  /* 0x000000ff0800720c */ /* 0x000fd20003f25270 */
[----:B0-----:R-:W-:Y:S01]  /*0c80*/  @!P0 FADD R9, R2, R9 ;  /* 0x0000000902098221 */ /* 0x001fe20000000000 */
[----:B------:R-:W-:Y:S01]  /*0c90*/  ISETP.GT.AND P0, PT, R6, R7, PT ;  /* 0x000000070600720c */ /* 0x000fe20003f04270 */
[----:B------:R-:W-:Y:S02]  /*0ca0*/  VIADD R6, R8, 0x4 ;  /* 0x0000000408067836 */ /* 0x000fe40000000000 */
[----:B------:R-:W0:Y:S01]  /*0cb0*/  @!P1 S2R R11, SR_CgaCtaId ;  /* 0x00000000000b9919 */ /* 0x000e220000008800 */
[----:B------:R-:W-:Y:S01]  /*0cc0*/  @!P1 SHF.R.U32.HI R3, RZ, 0x3, R5 ;  /* 0x00000003ff039819 */ /* 0x000fe20000011605 */
[----:B------:R-:W1:Y:S03]  /*0cd0*/  SHFL.DOWN PT, R2, R9, 0x2, R7 ;  /* 0x0840000009027989 */ /* 0x000e6600000e0007 */
[----:B------:R-:W-:-:S05]  /*0ce0*/  @!P1 LOP3.LUT R3, R3, 0x7c, RZ, 0xc0, !PT ;  /* 0x0000007c03039812 */ /* 0x000fca00078ec0ff */
[----:B-1----:R-:W-:Y:S01]  /*0cf0*/  @!P0 FADD R9, R9, R2 ;  /* 0x0000000209098221 */ /* 0x002fe20000000000 */
[-C--:B------:R-:W-:Y:S02]  /*0d00*/  ISETP.GT.AND P0, PT, R6, R7.reuse, PT ;  /* 0x000000070600720c */ /* 0x080fe40003f04270 */
[----:B------:R-:W-:Y:S02]  /*0d10*/  IADD3 R6, PT, PT, R8, 0x8, RZ ;  /* 0x0000000808067810 */ /* 0x000fe40007ffe0ff */
[----:B------:R-:W1:Y:S09]  /*0d20*/  SHFL.DOWN PT, R2, R9, 0x4, R7 ;  /* 0x0880000009027989 */ /* 0x000e7200000e0007 */
[----:B-1----:R-:W-:Y:S01]  /*0d30*/  @!P0 FADD R9, R9, R2 ;  /* 0x0000000209098221 */ /* 0x002fe20000000000 */
[----:B------:R-:W-:Y:S01]  /*0d40*/  ISETP.GT.AND P0, PT, R6, R7, PT ;  /* 0x000000070600720c */ /* 0x000fe20003f04270 */
[----:B------:R-:W-:-:S03]  /*0d50*/  VIADD R6, R8, 0x10 ;  /* 0x0000001008067836 */ /* 0x000fc60000000000 */
[----:B------:R-:W1:Y:S09]  /*0d60*/  SHFL.DOWN PT, R2, R9, 0x8, R7 ;  /* 0x0900000009027989 */ /* 0x000e7200000e0007 */
[----:B-1----:R-:W-:Y:S01]  /*0d70*/  @!P0 FADD R9, R9, R2 ;  /* 0x0000000209098221 */ /* 0x002fe20000000000 */
[----:B------:R-:W-:-:S02]  /*0d80*/  ISETP.GT.AND P0, PT, R6, R7, PT ;  /* 0x000000070600720c */ /* 0x000fc40003f04270 */
[----:B------:R-:W-:Y:S02]  /*0d90*/  @!P1 MOV R6, 0x400 ;  /* 0x0000040000069802 */ /* 0x000fe40000000f00 */
[----:B------:R-:W1:Y:S02]  /*0da0*/  SHFL.DOWN PT, R2, R9, 0x10, R7 ;  /* 0x0a00000009027989 */ /* 0x000e6400000e0007 */
[----:B0-----:R-:W-:-:S04]  /*0db0*/  @!P1 LEA R6, R11, R6, 0x18 ;  /* 0x000000060b069211 */ /* 0x001fc800078ec0ff */
[----:B------:R-:W-:-:S03]  /*0dc0*/  @!P1 IADD3 R3, PT, PT, R3, R6, RZ ;  /* 0x0000000603039210 */ /* 0x000fc60007ffe0ff */
[----:B-1----:R-:W-:-:S04]  /*0dd0*/  @!P0 FADD R9, R9, R2 ;  /* 0x0000000209098221 */ /* 0x002fc80000000000 */
[----:B------:R-:W-:-:S05]  /*0de0*/  IMAD.MOV.U32 R8, RZ, RZ, R9 ;  /* 0x000000ffff087224 */ /* 0x000fca00078e0009 */
[----:B------:R0:W-:Y:S01]  /*0df0*/  @!P1 STS [R3+0x8], R8 ;  /* 0x0000080803009388 */ /* 0x0001e20000000800 */
[----:B------:R-:W-:Y:S06]  /*0e00*/  BAR.SYNC.DEFER_BLOCKING 0x0 ;  /* 0x0000000000007b1d */ /* 0x000fec0000010000 */
[----:B------:R-:W-:Y:S05]  /*0e10*/  @P5 BRA `(.L_x_102) ;  /* 0x0000001000845947 */ /* 0x000fea0003800000 */
[----:B------:R-:W1:Y:S01]  /*0e20*/  S2UR UR5, SR_CgaCtaId ;  /* 0x00000000000579c3 */ /* 0x000e620000008800 */
[----:B------:R-:W-:Y:S01]  /*0e30*/  UMOV UR4, 0x400 ;  /* 0x0000040000047882 */ /* 0x000fe20000000000 */
[C---:B------:R-:W-:Y:S02]  /*0e40*/  ISETP.GT.U32.AND P3, PT, R4.reuse, 0x20, PT ;  /* 0x000000200400780c */ /* 0x040fe40003f64070 */
[----:B------:R-:W-:Y:S02]  /*0e50*/  ISETP.GT.U32.AND P1, PT, R4, 0x40, PT ;  /* 0x000000400400780c */ /* 0x000fe40003f24070 */
[----:B------:R-:W-:Y:S02]  /*0e60*/  ISETP.GT.U32.AND.EX P3, PT, R0, RZ, PT, P3 ;  /* 0x000000ff0000720c */ /* 0x000fe40003f64130 */
[----:B------:R-:W-:Y:S02]  /*0e70*/  ISETP.GT.U32.AND P0, PT, R4, 0x60, PT ;  /* 0x000000600400780c */ /* 0x000fe40003f04070 */
[----:B------:R-:W-:-:S02]  /*0e80*/  ISETP.GT.U32.AND.EX P1, PT, R0, RZ, PT, P1 ;  /* 0x000000ff0000720c */ /* 0x000fc40003f24110 */
[----:B------:R-:W-:Y:S02]  /*0e90*/  ISETP.GT.U32.AND P2, PT, R4, 0x80, PT ;  /* 0x000000800400780c */ /* 0x000fe40003f44070 */
[----:B------:R-:W-:Y:S02]  /*0ea0*/  ISETP.GT.U32.AND.EX P0, PT, R0, RZ, PT, P0 ;  /* 0x000000ff0000720c */ /* 0x000fe40003f04100 */
[----:B------:R-:W-:Y:S02]  /*0eb0*/  ISETP.GT.U32.AND P4, PT, R4, 0xa0, PT ;  /* 0x000000a00400780c */ /* 0x000fe40003f84070 */
[C---:B------:R-:W-:Y:S02]  /*0ec0*/  ISETP.GT.U32.AND.EX P2, PT, R0.reuse, RZ, PT, P2 ;  /* 0x000000ff0000720c */ /* 0x040fe40003f44120 */
[----:B------:R-:W-:Y:S01]  /*0ed0*/  ISETP.GT.U32.AND.EX P4, PT, R0, RZ, PT, P4 ;  /* 0x000000ff0000720c */ /* 0x000fe20003f84140 */
[----:B-1----:R-:W-:-:S09]  /*0ee0*/  ULEA UR4, UR5, UR4, 0x18 ;  /* 0x0000000405047291 */ /* 0x002fd2000f8ec0ff */
[----:B0-----:R-:W0:Y:S04]  /*0ef0*/  LDS R3, [UR4+0xc] ;  /* 0x00000c04ff037984 */ /* 0x001e280008000800 */
[----:B------:R-:W1:Y:S04]  /*0f00*/  LDS.128 R12, [UR4+0x10] ;  /* 0x00001004ff0c7984 */ /* 0x000e680008000c00 */
[----:B------:R-:W2:Y:S01]  /*0f10*/  LDS.64 R6, [UR4+0x20] ;  /* 0x00002004ff067984 */ /* 0x000ea20008000a00 */
[----:B0-----:R-:W-:Y:S01]  /*0f20*/  @P3 FADD R8, R8, R3 ;  /* 0x0000000308083221 */ /* 0x001fe20000000000 */
[----:B------:R-:W-:-:S03]  /*0f30*/  ISETP.GT.U32.AND P3, PT, R4, 0xc0, PT ;  /* 0x000000c00400780c */ /* 0x000fc60003f64070 */
[----:B-1----:R-:W-:Y:S01]  /*0f40*/  @P1 FADD R8, R8, R12 ;  /* 0x0000000c08081221 */ /* 0x002fe20000000000 */
[----:B------:R-:W-:Y:S02]  /*0f50*/  ISETP.GT.U32.AND P1, PT, R4, 0xe0, PT ;  /* 0x000000e00400780c */ /* 0x000fe40003f24070 */
[----:B------:R-:W-:Y:S01]  /*0f60*/  ISETP.GT.U32.AND.EX P3, PT, R0, RZ, PT, P3 ;  /* 0x000000ff0000720c */ /* 0x000fe20003f64130 */
[----:B------:R-:W-:Y:S01]  /*0f70*/  @P0 FADD R8, R8, R13 ;  /* 0x0000000d08080221 */ /* 0x000fe20000000000 */
[----:B------:R-:W-:-:S03]  /*0f80*/  ISETP.GT.U32.AND.EX P1, PT, R0, RZ, PT, P1 ;  /* 0x000000ff0000720c */ /* 0x000fc60003f24110 */
[----:B------:R-:W-:-:S04]  /*0f90*/  @P2 FADD R8, R8, R14 ;  /* 0x0000000e08082221 */ /* 0x000fc80000000000 */
[----:B------:R-:W-:-:S04]  /*0fa0*/  @P4 FADD R8, R8, R15 ;  /* 0x0000000f08084221 */ /* 0x000fc80000000000 */
[----:B--2---:R-:W-:-:S04]  /*0fb0*/  @P3 FADD R8, R8, R6 ;  /* 0x0000000608083221 */ /* 0x004fc80000000000 */
[----:B------:R-:W-:Y:S01]  /*0fc0*/  @P1 FADD R8, R8, R7 ;  /* 0x0000000708081221 */ /* 0x000fe20000000000 */
[----:B------:R-:W-:Y:S06]  /*0fd0*/  BRA `(.L_x_102) ;  /* 0x0000001000147947 */ /* 0x000fec0003800000 */
.L_x_88:
[----:B------:R-:W0:Y:S01]  /*0fe0*/  S2R R8, SR_TID.X ;  /* 0x0000000000087919 */ /* 0x000e220000002100 */
[----:B------:R-:W0:Y:S02]  /*0ff0*/  LDC.64 R2, c[0x0][0x380] ;  /* 0x0000e000ff027b82 */ /* 0x000e240000000a00 */
[----:B0-----:R-:W-:-:S05]  /*1000*/  IMAD.WIDE.U32 R2, R8, 0x4, R2 ;  /* 0x0000000408027825 */ /* 0x001fca00078e0002 */
        /* <DEDUP_REMOVED lines=16> */
[----:B--2---:R-:W-:Y:S01]  /*1110*/  FADD R9, R9, R12 ;  /* 0x0000000c09097221 */ /* 0x004fe20000000000 */
[----:B---3--:R-:W-:Y:S01]  /*1120*/  FADD R14, R11, R14 ;  /* 0x0000000e0b0e7221 */ /* 0x008fe20000000000 */
[----:B------:R-:W-:-:S03]  /*1130*/  HFMA2 R11, -RZ, RZ, 0, 0.00048828125 ;  /* 0x00001000ff0b7431 */ /* 0x000fc600000001ff */
[----:B------:R-:W-:Y:S01]  /*1140*/  FADD R14, R9, R14 ;  /* 0x0000000e090e7221 */ /* 0x000fe20000000000 */
[----:B------:R-:W-:Y:S01]  /*1150*/  IADD3 R9, P1, PT, R4, -0x1000, RZ ;  /* 0xfffff00004097810 */ /* 0x000fe20007f3e0ff */
[----:B----4-:R-:W-:-:S03]  /*1160*/  FADD R13, R13, R16 ;  /* 0x000000100d0d7221 */ /* 0x010fc60000000000 */
[----:B------:R-:W-:Y:S02]  /*1170*/  ISETP.GE.U32.AND P0, PT, R9, 0x1000, PT ;  /* 0x000010000900780c */ /* 0x000fe40003f06070 */
[----:B------:R-:W-:-:S04]  /*1180*/  IADD3.X R12, PT, PT, R0, -0x1, RZ, P1, !PT ;  /* 0xffffffff000c7810 */ /* 0x000fc80000ffe4ff */
[----:B------:R-:W-:Y:S01]  /*1190*/  ISETP.GE.U32.AND.EX P0, PT, R12, RZ, PT, P0 ;  /* 0x000000ff0c00720c */ /* 0x000fe20003f06100 */
        /* <DEDUP_REMOVED lines=11> */
[----:B------:R-:W-:Y:S01]  /*1250*/  IMAD.MOV.U32 R13, RZ, RZ, RZ ;  /* 0x000000ffff0d7224 */ /* 0x000fe200078e00ff */
[----:B------:R-:W-:Y:S06]  /*1260*/  @!P0 BRA `(.L_x_103) ;  /* 0x0000000000c08947 */ /* 0x000fec0003800000 */
[----:B------:R-:W0:Y:S01]  /*1270*/  LDC.64 R4, c[0x0][0x390] ;  /* 0x0000e400ff047b82 */ /* 0x000e220000000a00 */
[----:B------:R-:W-:Y:S01]  /*1280*/  MOV R11, 0x1000 ;  /* 0x00001000000b7802 */ /* 0x000fe20000000f00 */
[----:B------:R-:W-:-:S07]  /*1290*/  IMAD.MOV.U32 R13, RZ, RZ, RZ ;  /* 0x000000ffff0d7224 */ /* 0x000fce00078e00ff */
.L_x_105:
[----:B------:R-:W-:-:S04]  /*12a0*/  LEA R6, P0, R11, R2, 0x2 ;  /* 0x000000020b067211 */ /* 0x000fc800078010ff */
[----:B------:R-:W-:-:S05]  /*12b0*/  LEA.HI.X R7, R11, R3, R13, 0x2, P0 ;  /* 0x000000030b077211 */ /* 0x000fca00000f140d */
[----:B------:R-:W2:Y:S04]  /*12c0*/  LDG.E R0, desc[UR6][R6.64+0x2400] ;  /* 0x0024000606007981 */ /* 0x000ea8000c1e1900 */
[----:B------:R-:W2:Y:S04]  /*12d0*/  LDG.E R15, desc[UR6][R6.64+0x2800] ;  /* 0x00280006060f7981 */ /* 0x000ea8000c1e1900 */
        /* <DEDUP_REMOVED lines=13> */
[----:B------:R0:W5:Y:S02]  /*13b0*/  LDG.E R20, desc[UR6][R6.64+0x3c00] ;  /* 0x003c000606147981 */ /* 0x000164000c1e1900 */
[----:B0-----:R-:W-:-:S04]  /*13c0*/  IADD3 R6, P1, PT, -R11, R4, RZ ;  /* 0x000000040b067210 */ /* 0x001fc80007f3e1ff */
[----:B------:R-:W-:Y:S01]  /*13d0*/  ISETP.GE.U32.AND P0, PT, R6, 0x1000, PT ;  /* 0x000010000600780c */ /* 0x000fe20003f06070 */
[----:B--2---:R-:W-:Y:S01]  /*13e0*/  FADD R15, R0, R15 ;  /* 0x0000000f000f7221 */ /* 0x004fe20000000000 */
[----:B------:R-:W-:-:S04]  /*13f0*/  MOV R0, R5 ;  /* 0x0000000500007202 */ /* 0x000fc80000000f00 */
[----:B------:R-:W-:Y:S01]  /*1400*/  IADD3.X R6, PT, PT, ~R13, R0, RZ, P1, !PT ;  /* 0x000000000d067210 */ /* 0x000fe20000ffe5ff */
[----:B---3--:R-:W-:-:S03]  /*1410*/  FADD R10, R27, R10 ;  /* 0x0000000a1b0a7221 */ /* 0x008fc60000000000 */
[----:B------:R-:W-:Y:S01]  /*1420*/  ISETP.GE.U32.AND.EX P0, PT, R6, RZ, PT, P0 ;  /* 0x000000ff0600720c */ /* 0x000fe20003f06100 */
[----:B----4-:R-:W-:-:S04]  /*1430*/  FADD R29, R26, R29 ;  /* 0x0000001d1a1d7221 */ /* 0x010fc80000000000 */
[----:B------:R-:W-:Y:S01]  /*1440*/  FADD R10, R10, R29 ;  /* 0x0000001d0a0a7221 */ /* 0x000fe20000000000 */
[----:B-----5:R-:W-:Y:S01]  /*1450*/  FADD R24, R24, R25 ;  /* 0x0000001918187221 */ /* 0x020fe20000000000 */
[----:B------:R-:W-:-:S04]  /*1460*/  FADD R23, R23, R22 ;  /* 0x0000001617177221 */ /* 0x000fc80000000000 */
        /* <DEDUP_REMOVED lines=11> */
[----:B------:R-:W-:-:S05]  /*1520*/  IADD3 R11, P0, PT, R11, 0x1000, RZ ;  /* 0x000010000b0b7810 */ /* 0x000fca0007f1e0ff */
[----:B------:R-:W-:Y:S01]  /*1530*/  IMAD.X R13, RZ, RZ, R13, P0 ;  /* 0x000000ffff0d7224 */ /* 0x000fe200000e060d */
[----:B------:R-:W-:-:S04]  /*1540*/  ISETP.GT.U32.AND P0, PT, R11, R9, PT ;  /* 0x000000090b00720c */ /* 0x000fc80003f04070 */
[----:B------:R-:W-:-:S13]  /*1550*/  ISETP.GT.U32.AND.EX P0, PT, R13, R12, PT, P0 ;  /* 0x0000000c0d00720c */ /* 0x000fda0003f04100 */
[----:B------:R-:W-:Y:S05]  /*1560*/  @!P0 BRA `(.L_x_105) ;  /* 0xfffffffc004c8947 */ /* 0x000fea000383ffff */
.L_x_103:
[CC--:B------:R-:W-:Y:S01]  /*1570*/  IADD3 R3, PT, PT, -R11.reuse, R4.reuse, RZ ;  /* 0x000000040b037210 */ /* 0x0c0fe20007ffe1ff */
[----:B------:R-:W-:Y:S01]  /*1580*/  BSSY.RECONVERGENT B1, `(.L_x_104) ;  /* 0x0000080000017945 */ /* 0x000fe20003800200 */
[----:B------:R-:W-:Y:S02]  /*1590*/  ISETP.GE.U32.AND P1, PT, R11, R4, PT ;  /* 0x000000040b00720c */ /* 0x000fe40003f26070 */
[----:B------:R-:W-:-:S04]  /*15a0*/  ISETP.GE.AND P0, PT, R8, R3, PT ;  /* 0x000000030800720c */ /* 0x000fc80003f06270 */
[----:B------:R-:W-:-:S13]  /*15b0*/  ISETP.GE.U32.OR.EX P0, PT, R13, R0, P0, P1 ;  /* 0x000000000d00720c */ /* 0x000fda0000706510 */
[----:B------:R-:W-:Y:S05]  /*15c0*/  @P0 BRA `(.L_x_106) ;  /* 0x0000000400ec0947 */ /* 0x000fea0003800000 */
[----:B------:R-:W-:Y:S01]  /*15d0*/  LOP3.LUT R0, RZ, R8, RZ, 0x33, !PT ;  /* 0x00000008ff007212 */ /* 0x000fe200078e33ff */
[----:B------:R-:W-:Y:S03]  /*15e0*/  BSSY.RECONVERGENT B2, `(.L_x_107) ;  /* 0x0000038000027945 */ /* 0x000fe60003800200 */
[----:B------:R-:W-:-:S04]  /*15f0*/  IADD3 R0, PT, PT, -R11, R4, R0 ;  /* 0x000000040b007210 */ /* 0x000fc80007ffe100 */
[C---:B------:R-:W-:Y:S02]  /*1600*/  ISETP.GE.U32.AND P1, PT, R0.reuse, 0xf00, PT ;  /* 0x00000f000000780c */ /* 0x040fe40003f26070 */
[----:B------:R-:W-:Y:S02]  /*1610*/  LEA.HI R4, R0, 0x1, RZ, 0x18 ;  /* 0x0000000100047811 */ /* 0x000fe400078fc0ff */
[----:B------:R-:W-:Y:S02]  /*1620*/  MOV R0, R8 ;  /* 0x0000000800007202 */ /* 0x000fe40000000f00 */
[----:B------:R-:W-:-:S04]  /*1630*/  LOP3.LUT R24, R4, 0xf, RZ, 0xc0, !PT ;  /* 0x0000000f04187812 */ /* 0x000fc800078ec0ff */
[----:B------:R-:W-:-:S03]  /*1640*/  ISETP.NE.AND P0, PT, R24, RZ, PT ;  /* 0x000000ff1800720c */ /* 0x000fc60003f05270 */
[----:B------:R-:W-:Y:S10]  /*1650*/  @!P1 BRA `(.L_x_108) ;  /* 0x0000000000c09947 */ /* 0x000ff40003800000 */
[----:B------:R-:W0:Y:S01]  /*1660*/  LDCU.64 UR4, c[0x0][0x380] ;  /* 0x00007000ff0477ac */ /* 0x000e220008000a00 */
[----:B------:R-:W-:Y:S02]  /*1670*/  IADD3 R3, P1, PT, R8, R11, RZ ;  /* 0x0000000b08037210 */ /* 0x000fe40007f3e0ff */
[----:B------:R-:W-:-:S03]  /*1680*/  LOP3.LUT R9, R4, 0x1fffff0, RZ, 0xc0, !PT ;  /* 0x01fffff004097812 */ /* 0x000fc600078ec0ff */
[----:B------:R-:W-:Y:S01]  /*1690*/  IMAD.X R0, RZ, RZ, R13, P1 ;  /* 0x000000ffff007224 */ /* 0x000fe200008e060d */
[----:B------:R-:W-:Y:S02]  /*16a0*/  IADD3 R9, PT, PT, -R9, RZ, RZ ;  /* 0x000000ff09097210 */ /* 0x000fe40007ffe1ff */
[----:B0-----:R-:W-:-:S04]  /*16b0*/  LEA R2, P2, R3, UR4, 0x2 ;  /* 0x0000000403027c11 */ /* 0x001fc8000f8410ff */
[----:B------:R-:W-:Y:S02]  /*16c0*/  IADD3 R2, P1, PT, R2, 0x2000, RZ ;  /* 0x0000200002027810 */ /* 0x000fe40007f3e0ff */
[----:B------:R-:W-:Y:S02]  /*16d0*/  LEA.HI.X R3, R3, UR5, R0, 0x2, P2 ;  /* 0x0000000503037c11 */ /* 0x000fe400090f1400 */
[----:B------:R-:W-:-:S03]  /*16e0*/  MOV R0, R8 ;  /* 0x0000000800007202 */ /* 0x000fc60000000f00 */
[----:B------:R-:W-:-:S07]  /*16f0*/  IMAD.X R3, RZ, RZ, R3, P1 ;  /* 0x000000ffff037224 */ /* 0x000fce00008e0603 */
.L_x_109:
        /* <DEDUP_REMOVED lines=16> */
[----:B------:R-:W-:Y:S01]  /*1800*/  IADD3 R9, PT, PT, R9, 0x10, RZ ;  /* 0x0000001009097810 */ /* 0x000fe20007ffe0ff */
[----:B------:R-:W-:-:S03]  /*1810*/  VIADD R0, R0, 0x1000 ;  /* 0x0000100000007836 */ /* 0x000fc60000000000 */
[----:B------:R-:W-:Y:S02]  /*1820*/  ISETP.NE.AND P1, PT, R9, RZ, PT ;  /* 0x000000ff0900720c */ /* 0x000fe40003f25270 */
[----:B0-----:R-:W-:-:S04]  /*1830*/  IADD3 R2, P2, PT, R2, 0x4000, RZ ;  /* 0x0000400002027810 */ /* 0x001fc80007f5e0ff */
[----:B------:R-:W-:Y:S01]  /*1840*/  IADD3.X R3, PT, PT, RZ, R3, RZ, P2, !PT ;  /* 0x00000003ff037210 */ /* 0x000fe200017fe4ff */
        /* <DEDUP_REMOVED lines=17> */
.L_x_108:
[----:B------:R-:W-:Y:S05]  /*1960*/  BSYNC.RECONVERGENT B2 ;  /* 0x0000000000027941 */ /* 0x000fea0003800200 */
.L_x_107:
[----:B------:R-:W-:Y:S05]  /*1970*/  @!P0 BRA `(.L_x_106) ;  /* 0x0000000400008947 */ /* 0x000fea0003800000 */
[----:B------:R-:W-:Y:S01]  /*1980*/  ISETP.GE.U32.AND P0, PT, R24, 0x8, PT ;  /* 0x000000081800780c */ /* 0x000fe20003f06070 */
[----:B------:R-:W-:Y:S01]  /*1990*/  BSSY.RECONVERGENT B2, `(.L_x_110) ;  /* 0x000001a000027945 */ /* 0x000fe20003800200 */
[----:B------:R-:W-:-:S04]  /*19a0*/  LOP3.LUT R7, R4, 0x7, RZ, 0xc0, !PT ;  /* 0x0000000704077812 */ /* 0x000fc800078ec0ff */
[----:B------:R-:W-:-:S07]  /*19b0*/  ISETP.NE.AND P1, PT, R7, RZ, PT ;  /* 0x000000ff0700720c */ /* 0x000fce0003f25270 */
[----:B------:R-:W-:Y:S06]  /*19c0*/  @!P0 BRA `(.L_x_111) ;  /* 0x0000000000588947 */ /* 0x000fec0003800000 */
[----:B------:R-:W0:Y:S01]  /*19d0*/  LDCU.64 UR4, c[0x0][0x380] ;  /* 0x00007000ff0477ac */ /* 0x000e220008000a00 */
[----:B------:R-:W-:-:S04]  /*19e0*/  IADD3 R3, P0, PT, R0, R11, RZ ;  /* 0x0000000b00037210 */ /* 0x000fc80007f1e0ff */
[----:B------:R-:W-:Y:S02]  /*19f0*/  IADD3.X R6, PT, PT, RZ, R13, RZ, P0, !PT ;  /* 0x0000000dff067210 */ /* 0x000fe400007fe4ff */
[----:B0-----:R-:W-:-:S04]  /*1a00*/  LEA R2, P0, R3, UR4, 0x2 ;  /* 0x0000000403027c11 */ /* 0x001fc8000f8010ff */
        /* <DEDUP_REMOVED lines=9> */
[----:B------:R-:W-:Y:S01]  /*1aa0*/  IADD3 R0, PT, PT, R0, 0x800, RZ ;  /* 0x0000080000007810 */ /* 0x000fe20007ffe0ff */
        /* <DEDUP_REMOVED lines=8> */
.L_x_111:
[----:B------:R-:W-:Y:S05]  /*1b30*/  BSYNC.RECONVERGENT B2 ;  /* 0x0000000000027941 */ /* 0x000fea0003800200 */
.L_x_110:
[----:B------:R-:W-:Y:S05]  /*1b40*/  @!P1 BRA `(.L_x_106) ;  /* 0x00000000008c9947 */ /* 0x000fea0003800000 */
[----:B------:R-:W-:Y:S01]  /*1b50*/  ISETP.GE.U32.AND P0, PT, R7, 0x4, PT ;  /* 0x000000040700780c */ /* 0x000fe20003f06070 */
[----:B------:R-:W-:Y:S01]  /*1b60*/  BSSY.RECONVERGENT B2, `(.L_x_112) ;  /* 0x0000012000027945 */ /* 0x000fe20003800200 */
[----:B------:R-:W-:-:S04]  /*1b70*/  LOP3.LUT R6, R4, 0x3, RZ, 0xc0, !PT ;  /* 0x0000000304067812 */ /* 0x000fc800078ec0ff */
[----:B------:R-:W-:-:S07]  /*1b80*/  ISETP.NE.AND P1, PT, R6, RZ, PT ;  /* 0x000000ff0600720c */ /* 0x000fce0003f25270 */
[----:B------:R-:W-:Y:S06]  /*1b90*/  @!P0 BRA `(.L_x_113) ;  /* 0x0000000000388947 */ /* 0x000fec0003800000 */
[----:B------:R-:W0:Y:S01]  /*1ba0*/  LDCU.64 UR4, c[0x0][0x380] ;  /* 0x00007000ff0477ac */ /* 0x000e220008000a00 */
[----:B------:R-:W-:-:S05]  /*1bb0*/  IADD3 R3, P0, PT, R0, R11, RZ ;  /* 0x0000000b00037210 */ /* 0x000fca0007f1e0ff */
[----:B------:R-:W-:Y:S01]  /*1bc0*/  IMAD.X R4, RZ, RZ, R13, P0 ;  /* 0x000000ffff047224 */ /* 0x000fe200000e060d */
[----:B0-----:R-:W-:-:S04]  /*1bd0*/  LEA R2, P0, R3, UR4, 0x2 ;  /* 0x0000000403027c11 */ /* 0x001fc8000f8010ff */
[----:B------:R-:W-:-:S05]  /*1be0*/  LEA.HI.X R3, R3, UR5, R4, 0x2, P0 ;  /* 0x0000000503037c11 */ /* 0x000fca00080f1404 */
[----:B------:R-:W2:Y:S04]  /*1bf0*/  LDG.E R5, desc[UR6][R2.64] ;  /* 0x0000000602057981 */ /* 0x000ea8000c1e1900 */
[----:B------:R-:W3:Y:S04]  /*1c00*/  LDG.E R4, desc[UR6][R2.64+0x400] ;  /* 0x0004000602047981 */ /* 0x000ee8000c1e1900 */
[----:B------:R-:W4:Y:S04]  /*1c10*/  LDG.E R7, desc[UR6][R2.64+0x800] ;  /* 0x0008000602077981 */ /* 0x000f28000c1e1900 */
[----:B------:R-:W5:Y:S01]  /*1c20*/  LDG.E R9, desc[UR6][R2.64+0xc00] ;  /* 0x000c000602097981 */ /* 0x000f62000c1e1900 */
[----:B------:R-:W-:Y:S01]  /*1c30*/  IADD3 R0, PT, PT, R0, 0x400, RZ ;  /* 0x0000040000007810 */ /* 0x000fe20007ffe0ff */
[----:B--2---:R-:W-:-:S04]  /*1c40*/  FADD R5, R10, R5 ;  /* 0x000000050a057221 */ /* 0x004fc80000000000 */
[----:B---3--:R-:W-:-:S04]  /*1c50*/  FADD R4, R5, R4 ;  /* 0x0000000405047221 */ /* 0x008fc80000000000 */
[----:B----4-:R-:W-:-:S04]  /*1c60*/  FADD R4, R4, R7 ;  /* 0x0000000704047221 */ /* 0x010fc80000000000 */
[----:B-----5:R-:W-:-:S07]  /*1c70*/  FADD R10, R4, R9 ;  /* 0x00000009040a7221 */ /* 0x020fce0000000000 */
.L_x_113:
[----:B------:R-:W-:Y:S05]  /*1c80*/  BSYNC.RECONVERGENT B2 ;  /* 0x0000000000027941 */ /* 0x000fea0003800200 */
.L_x_112:
[----:B------:R-:W-:Y:S05]  /*1c90*/  @!P1 BRA `(.L_x_106) ;  /* 0x0000000000389947 */ /* 0x000fea0003800000 */
[----:B------:R-:W0:Y:S01]  /*1ca0*/  LDCU.64 UR4, c[0x0][0x380] ;  /* 0x00007000ff0477ac */ /* 0x000e220008000a00 */
[----:B------:R-:W-:Y:S01]  /*1cb0*/  IADD3 R5, P0, PT, R0, R11, RZ ;  /* 0x0000000b00057210 */ /* 0x000fe20007f1e0ff */
[----:B------:R-:W-:-:S03]  /*1cc0*/  IMAD.MOV R0, RZ, RZ, -R6 ;  /* 0x000000ffff007224 */ /* 0x000fc600078e0a06 */
[----:B------:R-:W-:Y:S02]  /*1cd0*/  IADD3.X R4, PT, PT, RZ, R13, RZ, P0, !PT ;  /* 0x0000000dff047210 */ /* 0x000fe400007fe4ff */
[----:B0-----:R-:W-:-:S04]  /*1ce0*/  LEA R2, P1, R5, UR4, 0x2 ;  /* 0x0000000405027c11 */ /* 0x001fc8000f8210ff */
[----:B------:R-:W-:-:S09]  /*1cf0*/  LEA.HI.X R5, R5, UR5, R4, 0x2, P1 ;  /* 0x0000000505057c11 */ /* 0x000fd200088f1404 */
.L_x_114:
[----:B------:R-:W-:-:S06]  /*1d00*/  MOV R3, R5 ;  /* 0x0000000500037202 */ /* 0x000fcc0000000f00 */
[----:B------:R0:W2:Y:S01]  /*1d10*/  LDG.E R3, desc[UR6][R2.64] ;  /* 0x0000000602037981 */ /* 0x0000a2000c1e1900 */
[----:B------:R-:W-:-:S04]  /*1d20*/  IADD3 R0, PT, PT, R0, 0x1, RZ ;  /* 0x0000000100007810 */ /* 0x000fc80007ffe0ff */
[----:B------:R-:W-:Y:S02]  /*1d30*/  ISETP.NE.AND P0, PT, R0, RZ, PT ;  /* 0x000000ff0000720c */ /* 0x000fe40003f05270 */
[----:B0-----:R-:W-:-:S05]  /*1d40*/  IADD3 R2, P1, PT, R2, 0x400, RZ ;  /* 0x0000040002027810 */ /* 0x001fca0007f3e0ff */
[----:B------:R-:W-:Y:S02]  /*1d50*/  IMAD.X R5, RZ, RZ, R5, P1 ;  /* 0x000000ffff057224 */ /* 0x000fe400008e0605 */
[----:B--2---:R-:W-:-:S04]  /*1d60*/  FADD R10, R3, R10 ;  /* 0x0000000a030a7221 */ /* 0x004fc80000000000 */
[----:B------:R-:W-:Y:S05]  /*1d70*/  @P0 BRA `(.L_x_114) ;  /* 0xfffffffc00e00947 */ /* 0x000fea000383ffff */
.L_x_106:
[----:B------:R-:W-:Y:S05]  /*1d80*/  BSYNC.RECONVERGENT B1 ;  /* 0x0000000000017941 */ /* 0x000fea0003800200 */
.L_x_104:
[----:B------:R-:W0:Y:S01]  /*1d90*/  S2R R6, SR_LANEID ;  /* 0x0000000000067919 */ /* 0x000e220000000000 */
[----:B------:R-:W-:Y:S02]  /*1da0*/  MOV R3, R10 ;  /* 0x0000000a00037202 */ /* 0x000fe40000000f00 */
[----:B------:R-:W-:-:S03]  /*1db0*/  ISETP.NE.AND P5, PT, R8, RZ, PT ;  /* 0x000000ff0800720c */ /* 0x000fc60003fa5270 */
        /* <DEDUP_REMOVED lines=39> */
.L_x_102:
[----:B------:R-:W-:Y:S05]  /*2030*/  BSYNC.RECONVERGENT B0 ;  /* 0x0000000000007941 */ /* 0x000fea0003800200 */
.L_x_87:
[----:B------:R-:W-:Y:S05]  /*2040*/  @P5 EXIT ;  /* 0x000000000000594d */ /* 0x000fea0003800000 */
[----:B01----:R-:W0:Y:S01]  /*2050*/  LDC.64 R2, c[0x0][0x388] ;  /* 0x0000e200ff027b82 */ /* 0x003e220000000a00 */
[----:B------:R-:W2:Y:S02]  /*2060*/  LDCU UR4, c[0x0][0x39c] ;  /* 0x00007380ff0477ac */ /* 0x000ea40008000800 */
[----:B--2---:R-:W-:-:S05]  /*2070*/  FADD R5, R8, UR4 ;  /* 0x0000000408057e21 */ /* 0x004fca0008000000 */
[----:B0-----:R-:W-:Y:S01]  /*2080*/  STG.E desc[UR6][R2.64], R5 ;  /* 0x0000000502007986 */ /* 0x001fe2000c101906 */
[----:B------:R-:W-:Y:S05]  /*2090*/  EXIT ;  /* 0x000000000000794d */ /* 0x000fea0003800000 */
.L_x_115:
        /* <DEDUP_REMOVED lines=14> */
.L_x_376:


//--------------------- .text._ZN3cub18CUB_300001_SM_10006detail6reduce28DeviceReduceSingleTileKernelINS2_10policy_hubIfjN4cuda3std3__44plusIfEEE10Policy1000EPfSC_iS9_ffNS7_10__identityEEEvT0_T1_T2_T3_T4_T6_ --------------------------
	.section	.text._ZN3cub18CUB_300001_SM_10006detail6reduce28DeviceReduceSingleTileKernelINS2_10policy_hubIfjN4cuda3std3__44plusIfEEE10Policy1000EPfSC_iS9_ffNS7_10__identityEEEvT0_T1_T2_T3_T4_T6_,"ax",@progbits
	.align	128
        .global         _ZN3cub18CUB_300001_SM_10006detail6reduce28DeviceReduceSingleTileKernelINS2_10policy_hubIfjN4cuda3std3__44plusIfEEE10Policy1000EPfSC_iS9_ffNS7_10__identityEEEvT0_T1_T2_T3_T4_T6_
        .type           _ZN3cub18CUB_300001_SM_10006detail6reduce28DeviceReduceSingleTileKernelINS2_10policy_hubIfjN4cuda3std3__44plusIfEEE10Policy1000EPfSC_iS9_ffNS7_10__identityEEEvT0_T1_T2_T3_T4_T6_,@function
        .size           _ZN3cub18CUB_300001_SM_10006detail6reduce28DeviceReduceSingleTileKernelINS2_10policy_hubIfjN4cuda3std3__44plusIfEEE10Policy1000EPfSC_iS9_ffNS7_10__identityEEEvT0_T1_T2_T3_T4_T6_,(.L_x_377 - _ZN3cub18CUB_300001_SM_10006detail6reduce28DeviceReduceSingleTileKernelINS2_10policy_hubIfjN4cuda3std3__44plusIfEEE10Policy1000EPfSC_iS9_ffNS7_10__identityEEEvT0_T1_T2_T3_T4_T6_)
        .other          _ZN3cub18CUB_300001_SM_10006detail6reduce28DeviceReduceSingleTileKernelINS2_10policy_hubIfjN4cuda3std3__44plusIfEEE10Policy1000EPfSC_iS9_ffNS7_10__identityEEEvT0_T1_T2_T3_T4_T6_,@"STO_CUDA_ENTRY STV_DEFAULT"
_ZN3cub18CUB_300001_SM_10006detail6reduce28DeviceReduceSingleTileKernelINS2_10policy_hubIfjN4cuda3std3__44plusIfEEE10Policy1000EPfSC_iS9_ffNS7_10__identityEEEvT0_T1_T2_T3_T4_T6_:
.text._ZN3cub18CUB_300001_SM_10006detail6reduce28DeviceReduceSingleTileKernelINS2_10policy_hubIfjN4cuda3std3__44plusIfEEE10Policy1000EPfSC_iS9_ffNS7_10__identityEEEvT0_T1_T2_T3_T4_T6_:
        /* <DEDUP_REMOVED lines=13> */
.L_x_116:
        /* <DEDUP_REMOVED lines=16> */
.L_x_121:
[----:B------:R-:W-:Y:S05]  /*01d0*/  BSYNC.RECONVERGENT B1 ;  /* 0x0000000000017941 */ /* 0x000fea0003800200 */
.L_x_120:
        /* <DEDUP_REMOVED lines=16> */
.L_x_126:
        /* <DEDUP_REMOVED lines=9> */
.L_x_125:
[----:B------:R-:W-:Y:S05]  /*0370*/  BSYNC.RECONVERGENT B2 ;  /* 0x0000000000027941 */ /* 0x000fea0003800200 */
.L_x_124:
        /* <DEDUP_REMOVED lines=8> */
.L_x_129:
        /* <DEDUP_REMOVED lines=43> */
.L_x_128:
[----:B------:R-:W-:Y:S05]  /*06b0*/  BSYNC.RECONVERGENT B2 ;  /* 0x0000000000027941 */ /* 0x000fea0003800200 */
.L_x_127:
        /* <DEDUP_REMOVED lines=26> */
.L_x_131:
[----:B------:R-:W-:Y:S05]  /*0860*/  BSYNC.RECONVERGENT B2 ;  /* 0x0000000000027941 */ /* 0x000fea0003800200 */
.L_x_130:
        /* <DEDUP_REMOVED lines=12> */
.L_x_123:
[----:B------:R-:W-:Y:S05]  /*0930*/  BSYNC.RECONVERGENT B1 ;  /* 0x0000000000017941 */ /* 0x000fea0003800200 */
.L_x_122:
        /* <DEDUP_REMOVED lines=10> */
[----:B------:R-:W1:Y:S06]  /*09e0*/  SHFL.DOWN PT, R3, R0, 0x2, 0x1f ;  /* 0x08401f0000037f89 */ /* 0x000e6c00000e0000 */
[----:B------:R-:W2:Y:S01]  /*09f0*/  @!P1 S2R R6, SR_CgaCtaId ;  /* 0x0000000000069919 */ /* 0x000ea20000008800 */
[----:B0-----:R-:W-:Y:S02]  /*0a00*/  @!P1 MOV R5, 0x400 ;  /* 0x0000040000059802 */ /* 0x001fe40000000f00 */
[----:B------:R-:W-:-:S04]  /*0a10*/  @!P1 SHF.R.U32.HI R4, RZ, 0x3, R2 ;  /* 0x00000003ff049819 */ /* 0x000fc80000011602 */
[----:B------:R-:W-:Y:S01]  /*0a20*/  @!P1 LOP3.LUT R4, R4, 0x7c, RZ, 0xc0, !PT ;  /* 0x0000007c04049812 */ /* 0x000fe200078ec0ff */
[----:B-1----:R-:W-:Y:S01]  /*0a30*/  @!P0 FADD R0, R0, R3 ;  /* 0x0000000300008221 */ /* 0x002fe20000000000 */
[----:B------:R-:W-:-:S04]  /*0a40*/  ISETP.GT.AND P0, PT, R8, 0x1b, PT ;  /* 0x0000001b0800780c */ /* 0x000fc80003f04270 */
[----:B------:R-:W0:Y:S01]  /*0a50*/  SHFL.DOWN PT, R3, R0, 0x4, 0x1f ;  /* 0x08801f0000037f89 */ /* 0x000e2200000e0000 */
[----:B--2---:R-:W-:-:S04]  /*0a60*/  @!P1 LEA R5, R6, R5, 0x18 ;  /* 0x0000000506059211 */ /* 0x004fc800078ec0ff */
        /* <DEDUP_REMOVED lines=16> */
[----:B0-----:R-:W0:Y:S04]  /*0b70*/  LDS.128 R4, [UR4+0x10] ;  /* 0x00001004ff047984 */ /* 0x001e280008000c00 */
[----:B------:R-:W1:Y:S04]  /*0b80*/  LDS.128 R12, [UR4+0x20] ;  /* 0x00002004ff0c7984 */ /* 0x000e680008000c00 */
[----:B------:R-:W2:Y:S04]  /*0b90*/  LDS.128 R8, [UR4+0x30] ;  /* 0x00003004ff087984 */ /* 0x000ea80008000c00 */
[----:B------:R-:W3:Y:S01]  /*0ba0*/  LDS.128 R16, [UR4+0x40] ;  /* 0x00004004ff107984 */ /* 0x000ee20008000c00 */
[----:B0-----:R-:W-:-:S04]  /*0bb0*/  FADD R5, R0, R5 ;  /* 0x0000000500057221 */ /* 0x001fc80000000000 */
[----:B------:R-:W-:-:S04]  /*0bc0*/  FADD R6, R5, R6 ;  /* 0x0000000605067221 */ /* 0x000fc80000000000 */
[----:B------:R-:W-:-:S04]  /*0bd0*/  FADD R7, R6, R7 ;  /* 0x0000000706077221 */ /* 0x000fc80000000000 */
[----:B-1----:R-:W-:-:S04]  /*0be0*/  FADD R12, R7, R12 ;  /* 0x0000000c070c7221 */ /* 0x002fc80000000000 */
[----:B------:R-:W-:-:S04]  /*0bf0*/  FADD R13, R12, R13 ;  /* 0x0000000d0c0d7221 */ /* 0x000fc80000000000 */
[----:B------:R-:W-:-:S04]  /*0c00*/  FADD R14, R13, R14 ;  /* 0x0000000e0d0e7221 */ /* 0x000fc80000000000 */
[----:B------:R-:W-:-:S04]  /*0c10*/  FADD R15, R14, R15 ;  /* 0x0000000f0e0f7221 */ /* 0x000fc80000000000 */
[----:B--2---:R-:W-:-:S04]  /*0c20*/  FADD R8, R15, R8 ;  /* 0x000000080f087221 */ /* 0x004fc80000000000 */
[----:B------:R-:W-:-:S04]  /*0c30*/  FADD R9, R8, R9 ;  /* 0x0000000908097221 */ /* 0x000fc80000000000 */
[----:B------:R-:W-:-:S04]  /*0c40*/  FADD R10, R9, R10 ;  /* 0x0000000a090a7221 */ /* 0x000fc80000000000 */
[----:B------:R-:W-:-:S04]  /*0c50*/  FADD R11, R10, R11 ;  /* 0x0000000b0a0b7221 */ /* 0x000fc80000000000 */
[----:B---3--:R-:W-:-:S04]  /*0c60*/  FADD R16, R11, R16 ;  /* 0x000000100b107221 */ /* 0x008fc80000000000 */
[----:B------:R-:W-:-:S04]  /*0c70*/  FADD R17, R16, R17 ;  /* 0x0000001110117221 */ /* 0x000fc80000000000 */
[----:B------:R-:W-:-:S04]  /*0c80*/  FADD R18, R17, R18 ;  /* 0x0000001211127221 */ /* 0x000fc80000000000 */
[----:B------:R-:W-:Y:S01]  /*0c90*/  FADD R0, R18, R19 ;  /* 0x0000001312007221 */ /* 0x000fe20000000000 */
[----:B------:R-:W-:Y:S06]  /*0ca0*/  BRA `(.L_x_133) ;  /* 0x0000003400707947 */ /* 0x000fec0003800000 */
.L_x_132:
        /* <DEDUP_REMOVED lines=23> */
[-C--:B------:R-:W-:Y:S02]  /*0e20*/  ISETP.GT.AND P0, PT, R5, R4.reuse, PT ;  /* 0x000000040500720c */ /* 0x080fe40003f04270 */
[----:B------:R-:W-:Y:S02]  /*0e30*/  IADD3 R5, PT, PT, R9, 0x10, RZ ;  /* 0x0000001009057810 */ /* 0x000fe40007ffe0ff */
        /* <DEDUP_REMOVED lines=20> */
[----:B------:R-:W0:Y:S04]  /*0f80*/  LDS.128 R16, [UR4+0x10] ;  /* 0x00001004ff107984 */ /* 0x000e280008000c00 */
[----:B----4-:R-:W1:Y:S04]  /*0f90*/  LDS.128 R4, [UR4+0x20] ;  /* 0x00002004ff047984 */ /* 0x010e680008000c00 */
[----:B------:R-:W2:Y:S04]  /*0fa0*/  LDS.128 R8, [UR4+0x30] ;  /* 0x00003004ff087984 */ /* 0x000ea80008000c00 */
[----:B------:R-:W3:Y:S01]  /*0fb0*/  LDS.128 R12, [UR4+0x40] ;  /* 0x00004004ff0c7984 */ /* 0x000ee20008000c00 */
[----:B0-----:R-:W-:Y:S01]  /*0fc0*/  @P2 FADD R0, R0, R17 ;  /* 0x0000001100002221 */ /* 0x001fe20000000000 */
[----:B------:R-:W-:-:S03]  /*0fd0*/  ISETP.GT.AND P2, PT, R3, 0x80, PT ;  /* 0x000000800300780c */ /* 0x000fc60003f44270 */
[----:B------:R-:W-:Y:S01]  /*0fe0*/  @P3 FADD R0, R0, R18 ;  /* 0x0000001200003221 */ /* 0x000fe20000000000 */
[----:B------:R-:W-:-:S03]  /*0ff0*/  ISETP.GT.AND P3, PT, R3, 0xa0, PT ;  /* 0x000000a00300780c */ /* 0x000fc60003f64270 */
[----:B------:R-:W-:Y:S01]  /*1000*/  @P1 FADD R0, R0, R19 ;  /* 0x0000001300001221 */ /* 0x000fe20000000000 */
[----:B------:R-:W-:-:S05]  /*1010*/  ISETP.GT.AND P1, PT, R3, 0xe0, PT ;  /* 0x000000e00300780c */ /* 0x000fca0003f24270 */
[----:B-1----:R-:W-:Y:S01]  /*1020*/  @P2 FADD R0, R0, R4 ;  /* 0x0000000400002221 */ /* 0x002fe20000000000 */
[----:B------:R-:W-:-:S03]  /*1030*/  ISETP.GT.AND P2, PT, R3, 0x100, PT ;  /* 0x000001000300780c */ /* 0x000fc60003f44270 */
[----:B------:R-:W-:Y:S01]  /*1040*/  @P3 FADD R0, R0, R5 ;  /* 0x0000000500003221 */ /* 0x000fe20000000000 */
[----:B------:R-:W-:-:S03]  /*1050*/  ISETP.GT.AND P3, PT, R3, 0x120, PT ;  /* 0x000001200300780c */ /* 0x000fc60003f64270 */
[----:B------:R-:W-:Y:S01]  /*1060*/  @P4 FADD R0, R0, R6 ;  /* 0x0000000600004221 */ /* 0x000fe20000000000 */
[----:B------:R-:W-:-:S03]  /*1070*/  ISETP.GT.AND P4, PT, R3, 0x140, PT ;  /* 0x000001400300780c */ /* 0x000fc60003f84270 */
[----:B------:R-:W-:Y:S01]  /*1080*/  @P1 FADD R0, R0, R7 ;  /* 0x0000000700001221 */ /* 0x000fe20000000000 */
[----:B------:R-:W-:-:S03]  /*1090*/  ISETP.GT.AND P1, PT, R3, 0x160, PT ;  /* 0x000001600300780c */ /* 0x000fc60003f24270 */
[----:B--2---:R-:W-:Y:S01]  /*10a0*/  @P2 FADD R0, R0, R8 ;  /* 0x0000000800002221 */ /* 0x004fe20000000000 */
[----:B------:R-:W-:-:S03]  /*10b0*/  ISETP.GT.AND P2, PT, R3, 0x180, PT ;  /* 0x000001800300780c */ /* 0x000fc60003f44270 */
[----:B------:R-:W-:Y:S01]  /*10c0*/  @P3 FADD R0, R0, R9 ;  /* 0x0000000900003221 */ /* 0x000fe20000000000 */
[----:B------:R-:W-:-:S03]  /*10d0*/  ISETP.GT.AND P3, PT, R3, 0x1a0, PT ;  /* 0x000001a00300780c */ /* 0x000fc60003f64270 */
[----:B------:R-:W-:Y:S01]  /*10e0*/  @P4 FADD R0, R0, R10 ;  /* 0x0000000a00004221 */ /* 0x000fe20000000000 */
[----:B------:R-:W-:-:S03]  /*10f0*/  ISETP.GT.AND P4, PT, R3, 0x1c0, PT ;  /* 0x000001c00300780c */ /* 0x000fc60003f84270 */
[----:B------:R-:W-:Y:S01]  /*1100*/  @P1 FADD R0, R0, R11 ;  /* 0x0000000b00001221 */ /* 0x000fe20000000000 */
[----:B------:R-:W-:-:S03]  /*1110*/  ISETP.GT.AND P1, PT, R3, 0x1e0, PT ;  /* 0x000001e00300780c */ /* 0x000fc60003f24270 */
[----:B---3--:R-:W-:-:S04]  /*1120*/  @P2 FADD R0, R0, R12 ;  /* 0x0000000c00002221 */ /* 0x008fc80000000000 */
[----:B------:R-:W-:-:S04]  /*1130*/  @P3 FADD R0, R0, R13 ;  /* 0x0000000d00003221 */ /* 0x000fc80000000000 */
[----:B------:R-:W-:-:S04]  /*1140*/  @P4 FADD R0, R0, R14 ;  /* 0x0000000e00004221 */ /* 0x000fc80000000000 */
[----:B------:R-:W-:Y:S01]  /*1150*/  @P1 FADD R0, R0, R15 ;  /* 0x0000000f00001221 */ /* 0x000fe20000000000 */
[----:B------:R-:W-:Y:S06]  /*1160*/  BRA `(.L_x_133) ;  /* 0x0000003000407947 */ /* 0x000fec0003800000 */
.L_x_119:
[----:B------:R-:W0:Y:S01]  /*1170*/  S2R R2, SR_TID.X ;  /* 0x0000000000027919 */ /* 0x000e220000002100 */
[----:B------:R-:W1:Y:S01]  /*1180*/  LDC.64 R4, c[0x0][0x380] ;  /* 0x0000e000ff047b82 */ /* 0x000e620000000a00 */
[----:B0-----:R-:W-:-:S05]  /*1190*/  SHF.L.U32 R7, R2, 0x1, RZ ;  /* 0x0000000102077819 */ /* 0x001fca00000006ff */
[----:B-1----:R-:W-:-:S05]  /*11a0*/  IMAD.WIDE.U32 R4, R7, 0x4, R4 ;  /* 0x0000000407047825 */ /* 0x002fca00078e0004 */
[----:B------:R-:W2:Y:S04]  /*11b0*/  LDG.E.64.CONSTANT R14, desc[UR6][R4.64] ;  /* 0x00000006040e7981 */ /* 0x000ea8000c1e9b00 */
[----:B------:R-:W3:Y:S04]  /*11c0*/  LDG.E.64.CONSTANT R16, desc[UR6][R4.64+0x1000] ;  /* 0x0010000604107981 */ /* 0x000ee8000c1e9b00 */
[----:B------:R-:W4:Y:S04]  /*11d0*/  LDG.E.64.CONSTANT R18, desc[UR6][R4.64+0x2000] ;  /* 0x0020000604127981 */ /* 0x000f28000c1e9b00 */
[----:B------:R-:W5:Y:S04]  /*11e0*/  LDG.E.64.CONSTANT R20, desc[UR6][R4.64+0x3000] ;  /* 0x0030000604147981 */ /* 0x000f68000c1e9b00 */
[----:B------:R-:W5:Y:S04]  /*11f0*/  LDG.E.64.CONSTANT R12, desc[UR6][R4.64+0x4000] ;  /* 0x00400006040c7981 */ /* 0x000f68000c1e9b00 */
[----:B------:R-:W5:Y:S04]  /*1200*/  LDG.E.64.CONSTANT R10, desc[UR6][R4.64+0x5000] ;  /* 0x00500006040a7981 */ /* 0x000f68000c1e9b00 */
[----:B------:R-:W5:Y:S04]  /*1210*/  LDG.E.64.CONSTANT R6, desc[UR6][R4.64+0x6000] ;  /* 0x0060000604067981 */ /* 0x000f68000c1e9b00 */
[----:B------:R-:W5:Y:S01]  /*1220*/  LDG.E.64.CONSTANT R8, desc[UR6][R4.64+0x7000] ;  /* 0x0070000604087981 */ /* 0x000f62000c1e9b00 */
[----:B------:R-:W-:Y:S01]  /*1230*/  ISETP.GE.U32.AND P0, PT, R3, 0x4000, PT ;  /* 0x000040000300780c */ /* 0x000fe20003f06070 */
[----:B--2---:R-:W-:Y:S01]  /*1240*/  FADD R14, R14, R15 ;  /* 0x0000000f0e0e7221 */ /* 0x004fe20000000000 */
[----:B---3--:R-:W-:Y:S01]  /*1250*/  FADD R17, R16, R17 ;  /* 0x0000001110117221 */ /* 0x008fe20000000000 */
[----:B----4-:R-:W-:-:S03]  /*1260*/  FADD R18, R18, R19 ;  /* 0x0000001312127221 */ /* 0x010fc60000000000 */
[----:B------:R-:W-:Y:S01]  /*1270*/  FADD R14, R14, R17 ;  /* 0x000000110e0e7221 */ /* 0x000fe20000000000 */
[----:B-----5:R-:W-:Y:S01]  /*1280*/  FADD R21, R20, R21 ;  /* 0x0000001514157221 */ /* 0x020fe20000000000 */
[----:B------:R-:W-:Y:S02]  /*1290*/  HFMA2 R20, -RZ, RZ, 0, 0.0078125 ;  /* 0x00002000ff147431 */ /* 0x000fe400000001ff */
[----:B------:R-:W-:Y:S01]  /*12a0*/  FADD R12, R12, R13 ;  /* 0x0000000d0c0c7221 */ /* 0x000fe20000000000 */
[----:B------:R-:W-:Y:S01]  /*12b0*/  FADD R21, R18, R21 ;  /* 0x0000001512157221 */ /* 0x000fe20000000000 */
[----:B------:R-:W-:-:S03]  /*12c0*/  FADD R11, R10, R11 ;  /* 0x0000000b0a0b7221 */ /* 0x000fc60000000000 */
[----:B------:R-:W-:Y:S01]  /*12d0*/  FADD R14, R14, R21 ;  /* 0x000000150e0e7221 */ /* 0x000fe20000000000 */
[----:B------:R-:W-:Y:S01]  /*12e0*/  FADD R6, R6, R7 ;  /* 0x0000000706067221 */ /* 0x000fe20000000000 */
[----:B------:R-:W-:Y:S01]  /*12f0*/  FADD R11, R12, R11 ;  /* 0x0000000b0c0b7221 */ /* 0x000fe20000000000 */
[----:B------:R-:W-:-:S04]  /*1300*/  FADD R9, R8, R9 ;  /* 0x0000000908097221 */ /* 0x000fc80000000000 */
[----:B------:R-:W-:-:S04]  /*1310*/  FADD R6, R6, R9 ;  /* 0x0000000906067221 */ /* 0x000fc80000000000 */
[----:B------:R-:W-:-:S04]  /*1320*/  FADD R11, R11, R6 ;  /* 0x000000060b0b7221 */ /* 0x000fc80000000000 */
[----:B------:R-:W-:Y:S01]  /*1330*/  FADD R0, R14, R11 ;  /* 0x0000000b0e007221 */ /* 0x000fe20000000000 */
[----:B------:R-:W-:Y:S06]  /*1340*/  @!P0 BRA `(.L_x_134) ;  /* 0x00000000008c8947 */ /* 0x000fec0003800000 */
[----:B------:R-:W0:Y:S01]  /*1350*/  LDC R24, c[0x0][0x390] ;  /* 0x0000e400ff187b82 */ /* 0x000e220000000800 */
[----:B------:R-:W-:Y:S02]  /*1360*/  IADD3 R21, PT, PT, R3, -0x2000, RZ ;  /* 0xffffe00003157810 */ /* 0x000fe40007ffe0ff */
[----:B------:R-:W-:-:S07]  /*1370*/  MOV R20, 0x2000 ;  /* 0x0000200000147802 */ /* 0x000fce0000000f00 */
.L_x_136:
[----:B------:R-:W-:-:S05]  /*1380*/  IMAD.WIDE R26, R20, 0x4, R4 ;  /* 0x00000004141a7825 */ /* 0x000fca00078e0204 */
[----:B------:R-:W2:Y:S04]  /*1390*/  LDG.E.64.CONSTANT R14, desc[UR6][R26.64+0x6000] ;  /* 0x006000061a0e7981 */ /* 0x000ea8000c1e9b00 */
[----:B------:R-:W2:Y:S04]  /*13a0*/  LDG.E.64.CONSTANT R6, desc[UR6][R26.64+0x7000] ;  /* 0x007000061a067981 */ /* 0x000ea8000c1e9b00 */
[----:B------:R-:W3:Y:S04]  /*13b0*/  LDG.E.64.CONSTANT R22, desc[UR6][R26.64] ;  /* 0x000000061a167981 */ /* 0x000ee8000c1e9b00 */
[----:B------:R-:W4:Y:S04]  /*13c0*/  LDG.E.64.CONSTANT R18, desc[UR6][R26.64+0x1000] ;  /* 0x001000061a127981 */ /* 0x000f28000c1e9b00 */
[----:B------:R-:W5:Y:S04]  /*13d0*/  LDG.E.64.CONSTANT R16, desc[UR6][R26.64+0x2000] ;  /* 0x002000061a107981 */ /* 0x000f68000c1e9b00 */
[----:B------:R-:W5:Y:S04]  /*13e0*/  LDG.E.64.CONSTANT R12, desc[UR6][R26.64+0x3000] ;  /* 0x003000061a0c7981 */ /* 0x000f68000c1e9b00 */
[----:B------:R-:W5:Y:S04]  /*13f0*/  LDG.E.64.CONSTANT R10, desc[UR6][R26.64+0x4000] ;  /* 0x004000061a0a7981 */ /* 0x000f68000c1e9b00 */
[----:B------:R-:W5:Y:S01]  /*1400*/  LDG.E.64.CONSTANT R8, desc[UR6][R26.64+0x5000] ;  /* 0x005000061a087981 */ /* 0x000f62000c1e9b00 */
[----:B0-----:R-:W-:Y:S01]  /*1410*/  MOV R3, R24 ;  /* 0x0000001800037202 */ /* 0x001fe20000000f00 */
[----:B--2---:R-:W-:-:S03]  /*1420*/  FADD R15, R15, R6 ;  /* 0x000000060f0f7221 */ /* 0x004fc60000000000 */
[----:B------:R-:W-:Y:S01]  /*1430*/  IADD3 R6, PT, PT, -R20, R3, RZ ;  /* 0x0000000314067210 */ /* 0x000fe20007ffe1ff */
[----:B---3--:R-:W-:-:S03]  /*1440*/  FADD R0, R22, R0 ;  /* 0x0000000016007221 */ /* 0x008fc60000000000 */
[----:B------:R-:W-:Y:S01]  /*1450*/  ISETP.GE.AND P0, PT, R6, 0x2000, PT ;  /* 0x000020000600780c */ /* 0x000fe20003f06270 */
[----:B----4-:R-:W-:Y:S01]  /*1460*/  FADD R23, R23, R18 ;  /* 0x0000001217177221 */ /* 0x010fe20000000000 */
[----:B-----5:R-:W-:Y:S01]  /*1470*/  FADD R18, R19, R16 ;  /* 0x0000001013127221 */ /* 0x020fe20000000000 */
[----:B------:R-:W-:Y:S01]  /*1480*/  FADD R17, R17, R12 ;  /* 0x0000000c11117221 */ /* 0x000fe20000000000 */
[----:B------:R-:W-:Y:S01]  /*1490*/  FADD R12, R13, R10 ;  /* 0x0000000a0d0c7221 */ /* 0x000fe20000000000 */
[----:B------:R-:W-:Y:S01]  /*14a0*/  FADD R11, R11, R8 ;  /* 0x000000080b0b7221 */ /* 0x000fe20000000000 */
[----:B------:R-:W-:Y:S01]  /*14b0*/  FADD R8, R9, R14 ;  /* 0x0000000e09087221 */ /* 0x000fe20000000000 */
[----:B------:R-:W-:Y:S01]  /*14c0*/  FADD R0, R0, R23 ;  /* 0x0000001700007221 */ /* 0x000fe20000000000 */
[----:B------:R-:W-:Y:S01]  /*14d0*/  FADD R17, R18, R17 ;  /* 0x0000001112117221 */ /* 0x000fe20000000000 */
[----:B------:R-:W-:Y:S01]  /*14e0*/  FADD R11, R12, R11 ;  /* 0x0000000b0c0b7221 */ /* 0x000fe20000000000 */
[----:B------:R-:W-:-:S02]  /*14f0*/  FADD R8, R8, R15 ;  /* 0x0000000f08087221 */ /* 0x000fc40000000000 */
[----:B------:R-:W-:Y:S02]  /*1500*/  FADD R0, R0, R17 ;  /* 0x0000001100007221 */ /* 0x000fe40000000000 */
[----:B------:R-:W-:-:S04]  /*1510*/  FADD R11, R11, R8 ;  /* 0x000000080b0b7221 */ /* 0x000fc80000000000 */
[----:B------:R-:W-:-:S04]  /*1520*/  FADD R11, R0, R11 ;  /* 0x0000000b000b7221 */ /* 0x000fc80000000000 */
[----:B------:R-:W-:Y:S01]  /*1530*/  FADD R0, R7, R11 ;  /* 0x0000000b07007221 */ /* 0x000fe20000000000 */
[----:B------:R-:W-:Y:S06]  /*1540*/  @!P0 BRA `(.L_x_135) ;  /* 0x0000000800308947 */ /* 0x000fec0003800000 */
[----:B------:R-:W-:-:S04]  /*1550*/  IADD3 R20, PT, PT, R20, 0x2000, RZ ;  /* 0x0000200014147810 */ /* 0x000fc80007ffe0ff */
[----:B------:R-:W-:-:S13]  /*1560*/  ISETP.GT.AND P0, PT, R20, R21, PT ;  /* 0x000000151400720c */ /* 0x000fda0003f04270 */
[----:B------:R-:W-:Y:S05]  /*1570*/  @!P0 BRA `(.L_x_136) ;  /* 0xfffffffc00808947 */ /* 0x000fea000383ffff */
.L_x_134:
        /* <DEDUP_REMOVED lines=20> */
.L_x_140:
        /* <DEDUP_REMOVED lines=8> */
.L_x_139:
[----:B------:R-:W-:Y:S05]  /*1740*/  BSYNC.RECONVERGENT B2 ;  /* 0x0000000000027941 */ /* 0x000fea0003800200 */
.L_x_138:
[----:B------:R-:W-:Y:S05]  /*1750*/  @!P1 BRA `(.L_x_137) ;  /* 0x0000000400a89947 */ /* 0x000fea0003800000 */
[----:B------:R-:W0:Y:S01]  /*1760*/  LDCU.64 UR4, c[0x0][0x380] ;  /* 0x00007000ff0477ac */ /* 0x000e220008000a00 */
[----:B------:R-:W-:Y:S01]  /*1770*/  IADD3 R5, PT, PT, R11, -R10, RZ ;  /* 0x8000000a0b057210 */ /* 0x000fe20007ffe0ff */
[----:B------:R-:W-:Y:S01]  /*1780*/  BSSY.RECONVERGENT B2, `(.L_x_141) ;  /* 0x000003b000027945 */ /* 0x000fe20003800200 */
[----:B------:R-:W-:Y:S02]  /*1790*/  IADD3 R3, P0, PT, R10, R20, RZ ;  /* 0x000000140a037210 */ /* 0x000fe40007f1e0ff */
[----:B------:R-:W-:Y:S02]  /*17a0*/  ISETP.GT.AND P1, PT, R5, 0x1800, PT ;  /* 0x000018000500780c */ /* 0x000fe40003f24270 */
[----:B------:R-:W-:Y:S02]  /*17b0*/  IADD3.X R6, PT, PT, RZ, RZ, RZ, P0, !PT ;  /* 0x000000ffff067210 */ /* 0x000fe400007fe4ff */
[----:B0-----:R-:W-:-:S04]  /*17c0*/  LEA R4, P0, R3, UR4, 0x2 ;  /* 0x0000000403047c11 */ /* 0x001fc8000f8010ff */
[----:B------:R-:W-:Y:S02]  /*17d0*/  LEA.HI.X R3, R3, UR5, R6, 0x2, P0 ;  /* 0x0000000503037c11 */ /* 0x000fe400080f1406 */
[----:B------:R-:W-:-:S04]  /*17e0*/  IADD3 R4, P0, PT, R4, 0x1000, RZ ;  /* 0x0000100004047810 */ /* 0x000fc80007f1e0ff */
[----:B------:R-:W-:Y:S02]  /*17f0*/  IADD3.X R5, PT, PT, RZ, R3, RZ, P0, !PT ;  /* 0x00000003ff057210 */ /* 0x000fe400007fe4ff */
[----:B------:R-:W-:Y:S02]  /*1800*/  PLOP3.LUT P0, PT, PT, PT, PT, 0x80, 0x8 ;  /* 0x000000000008781c */ /* 0x000fe40003f0f070 */
[----:B------:R-:W-:Y:S01]  /*1810*/  IADD3 R3, PT, PT, R10, R20, RZ ;  /* 0x000000140a037210 */ /* 0x000fe20007ffe0ff */
[----:B------:R-:W-:Y:S10]  /*1820*/  @!P1 BRA `(.L_x_142) ;  /* 0x0000000000c09947 */ /* 0x000ff40003800000 */
[----:B------:R-:W-:Y:S02]  /*1830*/  PLOP3.LUT P0, PT, PT, PT, PT, 0x8, 0x80 ;  /* 0x000000000080781c */ /* 0x000fe40003f0e170 */
[----:B------:R-:W-:-:S11]  /*1840*/  IADD3 R13, PT, PT, R11, -0x1800, RZ ;  /* 0xffffe8000b0d7810 */ /* 0x000fd60007ffe0ff */
.L_x_143:
        /* <DEDUP_REMOVED lines=46> */
.L_x_142:
[----:B------:R-:W-:Y:S05]  /*1b30*/  BSYNC.RECONVERGENT B2 ;  /* 0x0000000000027941 */ /* 0x000fea0003800200 */
.L_x_141:
        /* <DEDUP_REMOVED lines=31> */
.L_x_145:
[----:B------:R-:W-:Y:S05]  /*1d30*/  BSYNC.RECONVERGENT B2 ;  /* 0x0000000000027941 */ /* 0x000fea0003800200 */
.L_x_144:
        /* <DEDUP_REMOVED lines=9> */
[----:B----4-:R-:W-:-:S04]  /*1dd0*/  FADD R0, R0, R3 ;  /* 0x0000000300007221 */ /* 0x010fc80000000000 */
[----:B--2---:R-:W-:-:S04]  /*1de0*/  FADD R0, R0, R9 ;  /* 0x0000000900007221 */ /* 0x004fc80000000000 */
[----:B---3--:R-:W-:-:S07]  /*1df0*/  FADD R0, R0, R11 ;  /* 0x0000000b00007221 */ /* 0x008fce0000000000 */
.L_x_137:
[----:B------:R-:W-:Y:S05]  /*1e00*/  BSYNC.RECONVERGENT B1 ;  /* 0x0000000000017941 */ /* 0x000fea0003800200 */
.L_x_135:
        /* <DEDUP_REMOVED lines=32> */
[----:B---3--:R-:W0:Y:S04]  /*2010*/  LDS.128 R4, [UR4+0x10] ;  /* 0x00001004ff047984 */ /* 0x008e280008000c00 */
        /* <DEDUP_REMOVED lines=19> */
.L_x_118:
        /* <DEDUP_REMOVED lines=12> */
.L_x_148:
[----:B------:R-:W-:Y:S05]  /*2210*/  BSYNC.RECONVERGENT B1 ;  /* 0x0000000000017941 */ /* 0x000fea0003800200 */
.L_x_147:
        /* <DEDUP_REMOVED lines=16> */
.L_x_153:
        /* <DEDUP_REMOVED lines=9> */
.L_x_152:
[----:B------:R-:W-:Y:S05]  /*23b0*/  BSYNC.RECONVERGENT B2 ;  /* 0x0000000000027941 */ /* 0x000fea0003800200 */
.L_x_151:
        /* <DEDUP_REMOVED lines=8> */
.L_x_156:
        /* <DEDUP_REMOVED lines=43> */
.L_x_155:
[----:B------:R-:W-:Y:S05]  /*26f0*/  BSYNC.RECONVERGENT B2 ;  /* 0x0000000000027941 */ /* 0x000fea0003800200 */
.L_x_154:
        /* <DEDUP_REMOVED lines=26> */
.L_x_158:
[----:B------:R-:W-:Y:S05]  /*28a0*/  BSYNC.RECONVERGENT B2 ;  /* 0x0000000000027941 */ /* 0x000fea0003800200 */
.L_x_157:
        /* <DEDUP_REMOVED lines=12> */
.L_x_150:
[----:B------:R-:W-:Y:S05]  /*2970*/  BSYNC.RECONVERGENT B1 ;  /* 0x0000000000017941 */ /* 0x000fea0003800200 */
.L_x_149:
[----:B------:R-:W-:Y:S02]  /*2980*/  ISETP.GE.AND P0, PT, R3, 0x200, PT ;  /* 0x000002000300780c */ /* 0x000fe40003f06270 */
[----:B0----5:R-:W-:-:S11]  /*2990*/  MOV R5, R0 ;  /* 0x0000000000057202 */ /* 0x021fd60000000f00 */
[----:B------:R-:W-:Y:S05]  /*29a0*/  @!P0 BRA `(.L_x_159) ;  /* 0x0000000000d08947 */ /* 0x000fea0003800000 */
[----:B------:R-:W0:Y:S01]  /*29b0*/  S2R R7, SR_LANEID ;  /* 0x0000000000077919 */ /* 0x000e220000000000 */
[----:B------:R-:W1:Y:S02]  /*29c0*/  SHFL.DOWN PT, R0, R5, 0x1, 0x1f ;  /* 0x08201f0005007f89 */ /* 0x000e6400000e0000 */
[----:B-1----:R-:W-:Y:S01]  /*29d0*/  FADD R0, R0, R5 ;  /* 0x0000000500007221 */ /* 0x002fe20000000000 */
[C---:B0-----:R-:W-:Y:S02]  /*29e0*/  ISETP.GT.AND P0, PT, R7.reuse, 0x1e, PT ;  /* 0x0000001e0700780c */ /* 0x041fe40003f04270 */
[----:B------:R-:W-:Y:S02]  /*29f0*/  ISETP.NE.AND P1, PT, R7, RZ, PT ;  /* 0x000000ff0700720c */ /* 0x000fe40003f25270 */
[----:B------:R-:W-:Y:S02]  /*2a00*/  FSEL R0, R5, R0, P0 ;  /* 0x0000000005007208 */ /* 0x000fe40000000000 */
[----:B------:R-:W-:-:S03]  /*2a10*/  ISETP.GT.AND P0, PT, R7, 0x1d, PT ;  /* 0x0000001d0700780c */ /* 0x000fc60003f04270 */
[----:B------:R-:W0:Y:S06]  /*2a20*/  SHFL.DOWN PT, R3, R0, 0x2, 0x1f ;  /* 0x08401f0000037f89 */ /* 0x000e2c00000e0000 */
        /* <DEDUP_REMOVED lines=24> */
[----:B--2---:R-:W0:Y:S04]  /*2bb0*/  LDS.128 R4, [UR4+0x10] ;  /* 0x00001004ff047984 */ /* 0x004e280008000c00 */
        /* <DEDUP_REMOVED lines=19> */
.L_x_159:
[----:B------:R-:W0:Y:S01]  /*2cf0*/  S2R R4, SR_LANEID ;  /* 0x0000000000047919 */ /* 0x000e220000000000 */
[----:B------:R-:W-:-:S04]  /*2d00*/  LOP3.LUT R0, R2, 0x3e0, RZ, 0xc0, !PT ;  /* 0x000003e002007812 */ /* 0x000fc800078ec0ff */
[----:B------:R-:W-:Y:S02]  /*2d10*/  IADD3 R6, PT, PT, R0, 0x20, RZ ;  /* 0x0000002000067810 */ /* 0x000fe40007ffe0ff */
[----:B------:R-:W-:Y:S02]  /*2d20*/  LOP3.LUT R0, RZ, R0, RZ, 0x33, !PT ;  /* 0x00000000ff007212 */ /* 0x000fe400078e33ff */
[-C--:B------:R-:W-:Y:S02]  /*2d30*/  ISETP.GT.AND P0, PT, R6, R3.reuse, PT ;  /* 0x000000030600720c */ /* 0x080fe40003f04270 */
[----:B------:R-:W-:-:S04]  /*2d40*/  IADD3 R0, PT, PT, R0, R3, RZ ;  /* 0x0000000300007210 */ /* 0x000fc80007ffe0ff */
[----:B------:R-:W-:-:S05]  /*2d50*/  SEL R6, R0, 0x1f, P0 ;  /* 0x0000001f00067807 */ /* 0x000fca0000000000 */
[----:B------:R-:W1:Y:S01]  /*2d60*/  SHFL.DOWN PT, R0, R5, 0x1, R6 ;  /* 0x0820000005007989 */ /* 0x000e6200000e0006 */
[C---:B0-----:R-:W-:Y:S02]  /*2d70*/  ISETP.GE.AND P0, PT, R4.reuse, R6, PT ;  /* 0x000000060400720c */ /* 0x041fe40003f06270 */
[C---:B------:R-:W-:Y:S02]  /*2d80*/  IADD3 R7, PT, PT, R4.reuse, 0x2, RZ ;  /* 0x0000000204077810 */ /* 0x040fe40007ffe0ff */
[----:B------:R-:W-:-:S09]  /*2d90*/  ISETP.NE.AND P1, PT, R4, RZ, PT ;  /* 0x000000ff0400720c */ /* 0x000fd20003f25270 */
[----:B-1----:R-:W-:Y:S01]  /*2da0*/  @!P0 FADD R5, R0, R5 ;  /* 0x0000000500058221 */ /* 0x002fe20000000000 */
[-C--:B------:R-:W-:Y:S02]  /*2db0*/  ISETP.GT.AND P0, PT, R7, R6.reuse, PT ;  /* 0x000000060700720c */ /* 0x080fe40003f04270 */
[----:B------:R-:W-:Y:S01]  /*2dc0*/  IADD3 R7, PT, PT, R4, 0x4, RZ ;  /* 0x0000000404077810 */ /* 0x000fe20007ffe0ff */
[----:B------:R-:W0:Y:S01]  /*2dd0*/  @!P1 S2R R8, SR_CgaCtaId ;  /* 0x0000000000089919 */ /* 0x000e220000008800 */
        /* <DEDUP_REMOVED lines=31> */
[----:B-1----:R-:W1:Y:S04]  /*2fd0*/  LDS.128 R4, [UR4+0x20] ;  /* 0x00002004ff047984 */ /* 0x002e680008000c00 */
        /* <DEDUP_REMOVED lines=29> */
.L_x_146:
        /* <DEDUP_REMOVED lines=28> */
[----:B------:R-:W-:Y:S02]  /*3370*/  HFMA2 R11, -RZ, RZ, 0, 0.0078125 ;  /* 0x00002000ff0b7431 */ /* 0x000fe400000001ff */
        /* <DEDUP_REMOVED lines=11> */
.L_x_162:
[----:B------:R-:W-:-:S05]  /*3430*/  IMAD.WIDE R2, R11, 0x4, R4 ;  /* 0x000000040b027825 */ /* 0x000fca00078e0204 */
        /* <DEDUP_REMOVED lines=15> */
[----:B------:R0:W5:Y:S02]  /*3530*/  LDG.E.CONSTANT R18, desc[UR6][R2.64+0x7800] ;  /* 0x0078000602127981 */ /* 0x000164000c1e9900 */
[----:B0-----:R-:W-:-:S04]  /*3540*/  MOV R3, R7 ;  /* 0x0000000700037202 */ /* 0x001fc80000000f00 */
[----:B------:R-:W-:-:S04]  /*3550*/  IADD3 R2, PT, PT, -R11, R3, RZ ;  /* 0x000000030b027210 */ /* 0x000fc80007ffe1ff */
[----:B------:R-:W-:Y:S01]  /*3560*/  ISETP.GE.AND P0, PT, R2, 0x2000, PT ;  /* 0x000020000200780c */ /* 0x000fe20003f06270 */
        /* <DEDUP_REMOVED lines=17> */
[----:B------:R-:W-:-:S04]  /*3680*/  IADD3 R11, PT, PT, R11, 0x2000, RZ ;  /* 0x000020000b0b7810 */ /* 0x000fc80007ffe0ff */
[----:B------:R-:W-:-:S13]  /*3690*/  ISETP.GT.AND P0, PT, R11, R6, PT ;  /* 0x000000060b00720c */ /* 0x000fda0003f04270 */
[----:B------:R-:W-:Y:S05]  /*36a0*/  @!P0 BRA `(.L_x_162) ;  /* 0xfffffffc00608947 */ /* 0x000fea000383ffff */
.L_x_160:
        /* <DEDUP_REMOVED lines=20> */
.L_x_166:
        /* <DEDUP_REMOVED lines=8> */
.L_x_165:
[----:B------:R-:W-:Y:S05]  /*3870*/  BSYNC.RECONVERGENT B2 ;  /* 0x0000000000027941 */ /* 0x000fea0003800200 */
.L_x_164:
        /* <DEDUP_REMOVED lines=16> */
.L_x_169:
        /* <DEDUP_REMOVED lines=46> */
.L_x_168:
[----:B------:R-:W-:Y:S05]  /*3c60*/  BSYNC.RECONVERGENT B2 ;  /* 0x0000000000027941 */ /* 0x000fea0003800200 */
.L_x_167:
        /* <DEDUP_REMOVED lines=31> */
.L_x_171:
[----:B------:R-:W-:Y:S05]  /*3e60*/  BSYNC.RECONVERGENT B2 ;  /* 0x0000000000027941 */ /* 0x000fea0003800200 */
.L_x_170:
        /* <DEDUP_REMOVED lines=12> */
.L_x_163:
[----:B------:R-:W-:Y:S05]  /*3f30*/  BSYNC.RECONVERGENT B1 ;  /* 0x0000000000017941 */ /* 0x000fea0003800200 */
.L_x_161:
        /* <DEDUP_REMOVED lines=50> */
[----:B------:R-:W-:-:S07]  /*4260*/  FADD R0, R18, R19 ;  /* 0x0000001312007221 */ /* 0x000fce0000000000 */
.L_x_133:
[----:B------:R-:W-:Y:S05]  /*4270*/  BSYNC.RECONVERGENT B0 ;  /* 0x0000000000007941 */ /* 0x000fea0003800200 */
.L_x_117:
[----:B------:R-:W-:Y:S05]  /*4280*/  @P0 EXIT ;  /* 0x000000000000094d */ /* 0x000fea0003800000 */
[----:B0-23--:R-:W0:Y:S01]  /*4290*/  LDC.64 R2, c[0x0][0x388] ;  /* 0x0000e200ff027b82 */ /* 0x00de220000000a00 */
[----:B------:R-:W4:Y:S02]  /*42a0*/  LDCU UR4, c[0x0][0x398] ;  /* 0x00007300ff0477ac */ /* 0x000f240008000800 */
[----:B----4-:R-:W-:-:S05]  /*42b0*/  FADD R5, R0, UR4 ;  /* 0x0000000400057e21 */ /* 0x010fca0008000000 */
[----:B0-----:R-:W-:Y:S01]  /*42c0*/  STG.E desc[UR6][R2.64], R5 ;  /* 0x0000000502007986 */ /* 0x001fe2000c101906 */
[----:B------:R-:W-:Y:S05]  /*42d0*/  EXIT ;  /* 0x000000000000794d */ /* 0x000fea0003800000 */
.L_x_172:
        /* <DEDUP_REMOVED lines=10> */
.L_x_377:


//--------------------- .text._ZN3cub18CUB_300001_SM_10006detail6reduce18DeviceReduceKernelINS2_10policy_hubIfjN4cuda3std3__44plusIfEEE10Policy1000EN6thrust24THRUST_300001_SM_1000_NS6detail15normal_iteratorINSD_10device_ptrIfEEEEjS9_fNS7_10__identityEEEvT0_PT3_T1_NS0_13GridEvenShareISN_EET2_T4_ --------------------------
	.section	.text._ZN3cub18CUB_300001_SM_10006detail6reduce18DeviceReduceKernelINS2_10policy_hubIfjN4cuda3std3__44plusIfEEE10Policy1000EN6thrust24THRUST_300001_SM_1000_NS6detail15normal_iteratorINSD_10device_ptrIfEEEEjS9_fNS7_10__identityEEEvT0_PT3_T1_NS0_13GridEvenShareISN_EET2_T4_,"ax",@progbits
	.align	128
        .global         _ZN3cub18CUB_300001_SM_10006detail6reduce18DeviceReduceKernelINS2_10policy_hubIfjN4cuda3std3__44plusIfEEE10Policy1000EN6thrust24THRUST_300001_SM_1000_NS6detail15normal_iteratorINSD_10device_ptrIfEEEEjS9_fNS7_10__identityEEEvT0_PT3_T1_NS0_13GridEvenShareISN_EET2_T4_
        .type           _ZN3cub18CUB_300001_SM_10006detail6reduce18DeviceReduceKernelINS2_10policy_hubIfjN4cuda3std3__44plusIfEEE10Policy1000EN6thrust24THRUST_300001_SM_1000_NS6detail15normal_iteratorINSD_10device_ptrIfEEEEjS9_fNS7_10__identityEEEvT0_PT3_T1_NS0_13GridEvenShareISN_EET2_T4_,@function
        .size           _ZN3cub18CUB_300001_SM_10006detail6reduce18DeviceReduceKernelINS2_10policy_hubIfjN4cuda3std3__44plusIfEEE10Policy1000EN6thrust24THRUST_300001_SM_1000_NS6detail15normal_iteratorINSD_10device_ptrIfEEEEjS9_fNS7_10__identityEEEvT0_PT3_T1_NS0_13GridEvenShareISN_EET2_T4_,(.L_x_378 - _ZN3cub18CUB_300001_SM_10006detail6reduce18DeviceReduceKernelINS2_10policy_hubIfjN4cuda3std3__44plusIfEEE10Policy1000EN6thrust24THRUST_300001_SM_1000_NS6detail15normal_iteratorINSD_10device_ptrIfEEEEjS9_fNS7_10__identityEEEvT0_PT3_T1_NS0_13GridEvenShareISN_EET2_T4_)
        .other          _ZN3cub18CUB_300001_SM_10006detail6reduce18DeviceReduceKernelINS2_10policy_hubIfjN4cuda3std3__44plusIfEEE10Policy1000EN6thrust24THRUST_300001_SM_1000_NS6detail15normal_iteratorINSD_10device_ptrIfEEEEjS9_fNS7_10__identityEEEvT0_PT3_T1_NS0_13GridEvenShareISN_EET2_T4_,@"STO_CUDA_ENTRY STV_DEFAULT"
_ZN3cub18CUB_300001_SM_10006detail6reduce18DeviceReduceKernelINS2_10policy_hubIfjN4cuda3std3__44plusIfEEE10Policy1000EN6thrust24THRUST_300001_SM_1000_NS6detail15normal_iteratorINSD_10device_ptrIfEEEEjS9_fNS7_10__identityEEEvT0_PT3_T1_NS0_13GridEvenShareISN_EET2_T4_:
.text._ZN3cub18CUB_300001_SM_10006detail6reduce18DeviceReduceKernelINS2_10policy_hubIfjN4cuda3std3__44plusIfEEE10Policy1000EN6thrust24THRUST_300001_SM_1000_NS6detail15normal_iteratorINSD_10device_ptrIfEEEEjS9_fNS7_10__identityEEEvT0_PT3_T1_NS0_13GridEvenShareISN_EET2_T4_:
[----:B------:R-:W-:Y:S01]  /*0000*/  LDC R1, c[0x0][0x37c] ;  /* 0x0000df00ff017b82 */ /* 0x000fe20000000800 */
[----:B------:R-:W0:Y:S07]  /*0010*/  S2R R3, SR_CTAID.X ;  /* 0x0000000000037919 */ /* 0x000e2e0000002500 */
[----:B------:R-:W1:Y:S01]  /*0020*/  LDC.64 R6, c[0x0][0x3a8] ;  /* 0x0000ea00ff067b82 */ /* 0x000e620000000a00 */
[----:B------:R-:W2:Y:S01]  /*0030*/  LDCU.64 UR6, c[0x0][0x358] ;  /* 0x00006b00ff0677ac */ /* 0x000ea20008000a00 */
[----:B------:R-:W-:Y:S01]  /*0040*/  BSSY.RECONVERGENT B0, `(.L_x_173) ;  /* 0x000027a000007945 */ /* 0x000fe20003800200 */
[----:B-1----:R-:W-:Y:S01]  /*0050*/  SHF.L.U32 R13, R7, 0xd, RZ ;  /* 0x0000000d070d7819 */ /* 0x002fe200000006ff */
[----:B0-----:R-:W-:-:S05]  /*0060*/  IMAD R0, R3, -0x2000, R6 ;  /* 0xffffe00003007824 */ /* 0x001fca00078e0206 */
[----:B------:R-:W-:-:S13]  /*0070*/  ISETP.GT.U32.AND P0, PT, R0, 0x1fff, PT ;  /* 0x00001fff0000780c */ /* 0x000fda0003f04070 */
[----:B--2---:R-:W-:Y:S05]  /*0080*/  @P0 BRA `(.L_x_174) ;  /* 0x0000001000d40947 */ /* 0x004fea0003800000 */
[----:B------:R-:W0:Y:S01]  /*0090*/  S2R R2, SR_TID.X ;  /* 0x0000000000027919 */ /* 0x000e220000002100 */
[----:B------:R-:W-:Y:S01]  /*00a0*/  BSSY.RECONVERGENT B1, `(.L_x_175) ;  /* 0x000000a000017945 */ /* 0x000fe20003800200 */
[----:B------:R-:W-:Y:S01]  /*00b0*/  HFMA2 R15, -RZ, RZ, 0, 0 ;  /* 0x00000000ff0f7431 */ /* 0x000fe200000001ff */
[----:B0-----:R-:W-:Y:S02]  /*00c0*/  ISETP.GE.U32.AND P0, PT, R2, R0, PT ;  /* 0x000000000200720c */ /* 0x001fe40003f06070 */
[----:B------:R-:W-:-:S11]  /*00d0*/  MOV R4, R2 ;  /* 0x0000000200047202 */ /* 0x000fd60000000f00 */
[----:B------:R-:W-:Y:S05]  /*00e0*/  @P0 BRA `(.L_x_176) ;  /* 0x0000000000140947 */ /* 0x000fea0003800000 */
[----:B------:R-:W0:Y:S01]  /*00f0*/  LDC.64 R8, c[0x0][0x380] ;  /* 0x0000e000ff087b82 */ /* 0x000e220000000a00 */
[----:B------:R-:W-:-:S05]  /*0100*/  LEA R5, R3, R2, 0xd ;  /* 0x0000000203057211 */ /* 0x000fca00078e68ff */
[----:B0-----:R-:W-:-:S05]  /*0110*/  IMAD.WIDE.U32 R8, R5, 0x4, R8 ;  /* 0x0000000405087825 */ /* 0x001fca00078e0008 */
[----:B------:R0:W5:Y:S01]  /*0120*/  LDG.E R15, desc[UR6][R8.64] ;  /* 0x00000006080f7981 */ /* 0x000162000c1e1900 */
[----:B------:R-:W-:-:S07]  /*0130*/  IADD3 R4, PT, PT, R2, 0x200, RZ ;  /* 0x0000020002047810 */ /* 0x000fce0007ffe0ff */
.L_x_176:
[----:B------:R-:W-:Y:S05]  /*0140*/  BSYNC.RECONVERGENT B1 ;  /* 0x0000000000017941 */ /* 0x000fea0003800200 */
.L_x_175:
[----:B------:R-:W-:Y:S01]  /*0150*/  ISETP.GE.U32.AND P0, PT, R4, R0, PT ;  /* 0x000000000400720c */ /* 0x000fe20003f06070 */
[----:B------:R-:W-:-:S12]  /*0160*/  BSSY.RECONVERGENT B1, `(.L_x_177) ;  /* 0x00000a5000017945 */ /* 0x000fd80003800200 */
[----:B------:R-:W-:Y:S05]  /*0170*/  @P0 BRA `(.L_x_178) ;  /* 0x00000008008c0947 */ /* 0x000fea0003800000 */
[----:B------:R-:W-:Y:S01]  /*0180*/  LOP3.LUT R5, RZ, R4, RZ, 0x33, !PT ;  /* 0x00000004ff057212 */ /* 0x000fe200078e33ff */
[----:B------:R-:W-:Y:S03]  /*0190*/  BSSY.RECONVERGENT B2, `(.L_x_179) ;  /* 0x0000053000027945 */ /* 0x000fe60003800200 */
[----:B------:R-:W-:-:S05]  /*01a0*/  IADD3 R6, PT, PT, R5, R6, RZ ;  /* 0x0000000605067210 */ /* 0x000fca0007ffe0ff */
[----:B------:R-:W-:-:S05]  /*01b0*/  IMAD R6, R3, -0x2000, R6 ;  /* 0xffffe00003067824 */ /* 0x000fca00078e0206 */
[C---:B------:R-:W-:Y:S02]  /*01c0*/  ISETP.GE.U32.AND P0, PT, R6.reuse, 0x1e00, PT ;  /* 0x00001e000600780c */ /* 0x040fe40003f06070 */
[----:B------:R-:W-:-:S04]  /*01d0*/  LEA.HI R5, R6, 0x1, RZ, 0x17 ;  /* 0x0000000106057811 */ /* 0x000fc800078fb8ff */
[----:B------:R-:W-:-:S07]  /*01e0*/  LOP3.LUT R6, R5, 0xf, RZ, 0xc0, !PT ;  /* 0x0000000f05067812 */ /* 0x000fce00078ec0ff */
[----:B------:R-:W-:Y:S05]  /*01f0*/  @!P0 BRA `(.L_x_180) ;  /* 0x0000000400308947 */ /* 0x000fea0003800000 */
[----:B------:R-:W-:Y:S01]  /*0200*/  LOP3.LUT R10, R5, 0xfffff0, RZ, 0xc0, !PT ;  /* 0x00fffff0050a7812 */ /* 0x000fe200078ec0ff */
[----:B------:R-:W-:Y:S01]  /*0210*/  BSSY.RECONVERGENT B3, `(.L_x_181) ;  /* 0x0000049000037945 */ /* 0x000fe20003800200 */
[----:B0-----:R-:W-:Y:S02]  /*0220*/  LOP3.LUT R9, R4, 0x1000, RZ, 0xfc, !PT ;  /* 0x0000100004097812 */ /* 0x001fe400078efcff */
[----:B------:R-:W-:Y:S02]  /*0230*/  LEA R4, R3, R4, 0xd ;  /* 0x0000000403047211 */ /* 0x000fe400078e68ff */
[----:B------:R-:W-:-:S07]  /*0240*/  IADD3 R10, PT, PT, -R10, RZ, RZ ;  /* 0x000000ff0a0a7210 */ /* 0x000fce0007ffe1ff */
.L_x_182:
[----:B------:R-:W0:Y:S02]  /*0250*/  LDC.64 R12, c[0x0][0x380] ;  /* 0x0000e000ff0c7b82 */ /* 0x000e240000000a00 */
[----:B0-----:R-:W-:-:S05]  /*0260*/  IMAD.WIDE.U32 R22, R4, 0x4, R12 ;  /* 0x0000000404167825 */ /* 0x001fca00078e000c */
[----:B------:R0:W2:Y:S01]  /*0270*/  LDG.E R8, desc[UR6][R22.64] ;  /* 0x0000000616087981 */ /* 0x0000a2000c1e1900 */
[C---:B------:R-:W-:Y:S02]  /*0280*/  IADD3 R25, PT, PT, R4.reuse, 0x200, RZ ;  /* 0x0000020004197810 */ /* 0x040fe40007ffe0ff */
[C---:B------:R-:W-:Y:S02]  /*0290*/  IADD3 R21, PT, PT, R4.reuse, 0x400, RZ ;  /* 0x0000040004157810 */ /* 0x040fe40007ffe0ff */
[C---:B------:R-:W-:Y:S01]  /*02a0*/  IADD3 R17, PT, PT, R4.reuse, 0x600, RZ ;  /* 0x0000060004117810 */ /* 0x040fe20007ffe0ff */
[----:B------:R-:W-:Y:S01]  /*02b0*/  IMAD.WIDE.U32 R24, R25, 0x4, R12 ;  /* 0x0000000419187825 */ /* 0x000fe200078e000c */
[----:B------:R-:W-:-:S03]  /*02c0*/  IADD3 R19, PT, PT, R4, 0x800, RZ ;  /* 0x0000080004137810 */ /* 0x000fc60007ffe0ff */
[--C-:B------:R-:W-:Y:S01]  /*02d0*/  IMAD.WIDE.U32 R20, R21, 0x4, R12.reuse ;  /* 0x0000000415147825 */ /* 0x100fe200078e000c */
[----:B------:R-:W3:Y:S01]  /*02e0*/  LDG.E R7, desc[UR6][R24.64] ;  /* 0x0000000618077981 */ /* 0x000ee2000c1e1900 */
[C---:B------:R-:W-:Y:S02]  /*02f0*/  IADD3 R11, PT, PT, R4.reuse, 0xa00, RZ ;  /* 0x00000a00040b7810 */ /* 0x040fe40007ffe0ff */
[--C-:B------:R-:W-:Y:S01]  /*0300*/  IMAD.WIDE.U32 R16, R17, 0x4, R12.reuse ;  /* 0x0000000411107825 */ /* 0x100fe200078e000c */
[----:B------:R1:W4:Y:S01]  /*0310*/  LDG.E R29, desc[UR6][R20.64] ;  /* 0x00000006141d7981 */ /* 0x000322000c1e1900 */
[C---:B------:R-:W-:Y:S02]  /*0320*/  IADD3 R14, PT, PT, R4.reuse, 0xc00, RZ ;  /* 0x00000c00040e7810 */ /* 0x040fe40007ffe0ff */
[--C-:B------:R-:W-:Y:S01]  /*0330*/  IMAD.WIDE.U32 R18, R19, 0x4, R12.reuse ;  /* 0x0000000413127825 */ /* 0x100fe200078e000c */
[----:B------:R1:W4:Y:S03]  /*0340*/  LDG.E R28, desc[UR6][R16.64] ;  /* 0x00000006101c7981 */ /* 0x000326000c1e1900 */
[----:B0-----:R-:W-:Y:S01]  /*0350*/  IMAD.WIDE.U32 R22, R11, 0x4, R12 ;  /* 0x000000040b167825 */ /* 0x001fe200078e000c */
[----:B------:R-:W4:Y:S01]  /*0360*/  LDG.E R27, desc[UR6][R18.64] ;  /* 0x00000006121b7981 */ /* 0x000f22000c1e1900 */
[----:B------:R-:W-:-:S02]  /*0370*/  IADD3 R11, PT, PT, R4, 0xe00, RZ ;  /* 0x00000e00040b7810 */ /* 0x000fc40007ffe0ff */
[--C-:B-1----:R-:W-:Y:S01]  /*0380*/  IMAD.WIDE.U32 R20, R14, 0x4, R12.reuse ;  /* 0x000000040e147825 */ /* 0x102fe200078e000c */
[----:B------:R0:W4:Y:S01]  /*0390*/  LDG.E R26, desc[UR6][R22.64] ;  /* 0x00000006161a7981 */ /* 0x000122000c1e1900 */
[C---:B------:R-:W-:Y:S02]  /*03a0*/  IADD3 R14, PT, PT, R4.reuse, 0x1000, RZ ;  /* 0x00001000040e7810 */ /* 0x040fe40007ffe0ff */
[C---:B------:R-:W-:Y:S01]  /*03b0*/  IADD3 R24, PT, PT, R4.reuse, 0x1200, RZ ;  /* 0x0000120004187810 */ /* 0x040fe20007ffe0ff */
[--C-:B------:R-:W-:Y:S01]  /*03c0*/  IMAD.WIDE.U32 R16, R11, 0x4, R12.reuse ;  /* 0x000000040b107825 */ /* 0x100fe200078e000c */
[----:B------:R1:W4:Y:S01]  /*03d0*/  LDG.E R25, desc[UR6][R20.64] ;  /* 0x0000000614197981 */ /* 0x000322000c1e1900 */
[----:B------:R-:W-:Y:S02]  /*03e0*/  IADD3 R11, PT, PT, R4, 0x1400, RZ ;  /* 0x00001400040b7810 */ /* 0x000fe40007ffe0ff */
[--C-:B0-----:R-:W-:Y:S02]  /*03f0*/  IMAD.WIDE.U32 R22, R24, 0x4, R12.reuse ;  /* 0x0000000418167825 */ /* 0x101fe400078e000c */
[----:B------:R0:W4:Y:S02]  /*0400*/  LDG.E R24, desc[UR6][R16.64] ;  /* 0x0000000610187981 */ /* 0x000124000c1e1900 */
[--C-:B-1----:R-:W-:Y:S01]  /*0410*/  IMAD.WIDE.U32 R20, R14, 0x4, R12.reuse ;  /* 0x000000040e147825 */ /* 0x102fe200078e000c */
[C---:B------:R-:W-:Y:S01]  /*0420*/  IADD3 R14, PT, PT, R4.reuse, 0x1600, RZ ;  /* 0x00001600040e7810 */ /* 0x040fe20007ffe0ff */
[----:B------:R1:W4:Y:S04]  /*0430*/  LDG.E R18, desc[UR6][R22.64] ;  /* 0x0000000616127981 */ /* 0x000328000c1e1900 */
[----:B------:R1:W4:Y:S01]  /*0440*/  LDG.E R19, desc[UR6][R20.64] ;  /* 0x0000000614137981 */ /* 0x000322000c1e1900 */
[----:B0-----:R-:W-:Y:S01]  /*0450*/  IMAD.WIDE.U32 R16, R11, 0x4, R12 ;  /* 0x000000040b107825 */ /* 0x001fe200078e000c */
[----:B-1----:R-:W-:-:S04]  /*0460*/  IADD3 R23, PT, PT, R4, 0x1800, RZ ;  /* 0x0000180004177810 */ /* 0x002fc80007ffe0ff */
[----:B------:R0:W4:Y:S01]  /*0470*/  LDG.E R11, desc[UR6][R16.64] ;  /* 0x00000006100b7981 */ /* 0x000122000c1e1900 */
[C---:B------:R-:W-:Y:S01]  /*0480*/  IADD3 R21, PT, PT, R4.reuse, 0x1a00, RZ ;  /* 0x00001a0004157810 */ /* 0x040fe20007ffe0ff */
[----:B0-----:R-:W-:Y:S01]  /*0490*/  IMAD.WIDE.U32 R16, R23, 0x4, R12 ;  /* 0x0000000417107825 */ /* 0x001fe200078e000c */
[----:B------:R-:W-:-:S03]  /*04a0*/  IADD3 R23, PT, PT, R4, 0x1c00, RZ ;  /* 0x00001c0004177810 */ /* 0x000fc60007ffe0ff */
[--C-:B------:R-:W-:Y:S02]  /*04b0*/  IMAD.WIDE.U32 R20, R21, 0x4, R12.reuse ;  /* 0x0000000415147825 */ /* 0x100fe400078e000c */
[----:B------:R-:W4:Y:S02]  /*04c0*/  LDG.E R16, desc[UR6][R16.64] ;  /* 0x0000000610107981 */ /* 0x000f24000c1e1900 */
[----:B------:R-:W-:Y:S02]  /*04d0*/  IMAD.WIDE.U32 R22, R23, 0x4, R12 ;  /* 0x0000000417167825 */ /* 0x000fe400078e000c */
[----:B------:R-:W4:Y:S04]  /*04e0*/  LDG.E R20, desc[UR6][R20.64] ;  /* 0x0000000614147981 */ /* 0x000f28000c1e1900 */
[----:B------:R-:W4:Y:S01]  /*04f0*/  LDG.E R22, desc[UR6][R22.64] ;  /* 0x0000000616167981 */ /* 0x000f22000c1e1900 */
[----:B--2--5:R-:W-:Y:S01]  /*0500*/  FADD R8, R8, R15 ;  /* 0x0000000f08087221 */ /* 0x024fe20000000000 */
[----:B------:R-:W-:-:S06]  /*0510*/  IMAD.WIDE.U32 R14, R14, 0x4, R12 ;  /* 0x000000040e0e7825 */ /* 0x000fcc00078e000c */
[----:B------:R0:W2:Y:S02]  /*0520*/  LDG.E R14, desc[UR6][R14.64] ;  /* 0x000000060e0e7981 */ /* 0x0000a4000c1e1900 */
[----:B0-----:R-:W-:-:S05]  /*0530*/  IADD3 R15, PT, PT, R4, 0x1e00, RZ ;  /* 0x00001e00040f7810 */ /* 0x001fca0007ffe0ff */
[----:B------:R-:W-:-:S06]  /*0540*/  IMAD.WIDE.U32 R12, R15, 0x4, R12 ;  /* 0x000000040f0c7825 */ /* 0x000fcc00078e000c */
[----:B------:R-:W2:Y:S01]  /*0550*/  LDG.E R12, desc[UR6][R12.64] ;  /* 0x000000060c0c7981 */ /* 0x000ea2000c1e1900 */
        /* <DEDUP_REMOVED lines=8> */
[----:B------:R-:W-:Y:S01]  /*05e0*/  FADD R18, R19, R18 ;  /* 0x0000001213127221 */ /* 0x000fe20000000000 */
[----:B------:R-:W-:-:S03]  /*05f0*/  IADD3 R10, PT, PT, R10, 0x10, RZ ;  /* 0x000000100a0a7810 */ /* 0x000fc60007ffe0ff */
[----:B------:R-:W-:Y:S01]  /*0600*/  FADD R11, R18, R11 ;  /* 0x0000000b120b7221 */ /* 0x000fe20000000000 */
[----:B------:R-:W-:Y:S02]  /*0610*/  ISETP.NE.AND P0, PT, R10, RZ, PT ;  /* 0x000000ff0a00720c */ /* 0x000fe40003f05270 */
[----:B------:R-:W-:Y:S02]  /*0620*/  IADD3 R9, PT, PT, R9, 0x2000, RZ ;  /* 0x0000200009097810 */ /* 0x000fe40007ffe0ff */
[----:B------:R-:W-:Y:S01]  /*0630*/  IADD3 R4, PT, PT, R4, 0x2000, RZ ;  /* 0x0000200004047810 */ /* 0x000fe20007ffe0ff */
[----:B--2---:R-:W-:-:S04]  /*0640*/  FADD R11, R11, R14 ;  /* 0x0000000e0b0b7221 */ /* 0x004fc80000000000 */
[----:B------:R-:W-:-:S04]  /*0650*/  FADD R11, R11, R16 ;  /* 0x000000100b0b7221 */ /* 0x000fc80000000000 */
[----:B------:R-:W-:-:S04]  /*0660*/  FADD R11, R11, R20 ;  /* 0x000000140b0b7221 */ /* 0x000fc80000000000 */
[----:B------:R-:W-:-:S04]  /*0670*/  FADD R11, R11, R22 ;  /* 0x000000160b0b7221 */ /* 0x000fc80000000000 */
[----:B------:R-:W-:Y:S01]  /*0680*/  FADD R15, R11, R12 ;  /* 0x0000000c0b0f7221 */ /* 0x000fe20000000000 */
[----:B------:R-:W-:Y:S06]  /*0690*/  @P0 BRA `(.L_x_182) ;  /* 0xfffffff800ec0947 */ /* 0x000fec000383ffff */
[----:B------:R-:W-:Y:S05]  /*06a0*/  BSYNC.RECONVERGENT B3 ;  /* 0x0000000000037941 */ /* 0x000fea0003800200 */
.L_x_181:
[----:B------:R-:W-:-:S07]  /*06b0*/  IADD3 R4, PT, PT, R9, -0x1000, RZ ;  /* 0xfffff00009047810 */ /* 0x000fce0007ffe0ff */
.L_x_180:
[----:B------:R-:W-:Y:S05]  /*06c0*/  BSYNC.RECONVERGENT B2 ;  /* 0x0000000000027941 */ /* 0x000fea0003800200 */
.L_x_179:
[----:B------:R-:W-:-:S13]  /*06d0*/  ISETP.NE.AND P0, PT, R6, RZ, PT ;  /* 0x000000ff0600720c */ /* 0x000fda0003f05270 */
[----:B------:R-:W-:Y:S05]  /*06e0*/  @!P0 BRA `(.L_x_178) ;  /* 0x0000000400308947 */ /* 0x000fea0003800000 */
[----:B------:R-:W-:Y:S01]  /*06f0*/  ISETP.GE.U32.AND P0, PT, R6, 0x8, PT ;  /* 0x000000080600780c */ /* 0x000fe20003f06070 */
[----:B------:R-:W-:Y:S01]  /*0700*/  BSSY.RECONVERGENT B2, `(.L_x_183) ;  /* 0x0000026000027945 */ /* 0x000fe20003800200 */
[----:B------:R-:W-:-:S04]  /*0710*/  LOP3.LUT R22, R5, 0x7, RZ, 0xc0, !PT ;  /* 0x0000000705167812 */ /* 0x000fc800078ec0ff */
[----:B------:R-:W-:-:S07]  /*0720*/  ISETP.NE.AND P1, PT, R22, RZ, PT ;  /* 0x000000ff1600720c */ /* 0x000fce0003f25270 */
[----:B------:R-:W-:Y:S06]  /*0730*/  @!P0 BRA `(.L_x_184) ;  /* 0x0000000000888947 */ /* 0x000fec0003800000 */
[----:B------:R-:W1:Y:S01]  /*0740*/  LDC.64 R6, c[0x0][0x380] ;  /* 0x0000e000ff067b82 */ /* 0x000e620000000a00 */
[----:B------:R-:W-:-:S04]  /*0750*/  LEA R19, R3, R4, 0xd ;  /* 0x0000000403137211 */ /* 0x000fc800078e68ff */
[C---:B------:R-:W-:Y:S02]  /*0760*/  IADD3 R17, PT, PT, R19.reuse, 0x200, RZ ;  /* 0x0000020013117810 */ /* 0x040fe40007ffe0ff */
[C---:B------:R-:W-:Y:S02]  /*0770*/  IADD3 R21, PT, PT, R19.reuse, 0x400, RZ ;  /* 0x0000040013157810 */ /* 0x040fe40007ffe0ff */
[C---:B------:R-:W-:Y:S02]  /*0780*/  IADD3 R13, PT, PT, R19.reuse, 0x600, RZ ;  /* 0x00000600130d7810 */ /* 0x040fe40007ffe0ff */
[C---:B0-----:R-:W-:Y:S01]  /*0790*/  IADD3 R9, PT, PT, R19.reuse, 0x800, RZ ;  /* 0x0000080013097810 */ /* 0x041fe20007ffe0ff */
[----:B-1----:R-:W-:-:S04]  /*07a0*/  IMAD.WIDE.U32 R10, R19, 0x4, R6 ;  /* 0x00000004130a7825 */ /* 0x002fc800078e0006 */
[--C-:B------:R-:W-:Y:S01]  /*07b0*/  IMAD.WIDE.U32 R16, R17, 0x4, R6.reuse ;  /* 0x0000000411107825 */ /* 0x100fe200078e0006 */
[----:B------:R0:W2:Y:S03]  /*07c0*/  LDG.E R14, desc[UR6][R10.64] ;  /* 0x000000060a0e7981 */ /* 0x0000a6000c1e1900 */
[--C-:B------:R-:W-:Y:S01]  /*07d0*/  IMAD.WIDE.U32 R20, R21, 0x4, R6.reuse ;  /* 0x0000000415147825 */ /* 0x100fe200078e0006 */
[----:B------:R1:W3:Y:S03]  /*07e0*/  LDG.E R18, desc[UR6][R16.64] ;  /* 0x0000000610127981 */ /* 0x0002e6000c1e1900 */
[--C-:B------:R-:W-:Y:S01]  /*07f0*/  IMAD.WIDE.U32 R12, R13, 0x4, R6.reuse ;  /* 0x000000040d0c7825 */ /* 0x100fe200078e0006 */
[----:B------:R-:W-:Y:S01]  /*0800*/  IADD3 R23, PT, PT, R19, 0xa00, RZ ;  /* 0x00000a0013177810 */ /* 0x000fe20007ffe0ff */
[----:B------:R-:W4:Y:S02]  /*0810*/  LDG.E R20, desc[UR6][R20.64] ;  /* 0x0000000614147981 */ /* 0x000f24000c1e1900 */
[--C-:B------:R-:W-:Y:S01]  /*0820*/  IMAD.WIDE.U32 R8, R9, 0x4, R6.reuse ;  /* 0x0000000409087825 */ /* 0x100fe200078e0006 */
[----:B------:R-:W-:Y:S01]  /*0830*/  IADD3 R25, PT, PT, R19, 0xc00, RZ ;  /* 0x00000c0013197810 */ /* 0x000fe20007ffe0ff */
[----:B------:R-:W4:Y:S02]  /*0840*/  LDG.E R12, desc[UR6][R12.64] ;  /* 0x000000060c0c7981 */ /* 0x000f24000c1e1900 */
[--C-:B0-----:R-:W-:Y:S01]  /*0850*/  IMAD.WIDE.U32 R10, R23, 0x4, R6.reuse ;  /* 0x00000004170a7825 */ /* 0x101fe200078e0006 */
[----:B------:R-:W-:Y:S01]  /*0860*/  IADD3 R19, PT, PT, R19, 0xe00, RZ ;  /* 0x00000e0013137810 */ /* 0x000fe20007ffe0ff */
[----:B------:R-:W4:Y:S02]  /*0870*/  LDG.E R8, desc[UR6][R8.64] ;  /* 0x0000000608087981 */ /* 0x000f24000c1e1900 */
[----:B-1----:R-:W-:-:S02]  /*0880*/  IMAD.WIDE.U32 R16, R25, 0x4, R6 ;  /* 0x0000000419107825 */ /* 0x002fc400078e0006 */
[----:B------:R-:W4:Y:S02]  /*0890*/  LDG.E R11, desc[UR6][R10.64] ;  /* 0x000000060a0b7981 */ /* 0x000f24000c1e1900 */
[----:B------:R-:W-:Y:S02]  /*08a0*/  IMAD.WIDE.U32 R6, R19, 0x4, R6 ;  /* 0x0000000413067825 */ /* 0x000fe400078e0006 */
[----:B------:R-:W4:Y:S04]  /*08b0*/  LDG.E R17, desc[UR6][R16.64] ;  /* 0x0000000610117981 */ /* 0x000f28000c1e1900 */
[----:B------:R-:W4:Y:S01]  /*08c0*/  LDG.E R7, desc[UR6][R6.64] ;  /* 0x0000000606077981 */ /* 0x000f22000c1e1900 */
        /* <DEDUP_REMOVED lines=9> */
.L_x_184:
[----:B------:R-:W-:Y:S05]  /*0960*/  BSYNC.RECONVERGENT B2 ;  /* 0x0000000000027941 */ /* 0x000fea0003800200 */
.L_x_183:
[----:B------:R-:W-:Y:S05]  /*0970*/  @!P1 BRA `(.L_x_178) ;  /* 0x00000000008c9947 */ /* 0x000fea0003800000 */
[----:B------:R-:W-:Y:S01]  /*0980*/  ISETP.GE.U32.AND P0, PT, R22, 0x4, PT ;  /* 0x000000041600780c */ /* 0x000fe20003f06070 */
[----:B------:R-:W-:Y:S01]  /*0990*/  BSSY.RECONVERGENT B2, `(.L_x_185) ;  /* 0x0000016000027945 */ /* 0x000fe20003800200 */
[----:B------:R-:W-:-:S04]  /*09a0*/  LOP3.LUT R5, R5, 0x3, RZ, 0xc0, !PT ;  /* 0x0000000305057812 */ /* 0x000fc800078ec0ff */
[----:B------:R-:W-:-:S07]  /*09b0*/  ISETP.NE.AND P1, PT, R5, RZ, PT ;  /* 0x000000ff0500720c */ /* 0x000fce0003f25270 */
[----:B------:R-:W-:Y:S06]  /*09c0*/  @!P0 BRA `(.L_x_186) ;  /* 0x0000000000488947 */ /* 0x000fec0003800000 */
[----:B------:R-:W0:Y:S01]  /*09d0*/  LDC.64 R6, c[0x0][0x380] ;  /* 0x0000e000ff067b82 */ /* 0x000e220000000a00 */
[----:B------:R-:W-:-:S04]  /*09e0*/  LEA R13, R3, R4, 0xd ;  /* 0x00000004030d7211 */ /* 0x000fc800078e68ff */
[C---:B------:R-:W-:Y:S02]  /*09f0*/  IADD3 R11, PT, PT, R13.reuse, 0x200, RZ ;  /* 0x000002000d0b7810 */ /* 0x040fe40007ffe0ff */
[C---:B------:R-:W-:Y:S02]  /*0a00*/  IADD3 R17, PT, PT, R13.reuse, 0x400, RZ ;  /* 0x000004000d117810 */ /* 0x040fe40007ffe0ff */
[C---:B------:R-:W-:Y:S01]  /*0a10*/  IADD3 R19, PT, PT, R13.reuse, 0x600, RZ ;  /* 0x000006000d137810 */ /* 0x040fe20007ffe0ff */
[----:B0-----:R-:W-:-:S04]  /*0a20*/  IMAD.WIDE.U32 R8, R13, 0x4, R6 ;  /* 0x000000040d087825 */ /* 0x001fc800078e0006 */
[--C-:B------:R-:W-:Y:S02]  /*0a30*/  IMAD.WIDE.U32 R10, R11, 0x4, R6.reuse ;  /* 0x000000040b0a7825 */ /* 0x100fe400078e0006 */
[----:B------:R-:W2:Y:S02]  /*0a40*/  LDG.E R8, desc[UR6][R8.64] ;  /* 0x0000000608087981 */ /* 0x000ea4000c1e1900 */
[--C-:B------:R-:W-:Y:S02]  /*0a50*/  IMAD.WIDE.U32 R12, R17, 0x4, R6.reuse ;  /* 0x00000004110c7825 */ /* 0x100fe400078e0006 */
[----:B------:R-:W3:Y:S02]  /*0a60*/  LDG.E R10, desc[UR6][R10.64] ;  /* 0x000000060a0a7981 */ /* 0x000ee4000c1e1900 */
[----:B------:R-:W-:Y:S02]  /*0a70*/  IMAD.WIDE.U32 R6, R19, 0x4, R6 ;  /* 0x0000000413067825 */ /* 0x000fe400078e0006 */
[----:B------:R-:W4:Y:S04]  /*0a80*/  LDG.E R12, desc[UR6][R12.64] ;  /* 0x000000060c0c7981 */ /* 0x000f28000c1e1900 */
[----:B------:R-:W4:Y:S01]  /*0a90*/  LDG.E R6, desc[UR6][R6.64] ;  /* 0x0000000606067981 */ /* 0x000f22000c1e1900 */
[----:B------:R-:W-:Y:S01]  /*0aa0*/  IADD3 R4, PT, PT, R4, 0x800, RZ ;  /* 0x0000080004047810 */ /* 0x000fe20007ffe0ff */
[----:B--2--5:R-:W-:-:S04]  /*0ab0*/  FADD R15, R15, R8 ;  /* 0x000000080f0f7221 */ /* 0x024fc80000000000 */
[----:B---3--:R-:W-:-:S04]  /*0ac0*/  FADD R15, R15, R10 ;  /* 0x0000000a0f0f7221 */ /* 0x008fc80000000000 */
[----:B----4-:R-:W-:-:S04]  /*0ad0*/  FADD R15, R15, R12 ;  /* 0x0000000c0f0f7221 */ /* 0x010fc80000000000 */
[----:B------:R-:W-:-:S07]  /*0ae0*/  FADD R15, R15, R6 ;  /* 0x000000060f0f7221 */ /* 0x000fce0000000000 */
.L_x_186:
[----:B------:R-:W-:Y:S05]  /*0af0*/  BSYNC.RECONVERGENT B2 ;  /* 0x0000000000027941 */ /* 0x000fea0003800200 */
.L_x_185:
[----:B------:R-:W-:Y:S05]  /*0b00*/  @!P1 BRA `(.L_x_178) ;  /* 0x0000000000289947 */ /* 0x000fea0003800000 */
[----:B------:R-:W1:Y:S01]  /*0b10*/  LDC.64 R6, c[0x0][0x380] ;  /* 0x0000e000ff067b82 */ /* 0x000e620000000a00 */
[----:B0-----:R-:W-:Y:S02]  /*0b20*/  LEA R9, R3, R4, 0xd ;  /* 0x0000000403097211 */ /* 0x001fe400078e68ff */
[----:B------:R-:W-:-:S07]  /*0b30*/  IADD3 R8, PT, PT, -R5, RZ, RZ ;  /* 0x000000ff05087210 */ /* 0x000fce0007ffe1ff */
.L_x_187:
[----:B-1----:R-:W-:-:S06]  /*0b40*/  IMAD.WIDE.U32 R4, R9, 0x4, R6 ;  /* 0x0000000409047825 */ /* 0x002fcc00078e0006 */
[----:B------:R-:W2:Y:S01]  /*0b50*/  LDG.E R4, desc[UR6][R4.64] ;  /* 0x0000000604047981 */ /* 0x000ea2000c1e1900 */
[----:B------:R-:W-:Y:S02]  /*0b60*/  IADD3 R8, PT, PT, R8, 0x1, RZ ;  /* 0x0000000108087810 */ /* 0x000fe40007ffe0ff */
[----:B------:R-:W-:Y:S02]  /*0b70*/  IADD3 R9, PT, PT, R9, 0x200, RZ ;  /* 0x0000020009097810 */ /* 0x000fe40007ffe0ff */
[----:B------:R-:W-:Y:S01]  /*0b80*/  ISETP.NE.AND P0, PT, R8, RZ, PT ;  /* 0x000000ff0800720c */ /* 0x000fe20003f05270 */
[----:B--2--5:R-:W-:-:S12]  /*0b90*/  FADD R15, R4, R15 ;  /* 0x0000000f040f7221 */ /* 0x024fd80000000000 */
[----:B------:R-:W-:Y:S05]  /*0ba0*/  @P0 BRA `(.L_x_187) ;  /* 0xfffffffc00e40947 */ /* 0x000fea000383ffff */
.L_x_178:
[----:B------:R-:W-:Y:S05]  /*0bb0*/  BSYNC.RECONVERGENT B1 ;  /* 0x0000000000017941 */ /* 0x000fea0003800200 */
.L_x_177:
[----:B------:R-:W-:-:S13]  /*0bc0*/  ISETP.GE.U32.AND P0, PT, R0, 0x200, PT ;  /* 0x000002000000780c */ /* 0x000fda0003f06070 */
[----:B------:R-:W-:Y:S05]  /*0bd0*/  @!P0 BRA `(.L_x_188) ;  /* 0x0000000000d08947 */ /* 0x000fea0003800000 */
[----:B0-----:R-:W0:Y:S01]  /*0be0*/  S2R R8, SR_LANEID ;  /* 0x0000000000087919 */ /* 0x001e220000000000 */
[----:B-----5:R-:W1:Y:S02]  /*0bf0*/  SHFL.DOWN PT, R0, R15, 0x1, 0x1f ;  /* 0x08201f000f007f89 */ /* 0x020e6400000e0000 */
[----:B-1----:R-:W-:Y:S01]  /*0c00*/  FADD R0, R0, R15 ;  /* 0x0000000f00007221 */ /* 0x002fe20000000000 */
[C---:B0-----:R-:W-:Y:S02]  /*0c10*/  ISETP.GT.AND P0, PT, R8.reuse, 0x1e, PT ;  /* 0x0000001e0800780c */ /* 0x041fe40003f04270 */
[C---:B------:R-:W-:Y:S02]  /*0c20*/  ISETP.NE.AND P1, PT, R8.reuse, RZ, PT ;  /* 0x000000ff0800720c */ /* 0x040fe40003f25270 */
        /* <DEDUP_REMOVED lines=27> */
[----:B------:R-:W0:Y:S04]  /*0de0*/  LDS.128 R12, [UR4+0x10] ;  /* 0x00001004ff0c7984 */ /* 0x000e280008000c00 */
[----:B------:R-:W2:Y:S04]  /*0df0*/  LDS.128 R8, [UR4+0x20] ;  /* 0x00002004ff087984 */ /* 0x000ea80008000c00 */
[----:B-1----:R-:W1:Y:S04]  /*0e00*/  LDS.128 R4, [UR4+0x30] ;  /* 0x00003004ff047984 */ /* 0x002e680008000c00 */
[----:B------:R-:W3:Y:S01]  /*0e10*/  LDS.128 R16, [UR4+0x40] ;  /* 0x00004004ff107984 */ /* 0x000ee20008000c00 */
[----:B0-----:R-:W-:-:S04]  /*0e20*/  FADD R13, R20, R13 ;  /* 0x0000000d140d7221 */ /* 0x001fc80000000000 */
[----:B------:R-:W-:-:S04]  /*0e30*/  FADD R14, R13, R14 ;  /* 0x0000000e0d0e7221 */ /* 0x000fc80000000000 */
[----:B------:R-:W-:-:S04]  /*0e40*/  FADD R15, R14, R15 ;  /* 0x0000000f0e0f7221 */ /* 0x000fc80000000000 */
[----:B--2---:R-:W-:-:S04]  /*0e50*/  FADD R8, R15, R8 ;  /* 0x000000080f087221 */ /* 0x004fc80000000000 */
[----:B------:R-:W-:-:S04]  /*0e60*/  FADD R9, R8, R9 ;  /* 0x0000000908097221 */ /* 0x000fc80000000000 */
[----:B------:R-:W-:-:S04]  /*0e70*/  FADD R10, R9, R10 ;  /* 0x0000000a090a7221 */ /* 0x000fc80000000000 */
[----:B------:R-:W-:-:S04]  /*0e80*/  FADD R11, R10, R11 ;  /* 0x0000000b0a0b7221 */ /* 0x000fc80000000000 */
[----:B-1----:R-:W-:-:S04]  /*0e90*/  FADD R4, R11, R4 ;  /* 0x000000040b047221 */ /* 0x002fc80000000000 */
        /* <DEDUP_REMOVED lines=8> */
.L_x_188:
[----:B0-----:R-:W0:Y:S01]  /*0f20*/  S2R R8, SR_LANEID ;  /* 0x0000000000087919 */ /* 0x001e220000000000 */
[----:B------:R-:W-:-:S04]  /*0f30*/  LOP3.LUT R4, R2, 0x3e0, RZ, 0xc0, !PT ;  /* 0x000003e002047812 */ /* 0x000fc800078ec0ff */
[----:B------:R-:W-:Y:S02]  /*0f40*/  IADD3 R5, PT, PT, R4, 0x20, RZ ;  /* 0x0000002004057810 */ /* 0x000fe40007ffe0ff */
[----:B------:R-:W-:Y:S02]  /*0f50*/  LOP3.LUT R7, RZ, R4, RZ, 0x33, !PT ;  /* 0x00000004ff077212 */ /* 0x000fe400078e33ff */
[----:B------:R-:W-:Y:S02]  /*0f60*/  ISETP.GT.U32.AND P0, PT, R5, R0, PT ;  /* 0x000000000500720c */ /* 0x000fe40003f04070 */
[----:B------:R-:W-:-:S04]  /*0f70*/  IADD3 R7, PT, PT, R0, R7, RZ ;  /* 0x0000000700077210 */ /* 0x000fc80007ffe0ff */
[----:B------:R-:W-:-:S05]  /*0f80*/  SEL R7, R7, 0x1f, P0 ;  /* 0x0000001f07077807 */ /* 0x000fca0000000000 */
[----:B-----5:R-:W1:Y:S01]  /*0f90*/  SHFL.DOWN PT, R4, R15, 0x1, R7 ;  /* 0x082000000f047989 */ /* 0x020e6200000e0007 */
[C---:B0-----:R-:W-:Y:S02]  /*0fa0*/  ISETP.GE.AND P0, PT, R8.reuse, R7, PT ;  /* 0x000000070800720c */ /* 0x041fe40003f06270 */
[C---:B------:R-:W-:Y:S02]  /*0fb0*/  IADD3 R6, PT, PT, R8.reuse, 0x2, RZ ;  /* 0x0000000208067810 */ /* 0x040fe40007ffe0ff */
[----:B------:R-:W-:-:S09]  /*0fc0*/  ISETP.NE.AND P1, PT, R8, RZ, PT ;  /* 0x000000ff0800720c */ /* 0x000fd20003f25270 */
[----:B-1----:R-:W-:Y:S01]  /*0fd0*/  @!P0 FADD R15, R4, R15 ;  /* 0x0000000f040f8221 */ /* 0x002fe20000000000 */
[----:B------:R-:W-:Y:S02]  /*0fe0*/  ISETP.GT.AND P0, PT, R6, R7, PT ;  /* 0x000000070600720c */ /* 0x000fe40003f04270 */
[----:B------:R-:W-:Y:S01]  /*0ff0*/  IADD3 R6, PT, PT, R8, 0x4, RZ ;  /* 0x0000000408067810 */ /* 0x000fe20007ffe0ff */
        /* <DEDUP_REMOVED lines=24> */
[----:B------:R-:W1:Y:S01]  /*1180*/  S2UR UR5, SR_CgaCtaId ;  /* 0x00000000000579c3 */ /* 0x000e620000008800 */
[----:B------:R-:W-:Y:S01]  /*1190*/  UMOV UR4, 0x400 ;  /* 0x0000040000047882 */ /* 0x000fe20000000000 */
[C---:B------:R-:W-:Y:S02]  /*11a0*/  ISETP.GT.U32.AND P2, PT, R0.reuse, 0x20, PT ;  /* 0x000000200000780c */ /* 0x040fe40003f44070 */
[C---:B------:R-:W-:Y:S02]  /*11b0*/  ISETP.GT.U32.AND P3, PT, R0.reuse, 0x40, PT ;  /* 0x000000400000780c */ /* 0x040fe40003f64070 */
[C---:B------:R-:W-:Y:S02]  /*11c0*/  ISETP.GT.U32.AND P1, PT, R0.reuse, 0x60, PT ;  /* 0x000000600000780c */ /* 0x040fe40003f24070 */
[----:B------:R-:W-:Y:S01]  /*11d0*/  ISETP.GT.U32.AND P4, PT, R0, 0xc0, PT ;  /* 0x000000c00000780c */ /* 0x000fe20003f84070 */
[----:B-1----:R-:W-:-:S09]  /*11e0*/  ULEA UR4, UR5, UR4, 0x18 ;  /* 0x0000000405047291 */ /* 0x002fd2000f8ec0ff */
[----:B0-----:R-:W0:Y:S04]  /*11f0*/  LDS.128 R4, [UR4+0x10] ;  /* 0x00001004ff047984 */ /* 0x001e280008000c00 */
[----:B------:R-:W1:Y:S04]  /*1200*/  LDS.128 R8, [UR4+0x20] ;  /* 0x00002004ff087984 */ /* 0x000e680008000c00 */
[----:B------:R-:W2:Y:S04]  /*1210*/  LDS.128 R12, [UR4+0x30] ;  /* 0x00003004ff0c7984 */ /* 0x000ea80008000c00 */
[----:B------:R-:W3:Y:S01]  /*1220*/  LDS.128 R16, [UR4+0x40] ;  /* 0x00004004ff107984 */ /* 0x000ee20008000c00 */
[----:B0-----:R-:W-:Y:S01]  /*1230*/  @P2 FADD R20, R20, R5 ;  /* 0x0000000514142221 */ /* 0x001fe20000000000 */
[----:B------:R-:W-:-:S03]  /*1240*/  ISETP.GT.U32.AND P2, PT, R0, 0x80, PT ;  /* 0x000000800000780c */ /* 0x000fc60003f44070 */
[----:B------:R-:W-:Y:S01]  /*1250*/  @P3 FADD R20, R20, R6 ;  /* 0x0000000614143221 */ /* 0x000fe20000000000 */
[----:B------:R-:W-:-:S03]  /*1260*/  ISETP.GT.U32.AND P3, PT, R0, 0xa0, PT ;  /* 0x000000a00000780c */ /* 0x000fc60003f64070 */
[----:B------:R-:W-:Y:S01]  /*1270*/  @P1 FADD R20, R20, R7 ;  /* 0x0000000714141221 */ /* 0x000fe20000000000 */
[----:B------:R-:W-:-:S05]  /*1280*/  ISETP.GT.U32.AND P1, PT, R0, 0xe0, PT ;  /* 0x000000e00000780c */ /* 0x000fca0003f24070 */
[----:B-1----:R-:W-:Y:S01]  /*1290*/  @P2 FADD R20, R20, R8 ;  /* 0x0000000814142221 */ /* 0x002fe20000000000 */
[----:B------:R-:W-:-:S03]  /*12a0*/  ISETP.GT.U32.AND P2, PT, R0, 0x100, PT ;  /* 0x000001000000780c */ /* 0x000fc60003f44070 */
[----:B------:R-:W-:Y:S01]  /*12b0*/  @P3 FADD R20, R20, R9 ;  /* 0x0000000914143221 */ /* 0x000fe20000000000 */
[----:B------:R-:W-:-:S03]  /*12c0*/  ISETP.GT.U32.AND P3, PT, R0, 0x120, PT ;  /* 0x000001200000780c */ /* 0x000fc60003f64070 */
[----:B------:R-:W-:Y:S01]  /*12d0*/  @P4 FADD R20, R20, R10 ;  /* 0x0000000a14144221 */ /* 0x000fe20000000000 */
[----:B------:R-:W-:-:S03]  /*12e0*/  ISETP.GT.U32.AND P4, PT, R0, 0x140, PT ;  /* 0x000001400000780c */ /* 0x000fc60003f84070 */
[----:B------:R-:W-:Y:S01]  /*12f0*/  @P1 FADD R20, R20, R11 ;  /* 0x0000000b14141221 */ /* 0x000fe20000000000 */
[----:B------:R-:W-:-:S03]  /*1300*/  ISETP.GT.U32.AND P1, PT, R0, 0x160, PT ;  /* 0x000001600000780c */ /* 0x000fc60003f24070 */
[----:B--2---:R-:W-:Y:S01]  /*1310*/  @P2 FADD R20, R20, R12 ;  /* 0x0000000c14142221 */ /* 0x004fe20000000000 */
[----:B------:R-:W-:-:S03]  /*1320*/  ISETP.GT.U32.AND P2, PT, R0, 0x180, PT ;  /* 0x000001800000780c */ /* 0x000fc60003f44070 */
[----:B------:R-:W-:Y:S01]  /*1330*/  @P3 FADD R20, R20, R13 ;  /* 0x0000000d14143221 */ /* 0x000fe20000000000 */
[----:B------:R-:W-:-:S03]  /*1340*/  ISETP.GT.U32.AND P3, PT, R0, 0x1a0, PT ;  /* 0x000001a00000780c */ /* 0x000fc60003f64070 */
[----:B------:R-:W-:Y:S01]  /*1350*/  @P4 FADD R20, R20, R14 ;  /* 0x0000000e14144221 */ /* 0x000fe20000000000 */
[----:B------:R-:W-:-:S03]  /*1360*/  ISETP.GT.U32.AND P4, PT, R0, 0x1c0, PT ;  /* 0x000001c00000780c */ /* 0x000fc60003f84070 */
[----:B------:R-:W-:Y:S01]  /*1370*/  @P1 FADD R20, R20, R15 ;  /* 0x0000000f14141221 */ /* 0x000fe20000000000 */
[----:B------:R-:W-:-:S03]  /*1380*/  ISETP.GT.U32.AND P1, PT, R0, 0x1e0, PT ;  /* 0x000001e00000780c */ /* 0x000fc60003f24070 */
[----:B---3--:R-:W-:-:S04]  /*1390*/  @P2 FADD R20, R20, R16 ;  /* 0x0000001014142221 */ /* 0x008fc80000000000 */
[----:B------:R-:W-:-:S04]  /*13a0*/  @P3 FADD R20, R20, R17 ;  /* 0x0000001114143221 */ /* 0x000fc80000000000 */
[----:B------:R-:W-:-:S04]  /*13b0*/  @P4 FADD R20, R20, R18 ;  /* 0x0000001214144221 */ /* 0x000fc80000000000 */
[----:B------:R-:W-:Y:S01]  /*13c0*/  @P1 FADD R20, R20, R19 ;  /* 0x0000001314141221 */ /* 0x000fe20000000000 */
[----:B------:R-:W-:Y:S06]  /*13d0*/  BRA `(.L_x_189) ;  /* 0x0000001400007947 */ /* 0x000fec0003800000 */
.L_x_174:
[----:B------:R-:W0:Y:S01]  /*13e0*/  S2R R2, SR_TID.X ;  /* 0x0000000000027919 */ /* 0x000e220000002100 */
[----:B------:R-:W1:Y:S02]  /*13f0*/  LDCU.64 UR4, c[0x0][0x380] ;  /* 0x00007000ff0477ac */ /* 0x000e640008000a00 */
[----:B-1----:R-:W-:Y:S02]  /*1400*/  MOV R4, UR4 ;  /* 0x0000000400047c02 */ /* 0x002fe40008000f00 */
[----:B------:R-:W-:Y:S02]  /*1410*/  MOV R5, UR5 ;  /* 0x0000000500057c02 */ /* 0x000fe40008000f00 */
[----:B0-----:R-:W-:-:S05]  /*1420*/  LEA R9, R3, R2, 0xd ;  /* 0x0000000203097211 */ /* 0x001fca00078e68ff */
[----:B------:R-:W-:-:S05]  /*1430*/  IMAD.WIDE.U32 R8, R9, 0x4, R4 ;  /* 0x0000000409087825 */ /* 0x000fca00078e0004 */
        /* <DEDUP_REMOVED lines=16> */
[----:B------:R-:W-:Y:S01]  /*1540*/  ISETP.GE.U32.AND P0, PT, R0, R13, PT ;  /* 0x0000000d0000720c */ /* 0x000fe20003f06070 */
        /* <DEDUP_REMOVED lines=16> */
[----:B------:R-:W-:Y:S01]  /*1650*/  LEA R9, R3, R13, 0xd ;  /* 0x0000000d03097211 */ /* 0x000fe200078e68ff */
[----:B------:R-:W-:Y:S01]  /*1660*/  UMOV UR4, URZ ;  /* 0x000000ff00047c82 */ /* 0x000fe20008000000 */
[----:B------:R-:W-:Y:S02]  /*1670*/  IADD3 R8, PT, PT, R6, -0x2000, RZ ;  /* 0xffffe00006087810 */ /* 0x000fe40007ffe0ff */
[----:B------:R-:W-:Y:S02]  /*1680*/  LOP3.LUT R0, RZ, R2, RZ, 0x33, !PT ;  /* 0x00000002ff007212 */ /* 0x000fe400078e33ff */
[----:B------:R-:W-:Y:S02]  /*1690*/  ISETP.GT.U32.AND P0, PT, R9, R8, PT ;  /* 0x000000080900720c */ /* 0x000fe40003f04070 */
[----:B------:R-:W-:Y:S02]  /*16a0*/  IADD3 R10, PT, PT, -R13, R6, R0 ;  /* 0x000000060d0a7210 */ /* 0x000fe40007ffe100 */
[----:B------:R-:W-:-:S02]  /*16b0*/  IADD3 R7, PT, PT, R9, 0x1000, R2 ;  /* 0x0000100009077810 */ /* 0x000fc40007ffe002 */
[----:B------:R-:W-:Y:S01]  /*16c0*/  MOV R0, R9 ;  /* 0x0000000900007202 */ /* 0x000fe20000000f00 */
[----:B------:R-:W-:-:S06]  /*16d0*/  IMAD R2, R3, -0x2000, R10 ;  /* 0xffffe00003027824 */ /* 0x000fcc00078e020a */
[----:B------:R-:W-:Y:S05]  /*16e0*/  @P0 BRA `(.L_x_191) ;  /* 0x0000000000bc0947 */ /* 0x000fea0003800000 */
[----:B------:R-:W0:Y:S08]  /*16f0*/  LDC R6, c[0x0][0x3a8] ;  /* 0x0000ea00ff067b82 */ /* 0x000e300000000800 */
[----:B------:R-:W1:Y:S02]  /*1700*/  LDC.64 R4, c[0x0][0x380] ;  /* 0x0000e000ff047b82 */ /* 0x000e640000000a00 */
.L_x_192:
[----:B------:R-:W2:Y:S02]  /*1710*/  S2R R10, SR_TID.X ;  /* 0x00000000000a7919 */ /* 0x000ea40000002100 */
[----:B--2---:R-:W-:-:S05]  /*1720*/  IADD3 R11, PT, PT, R10, R9, RZ ;  /* 0x000000090a0b7210 */ /* 0x004fca0007ffe0ff */
[----:B-1----:R-:W-:-:S05]  /*1730*/  IMAD.WIDE.U32 R10, R11, 0x4, R4 ;  /* 0x000000040b0a7825 */ /* 0x002fca00078e0004 */
        /* <DEDUP_REMOVED lines=13> */
[----:B---3--:R-:W-:-:S02]  /*1810*/  FADD R14, R14, R15 ;  /* 0x0000000f0e0e7221 */ /* 0x008fc40000000000 */
[----:B------:R-:W2:Y:S01]  /*1820*/  LDG.E R15, desc[UR6][R10.64+0x7000] ;  /* 0x007000060a0f7981 */ /* 0x000ea2000c1e1900 */
[----:B----4-:R-:W-:-:S03]  /*1830*/  FADD R12, R16, R17 ;  /* 0x00000011100c7221 */ /* 0x010fc60000000000 */
[----:B------:R-:W3:Y:S04]  /*1840*/  LDG.E R17, desc[UR6][R10.64+0x5800] ;  /* 0x005800060a117981 */ /* 0x000ee8000c1e1900 */
[----:B------:R-:W2:Y:S01]  /*1850*/  LDG.E R16, desc[UR6][R10.64+0x6800] ;  /* 0x006800060a107981 */ /* 0x000ea2000c1e1900 */
[----:B------:R-:W-:-:S03]  /*1860*/  FADD R14, R23, R14 ;  /* 0x0000000e170e7221 */ /* 0x000fc60000000000 */
[----:B------:R-:W4:Y:S01]  /*1870*/  LDG.E R23, desc[UR6][R10.64+0x7800] ;  /* 0x007800060a177981 */ /* 0x000f22000c1e1900 */
[----:B-----5:R-:W-:-:S04]  /*1880*/  FADD R19, R19, R20 ;  /* 0x0000001413137221 */ /* 0x020fc80000000000 */
[----:B------:R-:W-:Y:S01]  /*1890*/  FADD R19, R12, R19 ;  /* 0x000000130c137221 */ /* 0x000fe20000000000 */
[----:B0-----:R-:W-:Y:S01]  /*18a0*/  IADD3 R12, PT, PT, -R9, R6, RZ ;  /* 0x00000006090c7210 */ /* 0x001fe20007ffe1ff */
[----:B------:R-:W-:-:S03]  /*18b0*/  FADD R21, R21, R22 ;  /* 0x0000001615157221 */ /* 0x000fc60000000000 */
[----:B------:R-:W-:Y:S01]  /*18c0*/  ISETP.GE.U32.AND P0, PT, R12, R13, PT ;  /* 0x0000000d0c00720c */ /* 0x000fe20003f06070 */
[----:B------:R-:W-:-:S04]  /*18d0*/  FADD R24, R24, R25 ;  /* 0x0000001918187221 */ /* 0x000fc80000000000 */
[----:B------:R-:W-:Y:S01]  /*18e0*/  FADD R21, R21, R24 ;  /* 0x0000001815157221 */ /* 0x000fe20000000000 */
[----:B------:R-:W-:Y:S01]  /*18f0*/  FADD R14, R14, R19 ;  /* 0x000000130e0e7221 */ /* 0x000fe20000000000 */
[----:B---3--:R-:W-:Y:S01]  /*1900*/  FADD R17, R17, R18 ;  /* 0x0000001211117221 */ /* 0x008fe20000000000 */
[----:B--2---:R-:W-:-:S04]  /*1910*/  FADD R16, R16, R15 ;  /* 0x0000000f10107221 */ /* 0x004fc80000000000 */
[----:B------:R-:W-:-:S04]  /*1920*/  FADD R16, R17, R16 ;  /* 0x0000001011107221 */ /* 0x000fc80000000000 */
[----:B------:R-:W-:-:S04]  /*1930*/  FADD R21, R21, R16 ;  /* 0x0000001015157221 */ /* 0x000fc80000000000 */
[----:B------:R-:W-:-:S04]  /*1940*/  FADD R14, R14, R21 ;  /* 0x000000150e0e7221 */ /* 0x000fc80000000000 */
[----:B----4-:R-:W-:Y:S01]  /*1950*/  FADD R23, R23, R14 ;  /* 0x0000000e17177221 */ /* 0x010fe20000000000 */
[----:B------:R-:W-:Y:S06]  /*1960*/  @!P0 BRA `(.L_x_190) ;  /* 0x0000000800d08947 */ /* 0x000fec0003800000 */
[C---:B------:R-:W-:Y:S01]  /*1970*/  IADD3 R9, PT, PT, R13.reuse, R9, RZ ;  /* 0x000000090d097210 */ /* 0x040fe20007ffe0ff */
[----:B------:R-:W-:Y:S01]  /*1980*/  UIADD3 UR4, UPT, UPT, UR4, 0x1, URZ ;  /* 0x0000000104047890 */ /* 0x000fe2000fffe0ff */
[----:B------:R-:W-:Y:S02]  /*1990*/  IADD3 R0, PT, PT, R13, R0, RZ ;  /* 0x000000000d007210 */ /* 0x000fe40007ffe0ff */
[----:B------:R-:W-:Y:S02]  /*19a0*/  ISETP.GT.U32.AND P0, PT, R9, R8, PT ;  /* 0x000000080900720c */ /* 0x000fe40003f04070 */
[C---:B------:R-:W-:Y:S02]  /*19b0*/  IADD3 R2, PT, PT, -R13.reuse, R2, RZ ;  /* 0x000000020d027210 */ /* 0x040fe40007ffe1ff */
[----:B------:R-:W-:-:S09]  /*19c0*/  IADD3 R7, PT, PT, R13, R7, RZ ;  /* 0x000000070d077210 */ /* 0x000fd20007ffe0ff */
[----:B------:R-:W-:Y:S05]  /*19d0*/  @!P0 BRA `(.L_x_192) ;  /* 0xfffffffc004c8947 */ /* 0x000fea000383ffff */
.L_x_191:
[----:B------:R-:W0:Y:S01]  /*19e0*/  S2R R16, SR_TID.X ;  /* 0x0000000000107919 */ /* 0x000e220000002100 */
[----:B------:R-:W-:Y:S01]  /*19f0*/  IADD3 R8, PT, PT, -R9, R6, RZ ;  /* 0x0000000609087210 */ /* 0x000fe20007ffe1ff */
[----:B------:R-:W-:Y:S03]  /*1a00*/  BSSY.RECONVERGENT B1, `(.L_x_190) ;  /* 0x00000aa000017945 */ /* 0x000fe60003800200 */
[----:B0-----:R-:W-:-:S04]  /*1a10*/  ISETP.GE.AND P0, PT, R16, R8, PT ;  /* 0x000000081000720c */ /* 0x001fc80003f06270 */
[----:B------:R-:W-:-:S13]  /*1a20*/  ISETP.GE.U32.OR P0, PT, R9, R6, P0 ;  /* 0x000000060900720c */ /* 0x000fda0000706470 */
[----:B------:R-:W-:Y:S05]  /*1a30*/  @P0 BRA `(.L_x_193) ;  /* 0x0000000800980947 */ /* 0x000fea0003800000 */
[----:B------:R-:W0:Y:S01]  /*1a40*/  LDC R10, c[0x0][0x3ac] ;  /* 0x0000eb00ff0a7b82 */ /* 0x000e220000000800 */
[----:B------:R-:W-:Y:S01]  /*1a50*/  LOP3.LUT R11, RZ, R16, RZ, 0x33, !PT ;  /* 0x00000010ff0b7212 */ /* 0x000fe200078e33ff */
[----:B------:R-:W-:Y:S06]  /*1a60*/  BSSY.RECONVERGENT B2, `(.L_x_194) ;  /* 0x0000056000027945 */ /* 0x000fec0003800200 */
[----:B------:R-:W1:Y:S01]  /*1a70*/  LDC R8, c[0x0][0x3ac] ;  /* 0x0000eb00ff087b82 */ /* 0x000e620000000800 */
[----:B0-----:R-:W-:-:S04]  /*1a80*/  SHF.L.U32 R10, R10, 0xd, RZ ;  /* 0x0000000d0a0a7819 */ /* 0x001fc800000006ff */
[----:B------:R-:W-:-:S04]  /*1a90*/  LEA R10, R3, R10, 0xd ;  /* 0x0000000a030a7211 */ /* 0x000fc800078e68ff */
[----:B------:R-:W-:Y:S01]  /*1aa0*/  IADD3 R6, PT, PT, -R10, R6, R11 ;  /* 0x000000060a067210 */ /* 0x000fe20007ffe10b */
[----:B-1----:R-:W-:-:S04]  /*1ab0*/  IMAD R11, R8, UR4, RZ ;  /* 0x00000004080b7c24 */ /* 0x002fc8000f8e02ff */
[----:B------:R-:W-:-:S05]  /*1ac0*/  IMAD R6, R11, -0x2000, R6 ;  /* 0xffffe0000b067824 */ /* 0x000fca00078e0206 */
[C---:B------:R-:W-:Y:S02]  /*1ad0*/  ISETP.GE.U32.AND P0, PT, R6.reuse, 0x1e00, PT ;  /* 0x00001e000600780c */ /* 0x040fe40003f06070 */
[----:B------:R-:W-:-:S04]  /*1ae0*/  LEA.HI R6, R6, 0x1, RZ, 0x17 ;  /* 0x0000000106067811 */ /* 0x000fc800078fb8ff */
[----:B------:R-:W-:-:S07]  /*1af0*/  LOP3.LUT R8, R6, 0xf, RZ, 0xc0, !PT ;  /* 0x0000000f06087812 */ /* 0x000fce00078ec0ff */
[----:B------:R-:W-:Y:S05]  /*1b00*/  @!P0 BRA `(.L_x_195) ;  /* 0x00000004002c8947 */ /* 0x000fea0003800000 */
[----:B------:R-:W-:Y:S01]  /*1b10*/  LEA.HI R10, R2, 0x1, RZ, 0x17 ;  /* 0x00000001020a7811 */ /* 0x000fe200078fb8ff */
[----:B------:R-:W-:Y:S01]  /*1b20*/  BSSY.RECONVERGENT B3, `(.L_x_196) ;  /* 0x0000048000037945 */ /* 0x000fe20003800200 */
[----:B------:R-:W-:Y:S02]  /*1b30*/  LOP3.LUT R11, R16, 0x1000, RZ, 0xfc, !PT ;  /* 0x00001000100b7812 */ /* 0x000fe400078efcff */
[----:B------:R-:W-:-:S04]  /*1b40*/  LOP3.LUT R10, R10, 0xfffff0, RZ, 0xc0, !PT ;  /* 0x00fffff00a0a7812 */ /* 0x000fc800078ec0ff */
[----:B------:R-:W-:-:S07]  /*1b50*/  IADD3 R13, PT, PT, -R10, RZ, RZ ;  /* 0x000000ff0a0d7210 */ /* 0x000fce0007ffe1ff */
.L_x_197:
[C---:B------:R-:W-:Y:S02]  /*1b60*/  IADD3 R15, PT, PT, R7.reuse, -0x1000, RZ ;  /* 0xfffff000070f7810 */ /* 0x040fe40007ffe0ff */
[----:B------:R-:W-:-:S03]  /*1b70*/  IADD3 R25, PT, PT, R7, -0xe00, RZ ;  /* 0xfffff20007197810 */ /* 0x000fc60007ffe0ff */
[----:B------:R-:W-:Y:S01]  /*1b80*/  IMAD.WIDE.U32 R14, R15, 0x4, R4 ;  /* 0x000000040f0e7825 */ /* 0x000fe200078e0004 */
[----:B------:R-:W-:-:S04]  /*1b90*/  IADD3 R21, PT, PT, R7, -0xc00, RZ ;  /* 0xfffff40007157810 */ /* 0x000fc80007ffe0ff */
[----:B------:R0:W2:Y:S01]  /*1ba0*/  LDG.E R22, desc[UR6][R14.64] ;  /* 0x000000060e167981 */ /* 0x0000a2000c1e1900 */
[----:B------:R-:W-:-:S04]  /*1bb0*/  IMAD.WIDE.U32 R24, R25, 0x4, R4 ;  /* 0x0000000419187825 */ /* 0x000fc800078e0004 */
[--C-:B------:R-:W-:Y:S01]  /*1bc0*/  IMAD.WIDE.U32 R20, R21, 0x4, R4.reuse ;  /* 0x0000000415147825 */ /* 0x100fe200078e0004 */
[----:B------:R-:W3:Y:S04]  /*1bd0*/  LDG.E R16, desc[UR6][R24.64] ;  /* 0x0000000618107981 */ /* 0x000ee8000c1e1900 */
[----:B------:R1:W4:Y:S01]  /*1be0*/  LDG.E R17, desc[UR6][R20.64] ;  /* 0x0000000614117981 */ /* 0x000322000c1e1900 */
[C---:B------:R-:W-:Y:S02]  /*1bf0*/  IADD3 R19, PT, PT, R7.reuse, -0xa00, RZ ;  /* 0xfffff60007137810 */ /* 0x040fe40007ffe0ff */
[C---:B------:R-:W-:Y:S02]  /*1c00*/  IADD3 R29, PT, PT, R7.reuse, -0x800, RZ ;  /* 0xfffff800071d7810 */ /* 0x040fe40007ffe0ff */
[----:B------:R-:W-:Y:S01]  /*1c10*/  IADD3 R27, PT, PT, R7, -0x600, RZ ;  /* 0xfffffa00071b7810 */ /* 0x000fe20007ffe0ff */
[----:B------:R-:W-:Y:S01]  /*1c20*/  IMAD.WIDE.U32 R18, R19, 0x4, R4 ;  /* 0x0000000413127825 */ /* 0x000fe200078e0004 */
[----:B------:R-:W-:-:S03]  /*1c30*/  IADD3 R12, PT, PT, R7, -0x400, RZ ;  /* 0xfffffc00070c7810 */ /* 0x000fc60007ffe0ff */
[--C-:B------:R-:W-:Y:S01]  /*1c40*/  IMAD.WIDE.U32 R28, R29, 0x4, R4.reuse ;  /* 0x000000041d1c7825 */ /* 0x100fe200078e0004 */
[----:B------:R-:W5:Y:S03]  /*1c50*/  LDG.E R10, desc[UR6][R18.64] ;  /* 0x00000006120a7981 */ /* 0x000f66000c1e1900 */
[----:B0-----:R-:W-:Y:S01]  /*1c60*/  IMAD.WIDE.U32 R14, R27, 0x4, R4 ;  /* 0x000000041b0e7825 */ /* 0x001fe200078e0004 */
[----:B------:R-:W-:-:S03]  /*1c70*/  IADD3 R27, PT, PT, R7, -0x200, RZ ;  /* 0xfffffe00071b7810 */ /* 0x000fc60007ffe0ff */
[--C-:B-1----:R-:W-:Y:S02]  /*1c80*/  IMAD.WIDE.U32 R20, R12, 0x4, R4.reuse ;  /* 0x000000040c147825 */ /* 0x102fe400078e0004 */
[----:B------:R0:W5:Y:S04]  /*1c90*/  LDG.E R12, desc[UR6][R14.64] ;  /* 0x000000060e0c7981 */ /* 0x000168000c1e1900 */
[----:B------:R1:W5:Y:S01]  /*1ca0*/  LDG.E R18, desc[UR6][R28.64] ;  /* 0x000000061c127981 */ /* 0x000362000c1e1900 */
[----:B------:R-:W-:-:S04]  /*1cb0*/  IMAD.WIDE.U32 R24, R7, 0x4, R4 ;  /* 0x0000000407187825 */ /* 0x000fc800078e0004 */
[----:B0-----:R-:W-:Y:S01]  /*1cc0*/  IMAD.WIDE.U32 R14, R27, 0x4, R4 ;  /* 0x000000041b0e7825 */ /* 0x001fe200078e0004 */
[----:B------:R-:W5:Y:S04]  /*1cd0*/  LDG.E R19, desc[UR6][R24.64] ;  /* 0x0000000618137981 */ /* 0x000f68000c1e1900 */
[----:B------:R0:W5:Y:S01]  /*1ce0*/  LDG.E R27, desc[UR6][R20.64] ;  /* 0x00000006141b7981 */ /* 0x000162000c1e1900 */
[----:B-1----:R-:W-:-:S03]  /*1cf0*/  IADD3 R29, PT, PT, R7, 0x200, RZ ;  /* 0x00000200071d7810 */ /* 0x002fc60007ffe0ff */
[----:B------:R1:W5:Y:S01]  /*1d00*/  LDG.E R26, desc[UR6][R14.64] ;  /* 0x000000060e1a7981 */ /* 0x000362000c1e1900 */
[----:B0-----:R-:W-:Y:S01]  /*1d10*/  IADD3 R21, PT, PT, R7, 0x400, RZ ;  /* 0x0000040007157810 */ /* 0x001fe20007ffe0ff */
[----:B------:R-:W-:Y:S01]  /*1d20*/  IMAD.WIDE.U32 R28, R29, 0x4, R4 ;  /* 0x000000041d1c7825 */ /* 0x000fe200078e0004 */
[----:B-1----:R-:W-:-:S05]  /*1d30*/  IADD3 R15, PT, PT, R7, 0x800, RZ ;  /* 0x00000800070f7810 */ /* 0x002fca0007ffe0ff */
[----:B------:R-:W5:Y:S01]  /*1d40*/  LDG.E R28, desc[UR6][R28.64] ;  /* 0x000000061c1c7981 */ /* 0x000f62000c1e1900 */
[----:B------:R-:W-:-:S06]  /*1d50*/  IMAD.WIDE.U32 R14, R15, 0x4, R4 ;  /* 0x000000040f0e7825 */ /* 0x000fcc00078e0004 */
[----:B------:R-:W5:Y:S01]  /*1d60*/  LDG.E R14, desc[UR6][R14.64] ;  /* 0x000000060e0e7981 */ /* 0x000f62000c1e1900 */
[----:B--2---:R-:W-:Y:S01]  /*1d70*/  FADD R25, R22, R23 ;  /* 0x0000001716197221 */ /* 0x004fe20000000000 */
[----:B------:R-:W-:Y:S01]  /*1d80*/  IMAD.WIDE.U32 R22, R21, 0x4, R4 ;  /* 0x0000000415167825 */ /* 0x000fe200078e0004 */
[----:B------:R-:W-:-:S03]  /*1d90*/  IADD3 R21, PT, PT, R7, 0x600, RZ ;  /* 0x0000060007157810 */ /* 0x000fc60007ffe0ff */
[----:B---3--:R-:W-:Y:S02]  /*1da0*/  FADD R16, R25, R16 ;  /* 0x0000001019107221 */ /* 0x008fe40000000000 */
[----:B------:R-:W-:Y:S01]  /*1db0*/  IMAD.WIDE.U32 R20, R21, 0x4, R4 ;  /* 0x0000000415147825 */ /* 0x000fe200078e0004 */
[----:B------:R-:W-:Y:S01]  /*1dc0*/  IADD3 R25, PT, PT, R7, 0xa00, RZ ;  /* 0x00000a0007197810 */ /* 0x000fe20007ffe0ff */
[----:B------:R-:W2:Y:S04]  /*1dd0*/  LDG.E R29, desc[UR6][R22.64] ;  /* 0x00000006161d7981 */ /* 0x000ea8000c1e1900 */
[----:B------:R4:W3:Y:S02]  /*1de0*/  LDG.E R20, desc[UR6][R20.64] ;  /* 0x0000000614147981 */ /* 0x0008e4000c1e1900 */
[----:B----4-:R-:W-:Y:S01]  /*1df0*/  FADD R21, R16, R17 ;  /* 0x0000001110157221 */ /* 0x010fe20000000000 */
[----:B------:R-:W-:Y:S01]  /*1e00*/  IMAD.WIDE.U32 R16, R25, 0x4, R4 ;  /* 0x0000000419107825 */ /* 0x000fe200078e0004 */
[----:B------:R-:W-:-:S05]  /*1e10*/  IADD3 R25, PT, PT, R7, 0xc00, RZ ;  /* 0x00000c0007197810 */ /* 0x000fca0007ffe0ff */
[--C-:B------:R-:W-:Y:S01]  /*1e20*/  IMAD.WIDE.U32 R22, R25, 0x4, R4.reuse ;  /* 0x0000000419167825 */ /* 0x100fe200078e0004 */
[----:B------:R-:W-:Y:S01]  /*1e30*/  IADD3 R25, PT, PT, R7, 0xe00, RZ ;  /* 0x00000e0007197810 */ /* 0x000fe20007ffe0ff */
[----:B------:R-:W4:Y:S04]  /*1e40*/  LDG.E R16, desc[UR6][R16.64] ;  /* 0x0000000610107981 */ /* 0x000f28000c1e1900 */
[----:B------:R-:W-:Y:S01]  /*1e50*/  IMAD.WIDE.U32 R24, R25, 0x4, R4 ;  /* 0x0000000419187825 */ /* 0x000fe200078e0004 */
[----:B------:R-:W4:Y:S05]  /*1e60*/  LDG.E R22, desc[UR6][R22.64] ;  /* 0x0000000616167981 */ /* 0x000f2a000c1e1900 */
[----:B------:R-:W4:Y:S01]  /*1e70*/  LDG.E R24, desc[UR6][R24.64] ;  /* 0x0000000618187981 */ /* 0x000f22000c1e1900 */
[----:B-----5:R-:W-:-:S04]  /*1e80*/  FADD R21, R21, R10 ;  /* 0x0000000a15157221 */ /* 0x020fc80000000000 */
[----:B------:R-:W-:-:S04]  /*1e90*/  FADD R21, R21, R18 ;  /* 0x0000001215157221 */ /* 0x000fc80000000000 */
[----:B------:R-:W-:-:S04]  /*1ea0*/  FADD R12, R21, R12 ;  /* 0x0000000c150c7221 */ /* 0x000fc80000000000 */
[----:B------:R-:W-:-:S04]  /*1eb0*/  FADD R27, R12, R27 ;  /* 0x0000001b0c1b7221 */ /* 0x000fc80000000000 */
[----:B------:R-:W-:-:S04]  /*1ec0*/  FADD R26, R27, R26 ;  /* 0x0000001a1b1a7221 */ /* 0x000fc80000000000 */
[----:B------:R-:W-:-:S04]  /*1ed0*/  FADD R19, R26, R19 ;  /* 0x000000131a137221 */ /* 0x000fc80000000000 */
[----:B------:R-:W-:Y:S01]  /*1ee0*/  FADD R28, R19, R28 ;  /* 0x0000001c131c7221 */ /* 0x000fe20000000000 */
[----:B------:R-:W-:-:S04]  /*1ef0*/  IADD3 R13, PT, PT, R13, 0x10, RZ ;  /* 0x000000100d0d7810 */ /* 0x000fc80007ffe0ff */
[----:B------:R-:W-:Y:S02]  /*1f00*/  ISETP.NE.AND P0, PT, R13, RZ, PT ;  /* 0x000000ff0d00720c */ /* 0x000fe40003f05270 */
[----:B------:R-:W-:Y:S02]  /*1f10*/  IADD3 R11, PT, PT, R11, 0x2000, RZ ;  /* 0x000020000b0b7810 */ /* 0x000fe40007ffe0ff */
[----:B------:R-:W-:Y:S01]  /*1f20*/  IADD3 R7, PT, PT, R7, 0x2000, RZ ;  /* 0x0000200007077810 */ /* 0x000fe20007ffe0ff */
[----:B--2---:R-:W-:-:S04]  /*1f30*/  FADD R29, R28, R29 ;  /* 0x0000001d1c1d7221 */ /* 0x004fc80000000000 */
[----:B---3--:R-:W-:-:S04]  /*1f40*/  FADD R29, R29, R20 ;  /* 0x000000141d1d7221 */ /* 0x008fc80000000000 */
[----:B------:R-:W-:-:S04]  /*1f50*/  FADD R29, R29, R14 ;  /* 0x0000000e1d1d7221 */ /* 0x000fc80000000000 */
[----:B----4-:R-:W-:-:S04]  /*1f60*/  FADD R29, R29, R16 ;  /* 0x000000101d1d7221 */ /* 0x010fc80000000000 */
[----:B------:R-:W-:-:S04]  /*1f70*/  FADD R29, R29, R22 ;  /* 0x000000161d1d7221 */ /* 0x000fc80000000000 */
[----:B------:R-:W-:Y:S01]  /*1f80*/  FADD R23, R29, R24 ;  /* 0x000000181d177221 */ /* 0x000fe20000000000 */
[----:B------:R-:W-:Y:S06]  /*1f90*/  @P0 BRA `(.L_x_197) ;  /* 0xfffffff800f00947 */ /* 0x000fec000383ffff */
[----:B------:R-:W-:Y:S05]  /*1fa0*/  BSYNC.RECONVERGENT B3 ;  /* 0x0000000000037941 */ /* 0x000fea0003800200 */
.L_x_196:
[----:B------:R-:W-:-:S07]  /*1fb0*/  IADD3 R16, PT, PT, R11, -0x1000, RZ ;  /* 0xfffff0000b107810 */ /* 0x000fce0007ffe0ff */
.L_x_195:
[----:B------:R-:W-:Y:S05]  /*1fc0*/  BSYNC.RECONVERGENT B2 ;  /* 0x0000000000027941 */ /* 0x000fea0003800200 */
.L_x_194:
[----:B------:R-:W-:-:S13]  /*1fd0*/  ISETP.NE.AND P0, PT, R8, RZ, PT ;  /* 0x000000ff0800720c */ /* 0x000fda0003f05270 */
[----:B------:R-:W-:Y:S05]  /*1fe0*/  @!P0 BRA `(.L_x_193) ;  /* 0x00000004002c8947 */ /* 0x000fea0003800000 */
[----:B------:R-:W-:Y:S01]  /*1ff0*/  ISETP.GE.U32.AND P0, PT, R8, 0x8, PT ;  /* 0x000000080800780c */ /* 0x000fe20003f06070 */
[----:B------:R-:W-:Y:S01]  /*2000*/  BSSY.RECONVERGENT B2, `(.L_x_198) ;  /* 0x0000025000027945 */ /* 0x000fe20003800200 */
[----:B------:R-:W-:-:S04]  /*2010*/  LOP3.LUT R22, R6, 0x7, RZ, 0xc0, !PT ;  /* 0x0000000706167812 */ /* 0x000fc800078ec0ff */
[----:B------:R-:W-:-:S07]  /*2020*/  ISETP.NE.AND P1, PT, R22, RZ, PT ;  /* 0x000000ff1600720c */ /* 0x000fce0003f25270 */
[----:B------:R-:W-:Y:S06]  /*2030*/  @!P0 BRA `(.L_x_199) ;  /* 0x0000000000848947 */ /* 0x000fec0003800000 */
[----:B------:R-:W-:-:S04]  /*2040*/  IADD3 R7, PT, PT, R16, R9, RZ ;  /* 0x0000000910077210 */ /* 0x000fc80007ffe0ff */
[C---:B------:R-:W-:Y:S01]  /*2050*/  IADD3 R21, PT, PT, R7.reuse, 0x200, RZ ;  /* 0x0000020007157810 */ /* 0x040fe20007ffe0ff */
[C---:B------:R-:W-:Y:S01]  /*2060*/  IMAD.WIDE.U32 R14, R7.reuse, 0x4, R4 ;  /* 0x00000004070e7825 */ /* 0x040fe200078e0004 */
[----:B------:R-:W-:-:S03]  /*2070*/  IADD3 R19, PT, PT, R7, 0x400, RZ ;  /* 0x0000040007137810 */ /* 0x000fc60007ffe0ff */
[--C-:B------:R-:W-:Y:S01]  /*2080*/  IMAD.WIDE.U32 R20, R21, 0x4, R4.reuse ;  /* 0x0000000415147825 */ /* 0x100fe200078e0004 */
[----:B------:R0:W2:Y:S01]  /*2090*/  LDG.E R8, desc[UR6][R14.64] ;  /* 0x000000060e087981 */ /* 0x0000a2000c1e1900 */
[----:B------:R-:W-:Y:S02]  /*20a0*/  IADD3 R11, PT, PT, R7, 0x600, RZ ;  /* 0x00000600070b7810 */ /* 0x000fe40007ffe0ff */
[--C-:B------:R-:W-:Y:S01]  /*20b0*/  IMAD.WIDE.U32 R18, R19, 0x4, R4.reuse ;  /* 0x0000000413127825 */ /* 0x100fe200078e0004 */
[----:B------:R1:W3:Y:S01]  /*20c0*/  LDG.E R17, desc[UR6][R20.64] ;  /* 0x0000000614117981 */ /* 0x0002e2000c1e1900 */
[----:B------:R-:W-:Y:S02]  /*20d0*/  IADD3 R13, PT, PT, R7, 0x800, RZ ;  /* 0x00000800070d7810 */ /* 0x000fe40007ffe0ff */
[--C-:B------:R-:W-:Y:S01]  /*20e0*/  IMAD.WIDE.U32 R10, R11, 0x4, R4.reuse ;  /* 0x000000040b0a7825 */ /* 0x100fe200078e0004 */
[----:B------:R-:W-:Y:S01]  /*20f0*/  IADD3 R25, PT, PT, R7, 0xa00, RZ ;  /* 0x00000a0007197810 */ /* 0x000fe20007ffe0ff */
[----:B------:R-:W4:Y:S02]  /*2100*/  LDG.E R18, desc[UR6][R18.64] ;  /* 0x0000000612127981 */ /* 0x000f24000c1e1900 */
[--C-:B------:R-:W-:Y:S01]  /*2110*/  IMAD.WIDE.U32 R12, R13, 0x4, R4.reuse ;  /* 0x000000040d0c7825 */ /* 0x100fe200078e0004 */
[----:B------:R-:W-:Y:S01]  /*2120*/  IADD3 R27, PT, PT, R7, 0xc00, RZ ;  /* 0x00000c00071b7810 */ /* 0x000fe20007ffe0ff */
[----:B------:R-:W5:Y:S02]  /*2130*/  LDG.E R10, desc[UR6][R10.64] ;  /* 0x000000060a0a7981 */ /* 0x000f64000c1e1900 */
[--C-:B0-----:R-:W-:Y:S01]  /*2140*/  IMAD.WIDE.U32 R14, R25, 0x4, R4.reuse ;  /* 0x00000004190e7825 */ /* 0x101fe200078e0004 */
[----:B------:R-:W-:Y:S01]  /*2150*/  IADD3 R25, PT, PT, R7, 0xe00, RZ ;  /* 0x00000e0007197810 */ /* 0x000fe20007ffe0ff */
[----:B------:R-:W5:Y:S02]  /*2160*/  LDG.E R12, desc[UR6][R12.64] ;  /* 0x000000060c0c7981 */ /* 0x000f64000c1e1900 */
[----:B-1----:R-:W-:-:S02]  /*2170*/  IMAD.WIDE.U32 R20, R27, 0x4, R4 ;  /* 0x000000041b147825 */ /* 0x002fc400078e0004 */
[----:B------:R-:W5:Y:S02]  /*2180*/  LDG.E R15, desc[UR6][R14.64] ;  /* 0x000000060e0f7981 */ /* 0x000f64000c1e1900 */
[----:B------:R-:W-:Y:S02]  /*2190*/  IMAD.WIDE.U32 R24, R25, 0x4, R4 ;  /* 0x0000000419187825 */ /* 0x000fe400078e0004 */
        /* <DEDUP_REMOVED lines=11> */
.L_x_199:
[----:B------:R-:W-:Y:S05]  /*2250*/  BSYNC.RECONVERGENT B2 ;  /* 0x0000000000027941 */ /* 0x000fea0003800200 */
.L_x_198:
[----:B------:R-:W-:Y:S05]  /*2260*/  @!P1 BRA `(.L_x_193) ;  /* 0x00000000008c9947 */ /* 0x000fea0003800000 */
[----:B------:R-:W-:Y:S01]  /*2270*/  ISETP.GE.U32.AND P0, PT, R22, 0x4, PT ;  /* 0x000000041600780c */ /* 0x000fe20003f06070 */
[----:B------:R-:W-:Y:S01]  /*2280*/  BSSY.RECONVERGENT B2, `(.L_x_200) ;  /* 0x0000014000027945 */ /* 0x000fe20003800200 */
[----:B------:R-:W-:-:S11]  /*2290*/  LOP3.LUT P1, RZ, R6, 0x3, RZ, 0xc0, !PT ;  /* 0x0000000306ff7812 */ /* 0x000fd6000782c0ff */
[----:B------:R-:W-:Y:S05]  /*22a0*/  @!P0 BRA `(.L_x_201) ;  /* 0x0000000000448947 */ /* 0x000fea0003800000 */
[----:B------:R-:W-:-:S04]  /*22b0*/  IADD3 R11, PT, PT, R16, R9, RZ ;  /* 0x00000009100b7210 */ /* 0x000fc80007ffe0ff */
[C---:B------:R-:W-:Y:S01]  /*22c0*/  IADD3 R9, PT, PT, R11.reuse, 0x200, RZ ;  /* 0x000002000b097810 */ /* 0x040fe20007ffe0ff */
[C---:B------:R-:W-:Y:S01]  /*22d0*/  IMAD.WIDE.U32 R6, R11.reuse, 0x4, R4 ;  /* 0x000000040b067825 */ /* 0x040fe200078e0004 */
[----:B------:R-:W-:-:S03]  /*22e0*/  IADD3 R13, PT, PT, R11, 0x400, RZ ;  /* 0x000004000b0d7810 */ /* 0x000fc60007ffe0ff */
[--C-:B------:R-:W-:Y:S01]  /*22f0*/  IMAD.WIDE.U32 R8, R9, 0x4, R4.reuse ;  /* 0x0000000409087825 */ /* 0x100fe200078e0004 */
[----:B------:R-:W-:Y:S01]  /*2300*/  IADD3 R15, PT, PT, R11, 0x600, RZ ;  /* 0x000006000b0f7810 */ /* 0x000fe20007ffe0ff */
[----:B------:R-:W2:Y:S02]  /*2310*/  LDG.E R6, desc[UR6][R6.64] ;  /* 0x0000000606067981 */ /* 0x000ea4000c1e1900 */
[--C-:B------:R-:W-:Y:S02]  /*2320*/  IMAD.WIDE.U32 R10, R13, 0x4, R4.reuse ;  /* 0x000000040d0a7825 */ /* 0x100fe400078e0004 */
[----:B------:R-:W3:Y:S02]  /*2330*/  LDG.E R8, desc[UR6][R8.64] ;  /* 0x0000000608087981 */ /* 0x000ee4000c1e1900 */
[----:B------:R-:W-:Y:S02]  /*2340*/  IMAD.WIDE.U32 R12, R15, 0x4, R4 ;  /* 0x000000040f0c7825 */ /* 0x000fe400078e0004 */
[----:B------:R-:W4:Y:S04]  /*2350*/  LDG.E R10, desc[UR6][R10.64] ;  /* 0x000000060a0a7981 */ /* 0x000f28000c1e1900 */
[----:B------:R-:W5:Y:S01]  /*2360*/  LDG.E R12, desc[UR6][R12.64] ;  /* 0x000000060c0c7981 */ /* 0x000f62000c1e1900 */
[----:B------:R-:W-:Y:S01]  /*2370*/  IADD3 R16, PT, PT, R16, 0x800, RZ ;  /* 0x0000080010107810 */ /* 0x000fe20007ffe0ff */
[----:B--2---:R-:W-:-:S04]  /*2380*/  FADD R23, R23, R6 ;  /* 0x0000000617177221 */ /* 0x004fc80000000000 */
[----:B---3--:R-:W-:-:S04]  /*2390*/  FADD R23, R23, R8 ;  /* 0x0000000817177221 */ /* 0x008fc80000000000 */
[----:B----4-:R-:W-:-:S04]  /*23a0*/  FADD R23, R23, R10 ;  /* 0x0000000a17177221 */ /* 0x010fc80000000000 */
[----:B-----5:R-:W-:-:S07]  /*23b0*/  FADD R23, R23, R12 ;  /* 0x0000000c17177221 */ /* 0x020fce0000000000 */
.L_x_201:
[----:B------:R-:W-:Y:S05]  /*23c0*/  BSYNC.RECONVERGENT B2 ;  /* 0x0000000000027941 */ /* 0x000fea0003800200 */
.L_x_200:
[----:B------:R-:W-:Y:S05]  /*23d0*/  @!P1 BRA `(.L_x_193) ;  /* 0x0000000000309947 */ /* 0x000fea0003800000 */
[----:B------:R-:W-:Y:S02]  /*23e0*/  LOP3.LUT R2, R2, 0xffff, RZ, 0xc0, !PT ;  /* 0x0000ffff02027812 */ /* 0x000fe400078ec0ff */
[----:B------:R-:W-:Y:S02]  /*23f0*/  IADD3 R9, PT, PT, R16, R0, RZ ;  /* 0x0000000010097210 */ /* 0x000fe40007ffe0ff */
[----:B------:R-:W-:-:S04]  /*2400*/  LEA.HI R2, R2, 0x1, RZ, 0x17 ;  /* 0x0000000102027811 */ /* 0x000fc800078fb8ff */
[----:B------:R-:W-:-:S04]  /*2410*/  LOP3.LUT R2, R2, 0x3, RZ, 0xc0, !PT ;  /* 0x0000000302027812 */ /* 0x000fc800078ec0ff */
[----:B------:R-:W-:-:S07]  /*2420*/  IADD3 R2, PT, PT, -R2, RZ, RZ ;  /* 0x000000ff02027210 */ /* 0x000fce0007ffe1ff */
.L_x_202:
[----:B------:R-:W-:-:S06]  /*2430*/  IMAD.WIDE.U32 R6, R9, 0x4, R4 ;  /* 0x0000000409067825 */ /* 0x000fcc00078e0004 */
[----:B------:R-:W2:Y:S01]  /*2440*/  LDG.E R6, desc[UR6][R6.64] ;  /* 0x0000000606067981 */ /* 0x000ea2000c1e1900 */
[----:B------:R-:W-:Y:S02]  /*2450*/  IADD3 R2, PT, PT, R2, 0x1, RZ ;  /* 0x0000000102027810 */ /* 0x000fe40007ffe0ff */
[----:B------:R-:W-:Y:S02]  /*2460*/  IADD3 R9, PT, PT, R9, 0x200, RZ ;  /* 0x0000020009097810 */ /* 0x000fe40007ffe0ff */
[----:B------:R-:W-:Y:S01]  /*2470*/  ISETP.NE.AND P0, PT, R2, RZ, PT ;  /* 0x000000ff0200720c */ /* 0x000fe20003f05270 */
[----:B--2---:R-:W-:-:S12]  /*2480*/  FADD R23, R6, R23 ;  /* 0x0000001706177221 */ /* 0x004fd80000000000 */
[----:B------:R-:W-:Y:S05]  /*2490*/  @P0 BRA `(.L_x_202) ;  /* 0xfffffffc00e40947 */ /* 0x000fea000383ffff */
.L_x_193:
[----:B------:R-:W-:Y:S05]  /*24a0*/  BSYNC.RECONVERGENT B1 ;  /* 0x0000000000017941 */ /* 0x000fea0003800200 */
.L_x_190:
        /* <DEDUP_REMOVED lines=33> */
[----:B------:R-:W1:Y:S04]  /*26c0*/  LDS.128 R8, [UR4+0x20] ;  /* 0x00002004ff087984 */ /* 0x000e680008000c00 */
[----:B--2---:R-:W2:Y:S04]  /*26d0*/  LDS.128 R4, [UR4+0x30] ;  /* 0x00003004ff047984 */ /* 0x004ea80008000c00 */
        /* <DEDUP_REMOVED lines=16> */
.L_x_189:
[----:B------:R-:W-:Y:S05]  /*27e0*/  BSYNC.RECONVERGENT B0 ;  /* 0x0000000000007941 */ /* 0x000fea0003800200 */
.L_x_173:
[----:B------:R-:W-:Y:S05]  /*27f0*/  @P0 EXIT ;  /* 0x000000000000094d */ /* 0x000fea0003800000 */
[----:B012---:R-:W0:Y:S02]  /*2800*/  LDC.64 R4, c[0x0][0x388] ;  /* 0x0000e200ff047b82 */ /* 0x007e240000000a00 */
[----:B0-----:R-:W-:-:S05]  /*2810*/  IMAD.WIDE.U32 R2, R3, 0x4, R4 ;  /* 0x0000000403027825 */ /* 0x001fca00078e0004 */
[----:B------:R-:W-:Y:S01]  /*2820*/  STG.E desc[UR6][R2.64], R20 ;  /* 0x0000001402007986 */ /* 0x000fe2000c101906 */
[----:B------:R-:W-:Y:S05]  /*2830*/  EXIT ;  /* 0x000000000000794d */ /* 0x000fea0003800000 */
.L_x_203:
        /* <DEDUP_REMOVED lines=12> */
.L_x_378:


//--------------------- .text._ZN3cub18CUB_300001_SM_10006detail6reduce28DeviceReduceSingleTileKernelINS2_10policy_hubIfjN4cuda3std3__44plusIfEEE10Policy1000EN6thrust24THRUST_300001_SM_1000_NS6detail15normal_iteratorINSD_10device_ptrIfEEEEPfjS9_ffNS7_10__identityEEEvT0_T1_T2_T3_T4_T6_ --------------------------
	.section	.text._ZN3cub18CUB_300001_SM_10006detail6reduce28DeviceReduceSingleTileKernelINS2_10policy_hubIfjN4cuda3std3__44plusIfEEE10Policy1000EN6thrust24THRUST_300001_SM_1000_NS6detail15normal_iteratorINSD_10device_ptrIfEEEEPfjS9_ffNS7_10__identityEEEvT0_T1_T2_T3_T4_T6_,"ax",@progbits
	.align	128
        .global         _ZN3cub18CUB_300001_SM_10006detail6reduce28DeviceReduceSingleTileKernelINS2_10policy_hubIfjN4cuda3std3__44plusIfEEE10Policy1000EN6thrust24THRUST_300001_SM_1000_NS6detail15normal_iteratorINSD_10device_ptrIfEEEEPfjS9_ffNS7_10__identityEEEvT0_T1_T2_T3_T4_T6_
        .type           _ZN3cub18CUB_300001_SM_10006detail6reduce28DeviceReduceSingleTileKernelINS2_10policy_hubIfjN4cuda3std3__44plusIfEEE10Policy1000EN6thrust24THRUST_300001_SM_1000_NS6detail15normal_iteratorINSD_10device_ptrIfEEEEPfjS9_ffNS7_10__identityEEEvT0_T1_T2_T3_T4_T6_,@function
        .size           _ZN3cub18CUB_300001_SM_10006detail6reduce28DeviceReduceSingleTileKernelINS2_10policy_hubIfjN4cuda3std3__44plusIfEEE10Policy1000EN6thrust24THRUST_300001_SM_1000_NS6detail15normal_iteratorINSD_10device_ptrIfEEEEPfjS9_ffNS7_10__identityEEEvT0_T1_T2_T3_T4_T6_,(.L_x_379 - _ZN3cub18CUB_300001_SM_10006detail6reduce28DeviceReduceSingleTileKernelINS2_10policy_hubIfjN4cuda3std3__44plusIfEEE10Policy1000EN6thrust24THRUST_300001_SM_1000_NS6detail15normal_iteratorINSD_10device_ptrIfEEEEPfjS9_ffNS7_10__identityEEEvT0_T1_T2_T3_T4_T6_)
        .other          _ZN3cub18CUB_300001_SM_10006detail6reduce28DeviceReduceSingleTileKernelINS2_10policy_hubIfjN4cuda3std3__44plusIfEEE10Policy1000EN6thrust24THRUST_300001_SM_1000_NS6detail15normal_iteratorINSD_10device_ptrIfEEEEPfjS9_ffNS7_10__identityEEEvT0_T1_T2_T3_T4_T6_,@"STO_CUDA_ENTRY STV_DEFAULT"
_ZN3cub18CUB_300001_SM_10006detail6reduce28DeviceReduceSingleTileKernelINS2_10policy_hubIfjN4cuda3std3__44plusIfEEE10Policy1000EN6thrust24THRUST_300001_SM_1000_NS6detail15normal_iteratorINSD_10device_ptrIfEEEEPfjS9_ffNS7_10__identityEEEvT0_T1_T2_T3_T4_T6_:
.text._ZN3cub18CUB_300001_SM_10006detail6reduce28DeviceReduceSingleTileKernelINS2_10policy_hubIfjN4cuda3std3__44plusIfEEE10Policy1000EN6thrust24THRUST_300001_SM_1000_NS6detail15normal_iteratorINSD_10device_ptrIfEEEEPfjS9_ffNS7_10__identityEEEvT0_T1_T2_T3_T4_T6_:
        /* <DEDUP_REMOVED lines=13> */
.L_x_204:
[----:B------:R-:W-:Y:S01]  /*00d0*/  ISETP.GT.U32.AND P0, PT, R4, 0x1fff, PT ;  /* 0x00001fff0400780c */ /* 0x000fe20003f04070 */
[----:B------:R-:W-:-:S12]  /*00e0*/  BSSY.RECONVERGENT B0, `(.L_x_205) ;  /* 0x000022c000007945 */ /* 0x000fd80003800200 */
[----:B------:R-:W-:Y:S05]  /*00f0*/  @P0 BRA `(.L_x_206) ;  /* 0x0000001000000947 */ /* 0x000fea0003800000 */
[----:B------:R-:W0:Y:S01]  /*0100*/  S2R R5, SR_TID.X ;  /* 0x0000000000057919 */ /* 0x000e220000002100 */
[----:B------:R-:W-:Y:S01]  /*0110*/  BSSY.RECONVERGENT B1, `(.L_x_207) ;  /* 0x0000009000017945 */ /* 0x000fe20003800200 */
[----:B------:R-:W-:Y:S01]  /*0120*/  HFMA2 R0, -RZ, RZ, 0, 0 ;  /* 0x00000000ff007431 */ /* 0x000fe200000001ff */
[----:B0-----:R-:W-:Y:S02]  /*0130*/  ISETP.GE.U32.AND P0, PT, R5, R4, PT ;  /* 0x000000040500720c */ /* 0x001fe40003f06070 */
[----:B------:R-:W-:-:S11]  /*0140*/  MOV R7, R5 ;  /* 0x0000000500077202 */ /* 0x000fd60000000f00 */
[----:B------:R-:W-:Y:S05]  /*0150*/  @P0 BRA `(.L_x_208) ;  /* 0x0000000000100947 */ /* 0x000fea0003800000 */
[----:B------:R-:W0:Y:S02]  /*0160*/  LDC.64 R2, c[0x0][0x380] ;  /* 0x0000e000ff027b82 */ /* 0x000e240000000a00 */
[----:B0-----:R-:W-:-:S05]  /*0170*/  IMAD.WIDE.U32 R2, R5, 0x4, R2 ;  /* 0x0000000405027825 */ /* 0x001fca00078e0002 */
[----:B------:R0:W5:Y:S01]  /*0180*/  LDG.E R0, desc[UR6][R2.64] ;  /* 0x0000000602007981 */ /* 0x000162000c1e1900 */
[----:B------:R-:W-:-:S07]  /*0190*/  IADD3 R7, PT, PT, R5, 0x200, RZ ;  /* 0x0000020005077810 */ /* 0x000fce0007ffe0ff */
.L_x_208:
[----:B------:R-:W-:Y:S05]  /*01a0*/  BSYNC.RECONVERGENT B1 ;  /* 0x0000000000017941 */ /* 0x000fea0003800200 */
.L_x_207:
[----:B------:R-:W-:Y:S01]  /*01b0*/  ISETP.GE.U32.AND P0, PT, R7, R4, PT ;  /* 0x000000040700720c */ /* 0x000fe20003f06070 */
[----:B------:R-:W-:-:S12]  /*01c0*/  BSSY.RECONVERGENT B1, `(.L_x_209) ;  /* 0x0000070000017945 */ /* 0x000fd80003800200 */
[----:B------:R-:W-:Y:S05]  /*01d0*/  @P0 BRA `(.L_x_210) ;  /* 0x0000000400b80947 */ /* 0x000fea0003800000 */
[----:B0-----:R-:W-:Y:S01]  /*01e0*/  LOP3.LUT R3, RZ, R7, RZ, 0x33, !PT ;  /* 0x00000007ff037212 */ /* 0x001fe200078e33ff */
[----:B------:R-:W-:Y:S03]  /*01f0*/  BSSY.RECONVERGENT B2, `(.L_x_211) ;  /* 0x0000033000027945 */ /* 0x000fe60003800200 */
[----:B------:R-:W-:-:S04]  /*0200*/  IADD3 R3, PT, PT, R3, R4, RZ ;  /* 0x0000000403037210 */ /* 0x000fc80007ffe0ff */
        /* <DEDUP_REMOVED lines=9> */
[----:B------:R-:W-:-:S04]  /*02a0*/  IADD3 R2, P0, PT, R2, 0x4000, RZ ;  /* 0x0000400002027810 */ /* 0x000fc80007f1e0ff */
[----:B------:R-:W-:-:S09]  /*02b0*/  IADD3.X R3, PT, PT, RZ, R3, RZ, P0, !PT ;  /* 0x00000003ff037210 */ /* 0x000fd200007fe4ff */
.L_x_213:
        /* <DEDUP_REMOVED lines=19> */
[----:B0-----:R-:W-:-:S04]  /*03f0*/  IADD3 R2, P2, PT, R2, 0x8000, RZ ;  /* 0x0000800002027810 */ /* 0x001fc80007f5e0ff */
[----:B------:R-:W-:Y:S01]  /*0400*/  IADD3.X R3, PT, PT, RZ, R3, RZ, P2, !PT ;  /* 0x00000003ff037210 */ /* 0x000fe200017fe4ff */
        /* <DEDUP_REMOVED lines=17> */
.L_x_212:
[----:B------:R-:W-:Y:S05]  /*0520*/  BSYNC.RECONVERGENT B2 ;  /* 0x0000000000027941 */ /* 0x000fea0003800200 */
.L_x_211:
[----:B------:R-:W-:Y:S05]  /*0530*/  @!P1 BRA `(.L_x_210) ;  /* 0x0000000000e09947 */ /* 0x000fea0003800000 */
[----:B------:R-:W-:Y:S01]  /*0540*/  ISETP.GE.U32.AND P0, PT, R22, 0x8, PT ;  /* 0x000000081600780c */ /* 0x000fe20003f06070 */
[----:B------:R-:W-:Y:S01]  /*0550*/  BSSY.RECONVERGENT B2, `(.L_x_214) ;  /* 0x0000017000027945 */ /* 0x000fe20003800200 */
[----:B------:R-:W-:-:S04]  /*0560*/  LOP3.LUT R10, R6, 0x7, RZ, 0xc0, !PT ;  /* 0x00000007060a7812 */ /* 0x000fc800078ec0ff */
[----:B------:R-:W-:-:S07]  /*0570*/  ISETP.NE.AND P1, PT, R10, RZ, PT ;  /* 0x000000ff0a00720c */ /* 0x000fce0003f25270 */
[----:B------:R-:W-:Y:S06]  /*0580*/  @!P0 BRA `(.L_x_215) ;  /* 0x00000000004c8947 */ /* 0x000fec0003800000 */
[----:B------:R-:W0:Y:S02]  /*0590*/  LDC.64 R2, c[0x0][0x380] ;  /* 0x0000e000ff027b82 */ /* 0x000e240000000a00 */
[----:B0-----:R-:W-:-:S05]  /*05a0*/  IMAD.WIDE.U32 R2, R7, 0x4, R2 ;  /* 0x0000000407027825 */ /* 0x001fca00078e0002 */
        /* <DEDUP_REMOVED lines=17> */
.L_x_215:
[----:B------:R-:W-:Y:S05]  /*06c0*/  BSYNC.RECONVERGENT B2 ;  /* 0x0000000000027941 */ /* 0x000fea0003800200 */
.L_x_214:
        /* <DEDUP_REMOVED lines=17> */
.L_x_217:
[----:B------:R-:W-:Y:S05]  /*07e0*/  BSYNC.RECONVERGENT B2 ;  /* 0x0000000000027941 */ /* 0x000fea0003800200 */
.L_x_216:
[----:B------:R-:W-:Y:S05]  /*07f0*/  @!P1 BRA `(.L_x_210) ;  /* 0x0000000000309947 */ /* 0x000fea0003800000 */
[----:B------:R-:W0:Y:S01]  /*0800*/  LDC.64 R2, c[0x0][0x380] ;  /* 0x0000e000ff027b82 */ /* 0x000e220000000a00 */
[----:B------:R-:W-:Y:S01]  /*0810*/  IADD3 R6, PT, PT, -R6, RZ, RZ ;  /* 0x000000ff06067210 */ /* 0x000fe20007ffe1ff */
[----:B0-----:R-:W-:-:S05]  /*0820*/  IMAD.WIDE.U32 R2, R7, 0x4, R2 ;  /* 0x0000000407027825 */ /* 0x001fca00078e0002 */
[----:B------:R-:W-:-:S07]  /*0830*/  MOV R7, R3 ;  /* 0x0000000300077202 */ /* 0x000fce0000000f00 */
.L_x_218:
[----:B------:R-:W-:-:S06]  /*0840*/  MOV R3, R7 ;  /* 0x0000000700037202 */ /* 0x000fcc0000000f00 */
[----:B------:R0:W2:Y:S01]  /*0850*/  LDG.E R3, desc[UR6][R2.64] ;  /* 0x0000000602037981 */ /* 0x0000a2000c1e1900 */
[----:B------:R-:W-:-:S04]  /*0860*/  IADD3 R6, PT, PT, R6, 0x1, RZ ;  /* 0x0000000106067810 */ /* 0x000fc80007ffe0ff */
[----:B------:R-:W-:Y:S02]  /*0870*/  ISETP.NE.AND P0, PT, R6, RZ, PT ;  /* 0x000000ff0600720c */ /* 0x000fe40003f05270 */
[----:B0-----:R-:W-:-:S04]  /*0880*/  IADD3 R2, P1, PT, R2, 0x800, RZ ;  /* 0x0000080002027810 */ /* 0x001fc80007f3e0ff */
[----:B------:R-:W-:Y:S01]  /*0890*/  IADD3.X R7, PT, PT, RZ, R7, RZ, P1, !PT ;  /* 0x00000007ff077210 */ /* 0x000fe20000ffe4ff */
[----:B--2--5:R-:W-:-:S06]  /*08a0*/  FADD R0, R3, R0 ;  /* 0x0000000003007221 */ /* 0x024fcc0000000000 */
[----:B------:R-:W-:Y:S05]  /*08b0*/  @P0 BRA `(.L_x_218) ;  /* 0xfffffffc00e00947 */ /* 0x000fea000383ffff */
.L_x_210:
[----:B------:R-:W-:Y:S05]  /*08c0*/  BSYNC.RECONVERGENT B1 ;  /* 0x0000000000017941 */ /* 0x000fea0003800200 */
.L_x_209:
[----:B------:R-:W-:Y:S02]  /*08d0*/  ISETP.GE.U32.AND P0, PT, R4, 0x200, PT ;  /* 0x000002000400780c */ /* 0x000fe40003f06070 */
        /* <DEDUP_REMOVED lines=36> */
[----:B------:R-:W3:Y:S04]  /*0b20*/  LDS.128 R8, [UR4+0x30] ;  /* 0x00003004ff087984 */ /* 0x000ee80008000c00 */
[----:B------:R-:W4:Y:S01]  /*0b30*/  LDS.128 R16, [UR4+0x40] ;  /* 0x00004004ff107984 */ /* 0x000f220008000c00 */
[----:B0-----:R-:W-:-:S04]  /*0b40*/  FADD R5, R0, R5 ;  /* 0x0000000500057221 */ /* 0x001fc80000000000 */
        /* <DEDUP_REMOVED lines=9> */
[----:B------:R-:W-:-:S04]  /*0be0*/  FADD R11, R10, R11 ;  /* 0x0000000b0a0b7221 */ /* 0x000fc80000000000 */
[----:B----4-:R-:W-:-:S04]  /*0bf0*/  FADD R16, R11, R16 ;  /* 0x000000100b107221 */ /* 0x010fc80000000000 */
[----:B------:R-:W-:-:S04]  /*0c00*/  FADD R17, R16, R17 ;  /* 0x0000001110117221 */ /* 0x000fc80000000000 */
[----:B------:R-:W-:-:S04]  /*0c10*/  FADD R18, R17, R18 ;  /* 0x0000001211127221 */ /* 0x000fc80000000000 */
[----:B------:R-:W-:Y:S01]  /*0c20*/  FADD R0, R18, R19 ;  /* 0x0000001312007221 */ /* 0x000fe20000000000 */
[----:B------:R-:W-:Y:S06]  /*0c30*/  BRA `(.L_x_220) ;  /* 0x0000001400d87947 */ /* 0x000fec0003800000 */
.L_x_219:
[----:B------:R-:W1:Y:S01]  /*0c40*/  S2R R6, SR_LANEID ;  /* 0x0000000000067919 */ /* 0x000e620000000000 */
[----:B------:R-:W-:-:S04]  /*0c50*/  LOP3.LUT R0, R5, 0x3e0, RZ, 0xc0, !PT ;  /* 0x000003e005007812 */ /* 0x000fc800078ec0ff */
[----:B0-----:R-:W-:Y:S02]  /*0c60*/  IADD3 R3, PT, PT, R0, 0x20, RZ ;  /* 0x0000002000037810 */ /* 0x001fe40007ffe0ff */
[----:B------:R-:W-:Y:S02]  /*0c70*/  LOP3.LUT R7, RZ, R0, RZ, 0x33, !PT ;  /* 0x00000000ff077212 */ /* 0x000fe400078e33ff */
[-C--:B------:R-:W-:Y:S02]  /*0c80*/  ISETP.GT.U32.AND P0, PT, R3, R4.reuse, PT ;  /* 0x000000040300720c */ /* 0x080fe40003f04070 */
        /* <DEDUP_REMOVED lines=40> */
[----:B------:R-:W0:Y:S04]  /*0f10*/  LDS.128 R20, [UR4+0x10] ;  /* 0x00001004ff147984 */ /* 0x000e280008000c00 */
        /* <DEDUP_REMOVED lines=30> */
.L_x_206:
[----:B------:R-:W0:Y:S01]  /*1100*/  S2R R0, SR_TID.X ;  /* 0x0000000000007919 */ /* 0x000e220000002100 */
[----:B------:R-:W1:Y:S02]  /*1110*/  LDCU.64 UR4, c[0x0][0x380] ;  /* 0x00007000ff0477ac */ /* 0x000e640008000a00 */
[----:B-1----:R-:W-:Y:S02]  /*1120*/  MOV R12, UR4 ;  /* 0x00000004000c7c02 */ /* 0x002fe40008000f00 */
[----:B------:R-:W-:-:S03]  /*1130*/  MOV R13, UR5 ;  /* 0x00000005000d7c02 */ /* 0x000fc60008000f00 */
        /* <DEDUP_REMOVED lines=17> */
[----:B------:R-:W-:Y:S01]  /*1250*/  UMOV UR4, 0x2000 ;  /* 0x0000200000047882 */ /* 0x000fe20000000000 */
[----:B--2---:R-:W-:Y:S01]  /*1260*/  FADD R20, R20, R21 ;  /* 0x0000001514147221 */ /* 0x004fe20000000000 */
[----:B------:R-:W-:-:S04]  /*1270*/  IADD3 R21, PT, PT, R4, -0x2000, RZ ;  /* 0xffffe00004157810 */ /* 0x000fc80007ffe0ff */
[----:B------:R-:W-:Y:S01]  /*1280*/  ISETP.GE.U32.AND P0, PT, R21, 0x2000, PT ;  /* 0x000020001500780c */ /* 0x000fe20003f06070 */
[----:B---3--:R-:W-:Y:S01]  /*1290*/  FADD R6, R6, R7 ;  /* 0x0000000706067221 */ /* 0x008fe20000000000 */
[----:B----4-:R-:W-:-:S04]  /*12a0*/  FADD R9, R8, R9 ;  /* 0x0000000908097221 */ /* 0x010fc80000000000 */
[----:B------:R-:W-:Y:S01]  /*12b0*/  FADD R6, R6, R9 ;  /* 0x0000000906067221 */ /* 0x000fe20000000000 */
[----:B-----5:R-:W-:Y:S01]  /*12c0*/  FADD R10, R10, R11 ;  /* 0x0000000b0a0a7221 */ /* 0x020fe20000000000 */
[----:B------:R-:W-:-:S04]  /*12d0*/  FADD R15, R14, R15 ;  /* 0x0000000f0e0f7221 */ /* 0x000fc80000000000 */
[----:B------:R-:W-:Y:S01]  /*12e0*/  FADD R15, R10, R15 ;  /* 0x0000000f0a0f7221 */ /* 0x000fe20000000000 */
[----:B------:R-:W-:Y:S01]  /*12f0*/  FADD R16, R16, R17 ;  /* 0x0000001110107221 */ /* 0x000fe20000000000 */
[----:B------:R-:W-:-:S04]  /*1300*/  FADD R19, R18, R19 ;  /* 0x0000001312137221 */ /* 0x000fc80000000000 */
[----:B------:R-:W-:Y:S01]  /*1310*/  FADD R16, R16, R19 ;  /* 0x0000001310107221 */ /* 0x000fe20000000000 */
[----:B------:R-:W-:-:S04]  /*1320*/  FADD R5, R5, R22 ;  /* 0x0000001605057221 */ /* 0x000fc80000000000 */
[----:B------:R-:W-:Y:S01]  /*1330*/  FADD R5, R20, R5 ;  /* 0x0000000514057221 */ /* 0x000fe20000000000 */
[----:B------:R-:W-:-:S03]  /*1340*/  FADD R6, R6, R15 ;  /* 0x0000000f06067221 */ /* 0x000fc60000000000 */
[----:B------:R-:W-:-:S04]  /*1350*/  FADD R5, R16, R5 ;  /* 0x0000000510057221 */ /* 0x000fc80000000000 */
[----:B------:R-:W-:Y:S01]  /*1360*/  FADD R5, R6, R5 ;  /* 0x0000000506057221 */ /* 0x000fe20000000000 */
[----:B------:R-:W-:Y:S06]  /*1370*/  @!P0 BRA `(.L_x_221) ;  /* 0x0000000000ac8947 */ /* 0x000fec0003800000 */
[----:B------:R-:W0:Y:S01]  /*1380*/  LDC R4, c[0x0][0x390] ;  /* 0x0000e400ff047b82 */ /* 0x000e220000000800 */
[----:B------:R-:W-:-:S07]  /*1390*/  UMOV UR4, 0x2000 ;  /* 0x0000200000047882 */ /* 0x000fce0000000000 */
[----:B------:R-:W1:Y:S02]  /*13a0*/  LDC.64 R12, c[0x0][0x380] ;  /* 0x0000e000ff0c7b82 */ /* 0x000e640000000a00 */
.L_x_223:
[----:B------:R-:W-:-:S05]  /*13b0*/  IADD3 R3, PT, PT, R0, UR4, RZ ;  /* 0x0000000400037c10 */ /* 0x000fca000fffe0ff */
        /* <DEDUP_REMOVED lines=17> */
[----:B0-----:R-:W-:-:S04]  /*14d0*/  IADD3 R2, PT, PT, R4, -UR4, RZ ;  /* 0x8000000404027c10 */ /* 0x001fc8000fffe0ff */
        /* <DEDUP_REMOVED lines=18> */
[----:B------:R-:W-:-:S06]  /*1600*/  UIADD3 UR4, UPT, UPT, UR4, 0x2000, URZ ;  /* 0x0000200004047890 */ /* 0x000fcc000fffe0ff */
[----:B------:R-:W-:-:S13]  /*1610*/  ISETP.LT.U32.AND P0, PT, R21, UR4, PT ;  /* 0x0000000415007c0c */ /* 0x000fda000bf01070 */
[----:B------:R-:W-:Y:S05]  /*1620*/  @!P0 BRA `(.L_x_223) ;  /* 0xfffffffc00608947 */ /* 0x000fea000383ffff */
.L_x_221:
[----:B------:R-:W-:Y:S01]  /*1630*/  IADD3 R3, PT, PT, R4, -UR4, RZ ;  /* 0x8000000404037c10 */ /* 0x000fe2000fffe0ff */
[----:B------:R-:W-:Y:S03]  /*1640*/  BSSY.RECONVERGENT B1, `(.L_x_222) ;  /* 0x00000a3000017945 */ /* 0x000fe60003800200 */
[----:B------:R-:W-:-:S04]  /*1650*/  ISETP.GE.AND P0, PT, R0, R3, PT ;  /* 0x000000030000720c */ /* 0x000fc80003f06270 */
[----:B------:R-:W-:-:S13]  /*1660*/  ISETP.LE.U32.OR P0, PT, R4, UR4, P0 ;  /* 0x0000000404007c0c */ /* 0x000fda0008703470 */
[----:B------:R-:W-:Y:S05]  /*1670*/  @P0 BRA `(.L_x_224) ;  /* 0x00000008007c0947 */ /* 0x000fea0003800000 */
[-C--:B------:R-:W-:Y:S01]  /*1680*/  LOP3.LUT R3, RZ, R0.reuse, RZ, 0x33, !PT ;  /* 0x00000000ff037212 */ /* 0x080fe200078e33ff */
[----:B------:R-:W-:Y:S01]  /*1690*/  BSSY.RECONVERGENT B2, `(.L_x_225) ;  /* 0x0000052000027945 */ /* 0x000fe20003800200 */
[----:B------:R-:W-:Y:S02]  /*16a0*/  MOV R6, R0 ;  /* 0x0000000000067202 */ /* 0x000fe40000000f00 */
[----:B------:R-:W-:-:S04]  /*16b0*/  IADD3 R3, PT, PT, R4, -UR4, R3 ;  /* 0x8000000404037c10 */ /* 0x000fc8000fffe003 */
[C---:B------:R-:W-:Y:S02]  /*16c0*/  ISETP.GE.U32.AND P0, PT, R3.reuse, 0x1e00, PT ;  /* 0x00001e000300780c */ /* 0x040fe40003f06070 */
[----:B------:R-:W-:-:S04]  /*16d0*/  LEA.HI R3, R3, 0x1, RZ, 0x17 ;  /* 0x0000000103037811 */ /* 0x000fc800078fb8ff */
[----:B------:R-:W-:-:S07]  /*16e0*/  LOP3.LUT R4, R3, 0xf, RZ, 0xc0, !PT ;  /* 0x0000000f03047812 */ /* 0x000fce00078ec0ff */
[----:B------:R-:W-:Y:S05]  /*16f0*/  @!P0 BRA `(.L_x_226) ;  /* 0x00000004002c8947 */ /* 0x000fea0003800000 */
[----:B------:R-:W-:Y:S01]  /*1700*/  LOP3.LUT R7, R3, 0xfffff0, RZ, 0xc0, !PT ;  /* 0x00fffff003077812 */ /* 0x000fe200078ec0ff */
[----:B------:R-:W-:Y:S01]  /*1710*/  BSSY.RECONVERGENT B3, `(.L_x_227) ;  /* 0x0000048000037945 */ /* 0x000fe20003800200 */
[C---:B------:R-:W-:Y:S02]  /*1720*/  LOP3.LUT R6, R0.reuse, 0x1000, RZ, 0xfc, !PT ;  /* 0x0000100000067812 */ /* 0x040fe400078efcff */
[----:B------:R-:W-:Y:S02]  /*1730*/  IADD3 R2, PT, PT, R0, UR4, RZ ;  /* 0x0000000400027c10 */ /* 0x000fe4000fffe0ff */
[----:B------:R-:W-:-:S07]  /*1740*/  IADD3 R7, PT, PT, -R7, RZ, RZ ;  /* 0x000000ff07077210 */ /* 0x000fce0007ffe1ff */
.L_x_228:
[C---:B------:R-:W-:Y:S01]  /*1750*/  IADD3 R19, PT, PT, R2.reuse, 0x200, RZ ;  /* 0x0000020002137810 */ /* 0x040fe20007ffe0ff */
[C---:B------:R-:W-:Y:S01]  /*1760*/  IMAD.WIDE.U32 R14, R2.reuse, 0x4, R12 ;  /* 0x00000004020e7825 */ /* 0x040fe200078e000c */
[----:B------:R-:W-:-:S03]  /*1770*/  IADD3 R11, PT, PT, R2, 0x400, RZ ;  /* 0x00000400020b7810 */ /* 0x000fc60007ffe0ff */
[--C-:B------:R-:W-:Y:S01]  /*1780*/  IMAD.WIDE.U32 R18, R19, 0x4, R12.reuse ;  /* 0x0000000413127825 */ /* 0x100fe200078e000c */
[----:B------:R0:W2:Y:S01]  /*1790*/  LDG.E R8, desc[UR6][R14.64] ;  /* 0x000000060e087981 */ /* 0x0000a2000c1e1900 */
[C---:B------:R-:W-:Y:S02]  /*17a0*/  IADD3 R21, PT, PT, R2.reuse, 0x600, RZ ;  /* 0x0000060002157810 */ /* 0x040fe40007ffe0ff */
[--C-:B------:R-:W-:Y:S01]  /*17b0*/  IMAD.WIDE.U32 R10, R11, 0x4, R12.reuse ;  /* 0x000000040b0a7825 */ /* 0x100fe200078e000c */
[----:B------:R1:W3:Y:S01]  /*17c0*/  LDG.E R9, desc[UR6][R18.64] ;  /* 0x0000000612097981 */ /* 0x0002e2000c1e1900 */
[C---:B------:R-:W-:Y:S02]  /*17d0*/  IADD3 R17, PT, PT, R2.reuse, 0x800, RZ ;  /* 0x0000080002117810 */ /* 0x040fe40007ffe0ff */
[--C-:B------:R-:W-:Y:S02]  /*17e0*/  IMAD.WIDE.U32 R20, R21, 0x4, R12.reuse ;  /* 0x0000000415147825 */ /* 0x100fe400078e000c */
[----:B------:R4:W5:Y:S01]  /*17f0*/  LDG.E R10, desc[UR6][R10.64] ;  /* 0x000000060a0a7981 */ /* 0x000962000c1e1900 */
[----:B------:R-:W-:Y:S01]  /*1800*/  IADD3 R29, PT, PT, R2, 0xa00, RZ ;  /* 0x00000a00021d7810 */ /* 0x000fe20007ffe0ff */
[----:B------:R-:W-:-:S02]  /*1810*/  IMAD.WIDE.U32 R16, R17, 0x4, R12 ;  /* 0x0000000411107825 */ /* 0x000fc400078e000c */
[----:B------:R4:W5:Y:S01]  /*1820*/  LDG.E R27, desc[UR6][R20.64] ;  /* 0x00000006141b7981 */ /* 0x000962000c1e1900 */
[C---:B------:R-:W-:Y:S01]  /*1830*/  IADD3 R23, PT, PT, R2.reuse, 0xc00, RZ ;  /* 0x00000c0002177810 */ /* 0x040fe20007ffe0ff */
[--C-:B------:R-:W-:Y:S02]  /*1840*/  IMAD.WIDE.U32 R28, R29, 0x4, R12.reuse ;  /* 0x000000041d1c7825 */ /* 0x100fe400078e000c */
[----:B------:R-:W5:Y:S01]  /*1850*/  LDG.E R26, desc[UR6][R16.64] ;  /* 0x00000006101a7981 */ /* 0x000f62000c1e1900 */
[C---:B------:R-:W-:Y:S01]  /*1860*/  IADD3 R22, PT, PT, R2.reuse, 0xe00, RZ ;  /* 0x00000e0002167810 */ /* 0x040fe20007ffe0ff */
[--C-:B0-----:R-:W-:Y:S02]  /*1870*/  IMAD.WIDE.U32 R14, R23, 0x4, R12.reuse ;  /* 0x00000004170e7825 */ /* 0x101fe400078e000c */
[----:B------:R0:W5:Y:S01]  /*1880*/  LDG.E R25, desc[UR6][R28.64] ;  /* 0x000000061c197981 */ /* 0x000162000c1e1900 */
[----:B------:R-:W-:Y:S01]  /*1890*/  IADD3 R23, PT, PT, R2, 0x1000, RZ ;  /* 0x0000100002177810 */ /* 0x000fe20007ffe0ff */
[----:B-1----:R-:W-:-:S02]  /*18a0*/  IMAD.WIDE.U32 R18, R22, 0x4, R12 ;  /* 0x0000000416127825 */ /* 0x002fc400078e000c */
[----:B------:R1:W5:Y:S01]  /*18b0*/  LDG.E R24, desc[UR6][R14.64] ;  /* 0x000000060e187981 */ /* 0x000362000c1e1900 */
[C---:B----4-:R-:W-:Y:S01]  /*18c0*/  IADD3 R11, PT, PT, R2.reuse, 0x1200, RZ ;  /* 0x00001200020b7810 */ /* 0x050fe20007ffe0ff */
[--C-:B------:R-:W-:Y:S02]  /*18d0*/  IMAD.WIDE.U32 R20, R23, 0x4, R12.reuse ;  /* 0x0000000417147825 */ /* 0x100fe400078e000c */
[----:B------:R4:W5:Y:S01]  /*18e0*/  LDG.E R23, desc[UR6][R18.64] ;  /* 0x0000000612177981 */ /* 0x000962000c1e1900 */
[C---:B0-----:R-:W-:Y:S01]  /*18f0*/  IADD3 R29, PT, PT, R2.reuse, 0x1400, RZ ;  /* 0x00001400021d7810 */ /* 0x041fe20007ffe0ff */
[--C-:B------:R-:W-:Y:S02]  /*1900*/  IMAD.WIDE.U32 R16, R11, 0x4, R12.reuse ;  /* 0x000000040b107825 */ /* 0x100fe400078e000c */
[----:B------:R-:W5:Y:S01]  /*1910*/  LDG.E R22, desc[UR6][R20.64] ;  /* 0x0000000614167981 */ /* 0x000f62000c1e1900 */
[----:B-1----:R-:W-:Y:S01]  /*1920*/  IADD3 R15, PT, PT, R2, 0x1600, RZ ;  /* 0x00001600020f7810 */ /* 0x002fe20007ffe0ff */
[----:B------:R-:W-:-:S02]  /*1930*/  IMAD.WIDE.U32 R28, R29, 0x4, R12 ;  /* 0x000000041d1c7825 */ /* 0x000fc400078e000c */
[----:B------:R0:W5:Y:S01]  /*1940*/  LDG.E R11, desc[UR6][R16.64] ;  /* 0x00000006100b7981 */ /* 0x000162000c1e1900 */
[C---:B----4-:R-:W-:Y:S01]  /*1950*/  IADD3 R19, PT, PT, R2.reuse, 0x1800, RZ ;  /* 0x0000180002137810 */ /* 0x050fe20007ffe0ff */
[--C-:B------:R-:W-:Y:S02]  /*1960*/  IMAD.WIDE.U32 R14, R15, 0x4, R12.reuse ;  /* 0x000000040f0e7825 */ /* 0x100fe400078e000c */
[----:B------:R-:W4:Y:S02]  /*1970*/  LDG.E R28, desc[UR6][R28.64] ;  /* 0x000000061c1c7981 */ /* 0x000f24000c1e1900 */
[----:B------:R-:W-:Y:S01]  /*1980*/  IMAD.WIDE.U32 R18, R19, 0x4, R12 ;  /* 0x0000000413127825 */ /* 0x000fe200078e000c */
[C---:B0-----:R-:W-:Y:S02]  /*1990*/  IADD3 R17, PT, PT, R2.reuse, 0x1a00, RZ ;  /* 0x00001a0002117810 */ /* 0x041fe40007ffe0ff */
[----:B------:R-:W-:-:S03]  /*19a0*/  IADD3 R21, PT, PT, R2, 0x1c00, RZ ;  /* 0x00001c0002157810 */ /* 0x000fc60007ffe0ff */
[----:B------:R-:W4:Y:S04]  /*19b0*/  LDG.E R18, desc[UR6][R18.64] ;  /* 0x0000000612127981 */ /* 0x000f28000c1e1900 */
[----:B------:R0:W4:Y:S01]  /*19c0*/  LDG.E R29, desc[UR6][R14.64] ;  /* 0x000000060e1d7981 */ /* 0x000122000c1e1900 */
[----:B------:R-:W-:Y:S01]  /*19d0*/  IADD3 R20, PT, PT, R2, 0x1e00, RZ ;  /* 0x00001e0002147810 */ /* 0x000fe20007ffe0ff */
[----:B0-----:R-:W-:-:S04]  /*19e0*/  IMAD.WIDE.U32 R14, R17, 0x4, R12 ;  /* 0x00000004110e7825 */ /* 0x001fc800078e000c */
[--C-:B------:R-:W-:Y:S02]  /*19f0*/  IMAD.WIDE.U32 R16, R21, 0x4, R12.reuse ;  /* 0x0000000415107825 */ /* 0x100fe400078e000c */
[----:B------:R-:W4:Y:S02]  /*1a00*/  LDG.E R14, desc[UR6][R14.64] ;  /* 0x000000060e0e7981 */ /* 0x000f24000c1e1900 */
[----:B------:R-:W-:Y:S02]  /*1a10*/  IMAD.WIDE.U32 R20, R20, 0x4, R12 ;  /* 0x0000000414147825 */ /* 0x000fe400078e000c */
[----:B------:R-:W4:Y:S04]  /*1a20*/  LDG.E R16, desc[UR6][R16.64] ;  /* 0x0000000610107981 */ /* 0x000f28000c1e1900 */
[----:B------:R-:W4:Y:S01]  /*1a30*/  LDG.E R20, desc[UR6][R20.64] ;  /* 0x0000000614147981 */ /* 0x000f22000c1e1900 */
[----:B------:R-:W-:-:S04]  /*1a40*/  IADD3 R7, PT, PT, R7, 0x10, RZ ;  /* 0x0000001007077810 */ /* 0x000fc80007ffe0ff */
[----:B------:R-:W-:Y:S02]  /*1a50*/  ISETP.NE.AND P0, PT, R7, RZ, PT ;  /* 0x000000ff0700720c */ /* 0x000fe40003f05270 */
[----:B------:R-:W-:Y:S02]  /*1a60*/  IADD3 R6, PT, PT, R6, 0x2000, RZ ;  /* 0x0000200006067810 */ /* 0x000fe40007ffe0ff */
[----:B------:R-:W-:Y:S01]  /*1a70*/  IADD3 R2, PT, PT, R2, 0x2000, RZ ;  /* 0x0000200002027810 */ /* 0x000fe20007ffe0ff */
[----:B--2---:R-:W-:-:S04]  /*1a80*/  FADD R8, R8, R5 ;  /* 0x0000000508087221 */ /* 0x004fc80000000000 */
[----:B---3--:R-:W-:-:S04]  /*1a90*/  FADD R9, R8, R9 ;  /* 0x0000000908097221 */ /* 0x008fc80000000000 */
        /* <DEDUP_REMOVED lines=8> */
[----:B----4-:R-:W-:-:S04]  /*1b20*/  FADD R28, R11, R28 ;  /* 0x0000001c0b1c7221 */ /* 0x010fc80000000000 */
[----:B------:R-:W-:-:S04]  /*1b30*/  FADD R29, R28, R29 ;  /* 0x0000001d1c1d7221 */ /* 0x000fc80000000000 */
[----:B------:R-:W-:-:S04]  /*1b40*/  FADD R29, R29, R18 ;  /* 0x000000121d1d7221 */ /* 0x000fc80000000000 */
[----:B------:R-:W-:-:S04]  /*1b50*/  FADD R29, R29, R14 ;  /* 0x0000000e1d1d7221 */ /* 0x000fc80000000000 */
[----:B------:R-:W-:-:S04]  /*1b60*/  FADD R29, R29, R16 ;  /* 0x000000101d1d7221 */ /* 0x000fc80000000000 */
[----:B------:R-:W-:Y:S01]  /*1b70*/  FADD R5, R29, R20 ;  /* 0x000000141d057221 */ /* 0x000fe20000000000 */
[----:B------:R-:W-:Y:S06]  /*1b80*/  @P0 BRA `(.L_x_228) ;  /* 0xfffffff800f00947 */ /* 0x000fec000383ffff */
[----:B------:R-:W-:Y:S05]  /*1b90*/  BSYNC.RECONVERGENT B3 ;  /* 0x0000000000037941 */ /* 0x000fea0003800200 */
.L_x_227:
[----:B------:R-:W-:-:S07]  /*1ba0*/  IADD3 R6, PT, PT, R6, -0x1000, RZ ;  /* 0xfffff00006067810 */ /* 0x000fce0007ffe0ff */
.L_x_226:
[----:B------:R-:W-:Y:S05]  /*1bb0*/  BSYNC.RECONVERGENT B2 ;  /* 0x0000000000027941 */ /* 0x000fea0003800200 */
.L_x_225:
[----:B------:R-:W-:-:S13]  /*1bc0*/  ISETP.NE.AND P0, PT, R4, RZ, PT ;  /* 0x000000ff0400720c */ /* 0x000fda0003f05270 */
[----:B------:R-:W-:Y:S05]  /*1bd0*/  @!P0 BRA `(.L_x_224) ;  /* 0x0000000400248947 */ /* 0x000fea0003800000 */
[----:B------:R-:W-:Y:S01]  /*1be0*/  ISETP.GE.U32.AND P0, PT, R4, 0x8, PT ;  /* 0x000000080400780c */ /* 0x000fe20003f06070 */
[----:B------:R-:W-:Y:S01]  /*1bf0*/  BSSY.RECONVERGENT B2, `(.L_x_229) ;  /* 0x0000025000027945 */ /* 0x000fe20003800200 */
[----:B------:R-:W-:-:S04]  /*1c00*/  LOP3.LUT R22, R3, 0x7, RZ, 0xc0, !PT ;  /* 0x0000000703167812 */ /* 0x000fc800078ec0ff */
[----:B------:R-:W-:-:S07]  /*1c10*/  ISETP.NE.AND P1, PT, R22, RZ, PT ;  /* 0x000000ff1600720c */ /* 0x000fce0003f25270 */
[----:B------:R-:W-:Y:S06]  /*1c20*/  @!P0 BRA `(.L_x_230) ;  /* 0x0000000000848947 */ /* 0x000fec0003800000 */
[----:B------:R-:W-:-:S04]  /*1c30*/  IADD3 R7, PT, PT, R6, UR4, RZ ;  /* 0x0000000406077c10 */ /* 0x000fc8000fffe0ff */
        /* <DEDUP_REMOVED lines=32> */
.L_x_230:
[----:B------:R-:W-:Y:S05]  /*1e40*/  BSYNC.RECONVERGENT B2 ;  /* 0x0000000000027941 */ /* 0x000fea0003800200 */
.L_x_229:
        /* <DEDUP_REMOVED lines=23> */
.L_x_232:
[----:B------:R-:W-:Y:S05]  /*1fc0*/  BSYNC.RECONVERGENT B2 ;  /* 0x0000000000027941 */ /* 0x000fea0003800200 */
.L_x_231:
[----:B------:R-:W-:Y:S05]  /*1fd0*/  @!P1 BRA `(.L_x_224) ;  /* 0x0000000000249947 */ /* 0x000fea0003800000 */
[----:B------:R-:W-:Y:S02]  /*1fe0*/  IADD3 R7, PT, PT, R6, UR4, RZ ;  /* 0x0000000406077c10 */ /* 0x000fe4000fffe0ff */
[----:B------:R-:W-:-:S07]  /*1ff0*/  IADD3 R4, PT, PT, -R4, RZ, RZ ;  /* 0x000000ff04047210 */ /* 0x000fce0007ffe1ff */
.L_x_233:
[----:B------:R-:W-:-:S06]  /*2000*/  IMAD.WIDE.U32 R2, R7, 0x4, R12 ;  /* 0x0000000407027825 */ /* 0x000fcc00078e000c */
[----:B------:R-:W2:Y:S01]  /*2010*/  LDG.E R2, desc[UR6][R2.64] ;  /* 0x0000000602027981 */ /* 0x000ea2000c1e1900 */
[----:B------:R-:W-:Y:S02]  /*2020*/  IADD3 R4, PT, PT, R4, 0x1, RZ ;  /* 0x0000000104047810 */ /* 0x000fe40007ffe0ff */
[----:B------:R-:W-:Y:S02]  /*2030*/  IADD3 R7, PT, PT, R7, 0x200, RZ ;  /* 0x0000020007077810 */ /* 0x000fe40007ffe0ff */
[----:B------:R-:W-:Y:S01]  /*2040*/  ISETP.NE.AND P0, PT, R4, RZ, PT ;  /* 0x000000ff0400720c */ /* 0x000fe20003f05270 */
[----:B--2---:R-:W-:-:S12]  /*2050*/  FADD R5, R2, R5 ;  /* 0x0000000502057221 */ /* 0x004fd80000000000 */
[----:B------:R-:W-:Y:S05]  /*2060*/  @P0 BRA `(.L_x_233) ;  /* 0xfffffffc00e40947 */ /* 0x000fea000383ffff */
.L_x_224:
[----:B------:R-:W-:Y:S05]  /*2070*/  BSYNC.RECONVERGENT B1 ;  /* 0x0000000000017941 */ /* 0x000fea0003800200 */
.L_x_222:
        /* <DEDUP_REMOVED lines=33> */
[----:B------:R-:W3:Y:S04]  /*2290*/  LDS.128 R8, [UR4+0x30] ;  /* 0x00003004ff087984 */ /* 0x000ee80008000c00 */
[----:B------:R-:W4:Y:S01]  /*22a0*/  LDS.128 R16, [UR4+0x40] ;  /* 0x00004004ff107984 */ /* 0x000f220008000c00 */
[----:B0-----:R-:W-:-:S04]  /*22b0*/  FADD R5, R0, R5 ;  /* 0x0000000500057221 */ /* 0x001fc80000000000 */
        /* <DEDUP_REMOVED lines=13> */
[----:B------:R-:W-:-:S07]  /*2390*/  FADD R0, R18, R19 ;  /* 0x0000001312007221 */ /* 0x000fce0000000000 */
.L_x_220:
[----:B------:R-:W-:Y:S05]  /*23a0*/  BSYNC.RECONVERGENT B0 ;  /* 0x0000000000007941 */ /* 0x000fea0003800200 */
.L_x_205:
[----:B------:R-:W-:Y:S05]  /*23b0*/  @P0 EXIT ;  /* 0x000000000000094d */ /* 0x000fea0003800000 */
[----:B012---:R-:W0:Y:S01]  /*23c0*/  LDC.64 R2, c[0x0][0x388] ;  /* 0x0000e200ff027b82 */ /* 0x007e220000000a00 */
[----:B------:R-:W1:Y:S02]  /*23d0*/  LDCU UR4, c[0x0][0x398] ;  /* 0x00007300ff0477ac */ /* 0x000e640008000800 */
[----:B-1----:R-:W-:-:S05]  /*23e0*/  FADD R5, R0, UR4 ;  /* 0x0000000400057e21 */ /* 0x002fca0008000000 */
[----:B0-----:R-:W-:Y:S01]  /*23f0*/  STG.E desc[UR6][R2.64], R5 ;  /* 0x0000000502007986 */ /* 0x001fe2000c101906 */
[----:B------:R-:W-:Y:S05]  /*2400*/  EXIT ;  /* 0x000000000000794d */ /* 0x000fea0003800000 */
.L_x_234:
        /* <DEDUP_REMOVED lines=15> */
.L_x_379:


//--------------------- .text._ZN3cub18CUB_300001_SM_10006detail11EmptyKernelIvEEvv --------------------------
	.section	.text._ZN3cub18CUB_300001_SM_10006detail11EmptyKernelIvEEvv,"ax",@progbits
	.align	128
        .global         _ZN3cub18CUB_300001_SM_10006detail11EmptyKernelIvEEvv
        .type           _ZN3cub18CUB_300001_SM_10006detail11EmptyKernelIvEEvv,@function
        .size           _ZN3cub18CUB_300001_SM_10006detail11EmptyKernelIvEEvv,(.L_x_380 - _ZN3cub18CUB_300001_SM_10006detail11EmptyKernelIvEEvv)
        .other          _ZN3cub18CUB_300001_SM_10006detail11EmptyKernelIvEEvv,@"STO_CUDA_ENTRY STV_DEFAULT"
_ZN3cub18CUB_300001_SM_10006detail11EmptyKernelIvEEvv:
.text._ZN3cub18CUB_300001_SM_10006detail11EmptyKernelIvEEvv:
[----:B------:R-:W-:Y:S01]  /*0000*/  LDC R1, c[0x0][0x37c] ;  /* 0x0000df00ff017b82 */ /* 0x000fe20000000800 */
[----:B------:R-:W-:Y:S05]  /*0010*/  EXIT ;  /* 0x000000000000794d */ /* 0x000fea0003800000 */
.L_x_235:
        /* <DEDUP_REMOVED lines=14> */
.L_x_380:


//--------------------- .text._Z11emcee_emceePfiijjiP17curandStateXORWOW --------------------------
	.section	.text._Z11emcee_emceePfiijjiP17curandStateXORWOW,"ax",@progbits
	.align	128
        .global         _Z11emcee_emceePfiijjiP17curandStateXORWOW
        .type           _Z11emcee_emceePfiijjiP17curandStateXORWOW,@function
        .size           _Z11emcee_emceePfiijjiP17curandStateXORWOW,(.L_x_373 - _Z11emcee_emceePfiijjiP17curandStateXORWOW)
        .other          _Z11emcee_emceePfiijjiP17curandStateXORWOW,@"STO_CUDA_ENTRY STV_DEFAULT"
_Z11emcee_emceePfiijjiP17curandStateXORWOW:
.text._Z11emcee_emceePfiijjiP17curandStateXORWOW:
[----:B------:R-:W0:Y:S01]  /*0000*/  LDC R1, c[0x0][0x37c] ;  /* 0x0000df00ff017b82 */ /* 0x000e220000000800 */
[----:B------:R-:W1:Y:S07]  /*0010*/  S2R R32, SR_TID.X ;  /* 0x0000000000207919 */ /* 0x000e6e0000002100 */
[----:B------:R-:W2:Y:S01]  /*0020*/  S2UR UR5, SR_CTAID.X ;  /* 0x00000000000579c3 */ /* 0x000ea20000002500 */
[----:B------:R-:W2:Y:S01]  /*0030*/  LDCU UR4, c[0x0][0x360] ;  /* 0x00006c00ff0477ac */ /* 0x000ea20008000800 */
[----:B0-----:R-:W-:Y:S01]  /*0040*/  IADD3 R1, PT, PT, R1, -0x7f8, RZ ;  /* 0xfffff80801017810 */ /* 0x001fe20007ffe0ff */
[----:B------:R-:W-:Y:S01]  /*0050*/  BSSY.RECONVERGENT B0, `(.L_x_236) ;  /* 0x00003be000007945 */ /* 0x000fe20003800200 */
[----:B------:R-:W0:Y:S02]  /*0060*/  LDCU UR14, c[0x0][0x388] ;  /* 0x00007100ff0e77ac */ /* 0x000e240008000800 */
[----:B------:R-:W-:-:S02]  /*0070*/  R2UR UR15, R1 ;  /* 0x00000000010f72ca */ /* 0x000fc400000e0000 */
[----:B------:R-:W3:Y:S01]  /*0080*/  LDC.64 R28, c[0x0][0x3a0] ;  /* 0x0000e800ff1c7b82 */ /* 0x000ee20000000a00 */
[C---:B------:R-:W-:Y:S01]  /*0090*/  R2UR UR12, R1.reuse ;  /* 0x00000000010c72ca */ /* 0x040fe200000e0000 */
[----:B------:R-:W4:Y:S01]  /*00a0*/  LDCU.64 UR10, c[0x0][0x358] ;  /* 0x00006b00ff0a77ac */ /* 0x000f220008000a00 */
[C---:B------:R-:W-:Y:S02]  /*00b0*/  R2UR UR6, R1.reuse ;  /* 0x00000000010672ca */ /* 0x040fe400000e0000 */
[C---:B------:R-:W-:Y:S02]  /*00c0*/  R2UR UR16, R1.reuse ;  /* 0x00000000011072ca */ /* 0x040fe400000e0000 */
[----:B------:R-:W-:-:S04]  /*00d0*/  R2UR UR17, R1 ;  /* 0x00000000011172ca */ /* 0x000fc800000e0000 */
[----:B------:R-:W-:Y:S02]  /*00e0*/  UIADD3 UR13, UPT, UPT, UR15, 0x3fc, URZ ;  /* 0x000003fc0f0d7890 */ /* 0x000fe4000fffe0ff */
[----:B--2---:R-:W-:-:S06]  /*00f0*/  UIMAD UR5, UR5, UR4, URZ ;  /* 0x00000004050572a4 */ /* 0x004fcc000f8e02ff */
[----:B-1----:R-:W-:-:S04]  /*0100*/  VIADD R16, R32, UR5 ;  /* 0x0000000520107c36 */ /* 0x002fc80008000000 */
[C---:B---3--:R-:W-:Y:S01]  /*0110*/  IMAD.WIDE R28, R16.reuse, 0x30, R28 ;  /* 0x00000030101c7825 */ /* 0x048fe200078e021c */
[----:B0-----:R-:W-:-:S13]  /*0120*/  ISETP.GE.AND P0, PT, R16, UR14, PT ;  /* 0x0000000e10007c0c */ /* 0x001fda000bf06270 */
[----:B----4-:R-:W-:Y:S05]  /*0130*/  @P0 BRA `(.L_x_237) ;  /* 0x0000003800bc0947 */ /* 0x010fea0003800000 */
[----:B------:R-:W2:Y:S01]  /*0140*/  LDG.E.64 R14, desc[UR10][R28.64] ;  /* 0x0000000a1c0e7981 */ /* 0x000ea2000c1e1b00 */
[----:B------:R-:W0:Y:S03]  /*0150*/  LDCU.64 UR8, c[0x0][0x390] ;  /* 0x00007200ff0877ac */ /* 0x000e260008000a00 */
[----:B------:R-:W3:Y:S04]  /*0160*/  LDG.E.64 R6, desc[UR10][R28.64+0x10] ;  /* 0x0000100a1c067981 */ /* 0x000ee8000c1e1b00 */
[----:B------:R-:W4:Y:S04]  /*0170*/  LDG.E.64 R2, desc[UR10][R28.64+0x8] ;  /* 0x0000080a1c027981 */ /* 0x000f28000c1e1b00 */
[----:B------:R1:W5:Y:S04]  /*0180*/  LDG.E R33, desc[UR10][R28.64+0x20] ;  /* 0x0000200a1c217981 */ /* 0x000368000c1e1900 */
[----:B------:R1:W5:Y:S04]  /*0190*/  LDG.E.64 R38, desc[UR10][R28.64+0x28] ;  /* 0x0000280a1c267981 */ /* 0x000368000c1e1b00 */
[----:B------:R1:W5:Y:S01]  /*01a0*/  LDG.E.64 R8, desc[UR10][R28.64+0x18] ;  /* 0x0000180a1c087981 */ /* 0x000362000c1e1b00 */
[----:B------:R-:W-:Y:S01]  /*01b0*/  HFMA2 R17, -RZ, RZ, 0.1171875, 0 ;  /* 0x2f800000ff117431 */ /* 0x000fe200000001ff */
[----:B0-----:R-:W-:-:S06]  /*01c0*/  UIADD3 UR4, UPT, UPT, -UR14, UR8, URZ ;  /* 0x000000080e047290 */ /* 0x001fcc000fffe1ff */
[----:B------:R-:W-:Y:S02]  /*01d0*/  I2FP.F32.U32 R13, UR4 ;  /* 0x00000004000d7c45 */ /* 0x000fe40008201000 */
[----:B--2---:R-:W-:-:S04]  /*01e0*/  SHF.R.U32.HI R0, RZ, 0x2, R15 ;  /* 0x00000002ff007819 */ /* 0x004fc8000001160f */
[----:B------:R-:W-:Y:S02]  /*01f0*/  LOP3.LUT R0, R0, R15, RZ, 0x3c, !PT ;  /* 0x0000000f00007212 */ /* 0x000fe400078e3cff */
[----:B---3--:R-:W-:Y:S02]  /*0200*/  SHF.L.U32 R4, R7, 0x4, RZ ;  /* 0x0000000407047819 */ /* 0x008fe400000006ff */
[----:B----4-:R-:W-:Y:S01]  /*0210*/  SHF.R.U32.HI R11, RZ, 0x2, R2 ;  /* 0x00000002ff0b7819 */ /* 0x010fe20000011602 */
[----:B------:R-:W-:-:S03]  /*0220*/  IMAD.SHL.U32 R5, R0, 0x2, RZ ;  /* 0x0000000200057824 */ /* 0x000fc600078e00ff */
[----:B------:R-:W-:Y:S02]  /*0230*/  LOP3.LUT R11, R11, R2, RZ, 0x3c, !PT ;  /* 0x000000020b0b7212 */ /* 0x000fe400078e3cff */
[----:B------:R-:W-:Y:S02]  /*0240*/  LOP3.LUT R5, R7, R4, R5, 0x96, !PT ;  /* 0x0000000407057212 */ /* 0x000fe400078e9605 */
[----:B------:R-:W-:Y:S01]  /*0250*/  I2FP.F32.U32 R4, UR14 ;  /* 0x0000000e00047c45 */ /* 0x000fe20008201000 */
[----:B------:R-:W-:Y:S01]  /*0260*/  IMAD.SHL.U32 R2, R11, 0x2, RZ ;  /* 0x000000020b027824 */ /* 0x000fe200078e00ff */
[----:B------:R-:W-:-:S04]  /*0270*/  LOP3.LUT R5, R5, R0, RZ, 0x3c, !PT ;  /* 0x0000000005057212 */ /* 0x000fc800078e3cff */
[----:B------:R-:W-:-:S04]  /*0280*/  IADD3 R0, PT, PT, R14, 0x587c5, R5 ;  /* 0x000587c50e007810 */ /* 0x000fc80007ffe005 */
[----:B------:R-:W-:-:S05]  /*0290*/  I2FP.F32.U32 R0, R0 ;  /* 0x0000000000007245 */ /* 0x000fca0000201000 */
[----:B------:R-:W-:-:S04]  /*02a0*/  FFMA R0, R0, R17, 1.1641532182693481445e-10 ;  /* 0x2f00000000007423 */ /* 0x000fc80000000011 */
[----:B------:R-:W-:Y:S01]  /*02b0*/  FMUL R13, R0, R13 ;  /* 0x0000000d000d7220 */ /* 0x000fe20000400000 */
[----:B------:R-:W-:-:S04]  /*02c0*/  SHF.L.U32 R0, R5, 0x4, RZ ;  /* 0x0000000405007819 */ /* 0x000fc800000006ff */
[----:B------:R-:W-:Y:S01]  /*02d0*/  LOP3.LUT R0, R11, R2, R0, 0x96, !PT ;  /* 0x000000020b007212 */ /* 0x000fe200078e9600 */
[----:B------:R-:W0:Y:S01]  /*02e0*/  FRND.CEIL R13, R13 ;  /* 0x0000000d000d7307 */ /* 0x000e220000209000 */
[----:B------:R-:W-:Y:S02]  /*02f0*/  I2FP.F32.U32 R2, UR9 ;  /* 0x0000000900027c45 */ /* 0x000fe40008201000 */
[----:B------:R-:W-:-:S03]  /*0300*/  LOP3.LUT R10, R0, R5, RZ, 0x3c, !PT ;  /* 0x00000005000a7212 */ /* 0x000fc600078e3cff */
[----:B------:R-:W-:Y:S01]  /*0310*/  VIADD R12, R2, 0xf3000000 ;  /* 0xf3000000020c7836 */ /* 0x000fe20000000000 */
[----:B------:R-:W-:Y:S01]  /*0320*/  IADD3 R0, PT, PT, R14, 0xb0f8a, R10 ;  /* 0x000b0f8a0e007810 */ /* 0x000fe20007ffe00a */
[----:B------:R1:W2:Y:S03]  /*0330*/  MUFU.RSQ R15, R2 ;  /* 0x00000002000f7308 */ /* 0x0002a60000001400 */
[----:B------:R-:W-:Y:S01]  /*0340*/  ISETP.GT.U32.AND P0, PT, R12, 0x727fffff, PT ;  /* 0x727fffff0c00780c */ /* 0x000fe20003f04070 */
[----:B------:R-:W-:Y:S01]  /*0350*/  IMAD.SHL.U32 R12, R10, 0x10, RZ ;  /* 0x000000100a0c7824 */ /* 0x000fe200078e00ff */
[----:B------:R-:W-:Y:S01]  /*0360*/  I2FP.F32.U32 R0, R0 ;  /* 0x0000000000007245 */ /* 0x000fe20000201000 */
[----:B0-----:R-:W-:Y:S01]  /*0370*/  FADD R11, R4, R13 ;  /* 0x0000000d040b7221 */ /* 0x001fe20000000000 */
[----:B------:R-:W-:Y:S01]  /*0380*/  SHF.R.U32.HI R4, RZ, 0x2, R3 ;  /* 0x00000002ff047819 */ /* 0x000fe20000011603 */
[----:B------:R-:W-:-:S02]  /*0390*/  FADD R13, R2, -1 ;  /* 0xbf800000020d7421 */ /* 0x000fc40000000000 */
[----:B------:R-:W-:Y:S01]  /*03a0*/  FFMA R0, R0, R17, 1.1641532182693481445e-10 ;  /* 0x2f00000000007423 */ /* 0x000fe20000000011 */
[----:B------:R-:W-:Y:S01]  /*03b0*/  LOP3.LUT R3, R4, R3, RZ, 0x3c, !PT ;  /* 0x0000000304037212 */ /* 0x000fe200078e3cff */
[----:B------:R-:W-:Y:S02]  /*03c0*/  FADD R4, R11, -1 ;  /* 0xbf8000000b047421 */ /* 0x000fe40000000000 */
[----:B------:R-:W-:Y:S01]  /*03d0*/  FFMA R0, R0, R13, 1 ;  /* 0x3f80000000007423 */ /* 0x000fe2000000000d */
[----:B------:R-:W-:-:S03]  /*03e0*/  SHF.L.U32 R11, R3, 0x1, RZ ;  /* 0x00000001030b7819 */ /* 0x000fc600000006ff */
[----:B------:R-:W0:Y:S01]  /*03f0*/  F2I.TRUNC.NTZ R4, R4 ;  /* 0x0000000400047305 */ /* 0x000e22000020f100 */
[----:B------:R-:W-:-:S04]  /*0400*/  LOP3.LUT R11, R3, R11, R12, 0x96, !PT ;  /* 0x0000000b030b7212 */ /* 0x000fc800078e960c */
[----:B------:R-:W-:Y:S01]  /*0410*/  LOP3.LUT R11, R11, R10, RZ, 0x3c, !PT ;  /* 0x0000000a0b0b7212 */ /* 0x000fe200078e3cff */
[----:B-12---:R-:W-:Y:S06]  /*0420*/  @!P0 BRA `(.L_x_238) ;  /* 0x0000000000188947 */ /* 0x006fec0003800000 */
[----:B------:R-:W-:Y:S01]  /*0430*/  BSSY.RECONVERGENT B1, `(.L_x_239) ;  /* 0x0000003000017945 */ /* 0x000fe20003800200 */
[----:B------:R-:W-:-:S07]  /*0440*/  MOV R20, 0x460 ;  /* 0x0000046000147802 */ /* 0x000fce0000000f00 */
[----:B0----5:R-:W-:Y:S05]  /*0450*/  CALL.REL.NOINC `($__internal_1_$__cuda_sm20_sqrt_rn_f32_slowpath) ;  /* 0x0000007800647944 */ /* 0x021fea0003c00000 */
[----:B------:R-:W-:Y:S05]  /*0460*/  BSYNC.RECONVERGENT B1 ;  /* 0x0000000000017941 */ /* 0x000fea0003800200 */
.L_x_239:
[----:B------:R-:W-:Y:S01]  /*0470*/  MOV R3, R12 ;  /* 0x0000000c00037202 */ /* 0x000fe20000000f00 */
[----:B------:R-:W-:Y:S06]  /*0480*/  BRA `(.L_x_240) ;  /* 0x0000000000107947 */ /* 0x000fec0003800000 */
.L_x_238:
[----:B------:R-:W-:Y:S01]  /*0490*/  FMUL.FTZ R3, R2, R15 ;  /* 0x0000000f02037220 */ /* 0x000fe20000410000 */
[----:B------:R-:W-:-:S03]  /*04a0*/  FMUL.FTZ R15, R15, 0.5 ;  /* 0x3f0000000f0f7820 */ /* 0x000fc60000410000 */
[----:B------:R-:W-:-:S04]  /*04b0*/  FFMA R2, -R3, R3, R2 ;  /* 0x0000000303027223 */ /* 0x000fc80000000102 */
[----:B------:R-:W-:-:S07]  /*04c0*/  FFMA R3, R2, R15, R3 ;  /* 0x0000000f02037223 */ /* 0x000fce0000000003 */
.L_x_240:
[----:B------:R-:W1:Y:S01]  /*04d0*/  MUFU.RCP R2, R3 ;  /* 0x0000000300027308 */ /* 0x000e620000001000 */
[----:B------:R-:W-:Y:S07]  /*04e0*/  BSSY.RECONVERGENT B1, `(.L_x_241) ;  /* 0x000000b000017945 */ /* 0x000fee0003800200 */
[----:B------:R-:W2:Y:S01]  /*04f0*/  FCHK P0, R0, R3 ;  /* 0x0000000300007302 */ /* 0x000ea20000000000 */
[----:B-1----:R-:W-:-:S04]  /*0500*/  FFMA R13, R2, -R3, 1 ;  /* 0x3f800000020d7423 */ /* 0x002fc80000000803 */
[----:B------:R-:W-:-:S04]  /*0510*/  FFMA R13, R2, R13, R2 ;  /* 0x0000000d020d7223 */ /* 0x000fc80000000002 */
[----:B------:R-:W-:-:S04]  /*0520*/  FFMA R2, R0, R13, RZ ;  /* 0x0000000d00027223 */ /* 0x000fc800000000ff */
[----:B------:R-:W-:-:S04]  /*0530*/  FFMA R15, R2, -R3, R0 ;  /* 0x80000003020f7223 */ /* 0x000fc80000000000 */
[----:B------:R-:W-:Y:S01]  /*0540*/  FFMA R15, R13, R15, R2 ;  /* 0x0000000f0d0f7223 */ /* 0x000fe20000000002 */
[----:B--2---:R-:W-:Y:S06]  /*0550*/  @!P0 BRA `(.L_x_242) ;  /* 0x00000000000c8947 */ /* 0x004fec0003800000 */
[----:B------:R-:W-:-:S07]  /*0560*/  MOV R2, 0x580 ;  /* 0x0000058000027802 */ /* 0x000fce0000000f00 */
[----:B0----5:R-:W-:Y:S05]  /*0570*/  CALL.REL.NOINC `($__internal_2_$__cuda_sm3x_div_rn_noftz_f32_slowpath) ;  /* 0x0000007800787944 */ /* 0x021fea0003c00000 */
[----:B------:R-:W-:-:S07]  /*0580*/  IMAD.MOV.U32 R15, RZ, RZ, R0 ;  /* 0x000000ffff0f7224 */ /* 0x000fce00078e0000 */
.L_x_242:
[----:B------:R-:W-:Y:S05]  /*0590*/  BSYNC.RECONVERGENT B1 ;  /* 0x0000000000017941 */ /* 0x000fea0003800200 */
.L_x_241:
[----:B------:R-:W1:Y:S01]  /*05a0*/  F2F.F64.F32 R40, R15 ;  /* 0x0000000f00287310 */ /* 0x000e620000201800 */
[----:B------:R-:W-:Y:S01]  /*05b0*/  BSSY.RECONVERGENT B1, `(.L_x_243) ;  /* 0x0000004000017945 */ /* 0x000fe20003800200 */
[----:B------:R-:W-:Y:S01]  /*05c0*/  MOV R0, 0x5f0 ;  /* 0x000005f000007802 */ /* 0x000fe20000000f00 */
[----:B-1----:R-:W-:-:S11]  /*05d0*/  DADD R2, -RZ, |R40| ;  /* 0x00000000ff027229 */ /* 0x002fd60000000528 */
[----:B0----5:R-:W-:Y:S05]  /*05e0*/  CALL.REL.NOINC `($_Z11emcee_emceePfiijjiP17curandStateXORWOW$__internal_accurate_pow) ;  /* 0x0000007c00f47944 */ /* 0x021fea0003c00000 */
[----:B------:R-:W-:Y:S05]  /*05f0*/  BSYNC.RECONVERGENT B1 ;  /* 0x0000000000017941 */ /* 0x000fea0003800200 */
.L_x_243:
[----:B------:R-:W-:Y:S01]  /*0600*/  DADD R12, R40, 2 ;  /* 0x40000000280c7429 */ /* 0x000fe20000000000 */
[----:B------:R-:W-:Y:S01]  /*0610*/  FSETP.NEU.AND P0, PT, R15, RZ, PT ;  /* 0x000000ff0f00720b */ /* 0x000fe20003f0d000 */
[----:B------:R-:W-:Y:S08]  /*0620*/  BSSY.RECONVERGENT B1, `(.L_x_244) ;  /* 0x000000b000017945 */ /* 0x000ff00003800200 */
[----:B------:R-:W-:-:S04]  /*0630*/  LOP3.LUT R12, R13, 0x7ff00000, RZ, 0xc0, !PT ;  /* 0x7ff000000d0c7812 */ /* 0x000fc800078ec0ff */
[----:B------:R-:W-:Y:S02]  /*0640*/  ISETP.NE.AND P1, PT, R12, 0x7ff00000, PT ;  /* 0x7ff000000c00780c */ /* 0x000fe40003f25270 */
[----:B------:R-:W-:-:S11]  /*0650*/  @!P0 CS2R R2, SRZ ;  /* 0x0000000000028805 */ /* 0x000fd6000001ff00 */
[----:B------:R-:W-:Y:S05]  /*0660*/  @P1 BRA `(.L_x_245) ;  /* 0x0000000000181947 */ /* 0x000fea0003800000 */
[----:B------:R-:W-:-:S13]  /*0670*/  FSETP.NAN.AND P0, PT, R15, R15, PT ;  /* 0x0000000f0f00720b */ /* 0x000fda0003f08000 */
[----:B------:R-:W-:Y:S01]  /*0680*/  @P0 DADD R2, R40, 2 ;  /* 0x4000000028020429 */ /* 0x000fe20000000000 */
[----:B------:R-:W-:Y:S10]  /*0690*/  @P0 BRA `(.L_x_245) ;  /* 0x00000000000c0947 */ /* 0x000ff40003800000 */
[----:B------:R-:W-:-:S14]  /*06a0*/  DSETP.NEU.AND P0, PT, |R40|, +INF , PT ;  /* 0x7ff000002800742a */ /* 0x000fdc0003f0d200 */
[----:B------:R-:W-:Y:S01]  /*06b0*/  @!P0 MOV R2, 0x0 ;  /* 0x0000000000028802 */ /* 0x000fe20000000f00 */
[----:B------:R-:W-:-:S07]  /*06c0*/  @!P0 IMAD.MOV.U32 R3, RZ, RZ, 0x7ff00000 ;  /* 0x7ff00000ff038424 */ /* 0x000fce00078e00ff */
.L_x_245:
[----:B------:R-:W-:Y:S05]  /*06d0*/  BSYNC.RECONVERGENT B1 ;  /* 0x0000000000017941 */ /* 0x000fea0003800200 */
.L_x_244:
[----:B------:R-:W0:Y:S01]  /*06e0*/  LDCU UR4, c[0x0][0x398] ;  /* 0x00007300ff0477ac */ /* 0x000e220008000800 */
[----:B------:R-:W1:Y:S01]  /*06f0*/  F2F.F32.F64 R2, R2 ;  /* 0x0000000200027310 */ /* 0x000e620000301000 */
[----:B------:R-:W-:-:S04]  /*0700*/  FSETP.NEU.AND P0, PT, R15, 1, PT ;  /* 0x3f8000000f00780b */ /* 0x000fc80003f0d000 */
[----:B-1----:R-:W-:Y:S01]  /*0710*/  FSEL R15, R2, 1, P0 ;  /* 0x3f800000020f7808 */ /* 0x002fe20000000000 */
[----:B0-----:R-:W-:-:S09]  /*0720*/  UISETP.NE.AND UP0, UPT, UR4, URZ, UPT ;  /* 0x000000ff0400728c */ /* 0x001fd2000bf05270 */
[----:B------:R-:W-:Y:S05]  /*0730*/  BRA.U !UP0, `(.L_x_246) ;  /* 0x0000000d08307547 */ /* 0x000fea000b800000 */
[----:B------:R-:W-:Y:S01]  /*0740*/  UISETP.GE.U32.AND UP0, UPT, UR4, 0x8, UPT ;  /* 0x000000080400788c */ /* 0x000fe2000bf06070 */
[----:B------:R-:W-:-:S08]  /*0750*/  MOV R0, RZ ;  /* 0x000000ff00007202 */ /* 0x000fd00000000f00 */
[----:B------:R-:W-:Y:S05]  /*0760*/  BRA.U !UP0, `(.L_x_247) ;  /* 0x0000000508ac7547 */ /* 0x000fea000b800000 */
[----:B------:R-:W0:Y:S01]  /*0770*/  LDC R3, c[0x0][0x390] ;  /* 0x0000e400ff037b82 */ /* 0x000e220000000800 */
[----:B------:R-:W-:Y:S01]  /*0780*/  ULOP3.LUT UR7, UR4, 0xfffffff8, URZ, 0xc0, !UPT ;  /* 0xfffffff804077892 */ /* 0x000fe2000f8ec0ff */
[----:B------:R-:W-:Y:S01]  /*0790*/  IMAD.MOV.U32 R42, RZ, RZ, R4 ;  /* 0x000000ffff2a7224 */ /* 0x000fe200078e0004 */
[----:B------:R-:W-:Y:S02]  /*07a0*/  UIADD3 UR18, UPT, UPT, UR17, 0x40c, URZ ;  /* 0x0000040c11127890 */ /* 0x000fe4000fffe0ff */
[----:B------:R-:W-:Y:S02]  /*07b0*/  UIADD3 UR9, UPT, UPT, UR17, 0x10, URZ ;  /* 0x0000001011097890 */ /* 0x000fe4000fffe0ff */
[----:B------:R-:W-:Y:S01]  /*07c0*/  UIADD3 UR8, UPT, UPT, -UR7, URZ, URZ ;  /* 0x000000ff07087290 */ /* 0x000fe2000fffe1ff */
[C-C-:B0-----:R-:W-:Y:S01]  /*07d0*/  IMAD R19, R3.reuse, 0x7, R16.reuse ;  /* 0x0000000703137824 */ /* 0x141fe200078e0210 */
[C---:B------:R-:W-:Y:S01]  /*07e0*/  LEA R25, R3.reuse, R16, 0x2 ;  /* 0x0000001003197211 */ /* 0x040fe200078e10ff */
[C---:B------:R-:W-:Y:S01]  /*07f0*/  IMAD R21, R3.reuse, 0x6, R16 ;  /* 0x0000000603157824 */ /* 0x040fe200078e0210 */
[C---:B------:R-:W-:Y:S01]  /*0800*/  IADD3 R2, PT, PT, R3.reuse, UR5, R32 ;  /* 0x0000000503027c10 */ /* 0x040fe2000fffe020 */
[C-C-:B------:R-:W-:Y:S01]  /*0810*/  IMAD R23, R3.reuse, 0x5, R16.reuse ;  /* 0x0000000503177824 */ /* 0x140fe200078e0210 */
[CC--:B------:R-:W-:Y:S01]  /*0820*/  LEA R22, R3.reuse, R4.reuse, 0x2 ;  /* 0x0000000403167211 */ /* 0x0c0fe200078e10ff */
[C-C-:B------:R-:W-:Y:S01]  /*0830*/  IMAD R17, R3.reuse, 0x3, R16.reuse ;  /* 0x0000000303117824 */ /* 0x140fe200078e0210 */
[C---:B------:R-:W-:Y:S01]  /*0840*/  LEA R26, R3.reuse, R4, 0x1 ;  /* 0x00000004031a7211 */ /* 0x040fe200078e08ff */
[----:B------:R-:W-:-:S02]  /*0850*/  IMAD R27, R3, 0x2, R16 ;  /* 0x00000002031b7824 */ /* 0x000fc400078e0210 */
[C-C-:B------:R-:W-:Y:S02]  /*0860*/  IMAD R12, R3.reuse, 0x7, R4.reuse ;  /* 0x00000007030c7824 */ /* 0x140fe400078e0204 */
[C-C-:B------:R-:W-:Y:S02]  /*0870*/  IMAD R18, R3.reuse, 0x6, R4.reuse ;  /* 0x0000000603127824 */ /* 0x140fe400078e0204 */
[C-C-:B------:R-:W-:Y:S02]  /*0880*/  IMAD R20, R3.reuse, 0x5, R4.reuse ;  /* 0x0000000503147824 */ /* 0x140fe400078e0204 */
[----:B------:R-:W-:Y:S02]  /*0890*/  IMAD R24, R3, 0x3, R4 ;  /* 0x0000000303187824 */ /* 0x000fe400078e0204 */
[----:B------:R-:W-:-:S07]  /*08a0*/  IMAD.IADD R13, R4, 0x1, R3 ;  /* 0x00000001040d7824 */ /* 0x000fce00078e0203 */
.L_x_248:
[----:B0-----:R-:W0:Y:S02]  /*08b0*/  LDC.64 R28, c[0x0][0x380] ;  /* 0x0000e000ff1c7b82 */ /* 0x001e240000000a00 */
[----:B0-----:R-:W-:-:S04]  /*08c0*/  IMAD.WIDE.U32 R36, R16, 0x4, R28 ;  /* 0x0000000410247825 */ /* 0x001fc800078e001c */
[--C-:B------:R-:W-:Y:S02]  /*08d0*/  IMAD.WIDE.U32 R34, R42, 0x4, R28.reuse ;  /* 0x000000042a227825 */ /* 0x100fe400078e001c */
[----:B------:R-:W2:Y:S04]  /*08e0*/  LDG.E R36, desc[UR10][R36.64] ;  /* 0x0000000a24247981 */ /* 0x000ea8000c1e1900 */
[----:B------:R-:W2:Y:S01]  /*08f0*/  LDG.E R34, desc[UR10][R34.64] ;  /* 0x0000000a22227981 */ /* 0x000ea2000c1e1900 */
[----:B------:R-:W-:-:S04]  /*0900*/  IMAD.WIDE.U32 R30, R2, 0x4, R28 ;  /* 0x00000004021e7825 */ /* 0x000fc800078e001c */
[--C-:B------:R-:W-:Y:S01]  /*0910*/  IMAD.WIDE.U32 R40, R13, 0x4, R28.reuse ;  /* 0x000000040d287825 */ /* 0x100fe200078e001c */
[----:B------:R0:W3:Y:S03]  /*0920*/  LDG.E R43, desc[UR10][R30.64] ;  /* 0x0000000a1e2b7981 */ /* 0x0000e6000c1e1900 */
[--C-:B------:R-:W-:Y:S01]  /*0930*/  IMAD.WIDE.U32 R44, R27, 0x4, R28.reuse ;  /* 0x000000041b2c7825 */ /* 0x100fe200078e001c */
[----:B------:R1:W4:Y:S05]  /*0940*/  LDG.E R0, desc[UR10][R40.64] ;  /* 0x0000000a28007981 */ /* 0x00032a000c1e1900 */
[----:B------:R-:W5:Y:S01]  /*0950*/  LDG.E R44, desc[UR10][R44.64] ;  /* 0x0000000a2c2c7981 */ /* 0x000f62000c1e1900 */
[----:B0-----:R-:W-:-:S04]  /*0960*/  IMAD.WIDE.U32 R30, R17, 0x4, R28 ;  /* 0x00000004111e7825 */ /* 0x001fc800078e001c */
[--C-:B-1----:R-:W-:Y:S02]  /*0970*/  IMAD.WIDE.U32 R40, R26, 0x4, R28.reuse ;  /* 0x000000041a287825 */ /* 0x102fe400078e001c */
[----:B------:R-:W4:Y:S04]  /*0980*/  LDG.E R30, desc[UR10][R30.64] ;  /* 0x0000000a1e1e7981 */ /* 0x000f28000c1e1900 */
[----:B------:R0:W5:Y:S02]  /*0990*/  LDG.E R45, desc[UR10][R40.64] ;  /* 0x0000000a282d7981 */ /* 0x000164000c1e1900 */
[----:B0-----:R-:W-:-:S06]  /*09a0*/  IMAD.WIDE.U32 R40, R22, 0x4, R28 ;  /* 0x0000000416287825 */ /* 0x001fcc00078e001c */
[----:B------:R-:W4:Y:S01]  /*09b0*/  LDG.E R40, desc[UR10][R40.64] ;  /* 0x0000000a28287981 */ /* 0x000f22000c1e1900 */
[----:B--2---:R-:W-:-:S04]  /*09c0*/  FADD R35, R36, -R34 ;  /* 0x8000002224237221 */ /* 0x004fc80000000000 */
[----:B------:R-:W-:Y:S01]  /*09d0*/  FFMA R37, R15, R35, R34 ;  /* 0x000000230f257223 */ /* 0x000fe20000000022 */
[--C-:B------:R-:W-:Y:S01]  /*09e0*/  IMAD.WIDE.U32 R34, R24, 0x4, R28.reuse ;  /* 0x0000000418227825 */ /* 0x100fe200078e001c */
[----:B------:R-:W-:Y:S04]  /*09f0*/  STL [UR9+-0x10], R36 ;  /* 0xfffff024ff007987 */ /* 0x000fe80008100809 */
[----:B------:R0:W-:Y:S04]  /*0a00*/  STL [UR18+-0x10], R37 ;  /* 0xfffff025ff007987 */ /* 0x0001e80008100812 */
[----:B------:R5:W2:Y:S01]  /*0a10*/  LDG.E R34, desc[UR10][R34.64] ;  /* 0x0000000a22227981 */ /* 0x000aa2000c1e1900 */
[----:B0-----:R-:W-:-:S05]  /*0a20*/  IMAD.WIDE.U32 R36, R25, 0x4, R28 ;  /* 0x0000000419247825 */ /* 0x001fca00078e001c */
[----:B------:R-:W2:Y:S04]  /*0a30*/  LDG.E R31, desc[UR10][R36.64] ;  /* 0x0000000a241f7981 */ /* 0x000ea8000c1e1900 */
[----:B---3--:R4:W-:Y:S01]  /*0a40*/  STL [UR9+-0xc], R43 ;  /* 0xfffff42bff007987 */ /* 0x0089e20008100809 */
[----:B-----5:R-:W-:Y:S01]  /*0a50*/  FADD R35, R44, -R45 ;  /* 0x8000002d2c237221 */ /* 0x020fe20000000000 */
[----:B----4-:R-:W-:-:S04]  /*0a60*/  FADD R43, R43, -R0 ;  /* 0x800000002b2b7221 */ /* 0x010fc80000000000 */
[C---:B------:R-:W-:Y:S01]  /*0a70*/  FFMA R0, R15.reuse, R43, R0 ;  /* 0x0000002b0f007223 */ /* 0x040fe20000000000 */
[----:B------:R-:W-:-:S04]  /*0a80*/  FFMA R35, R15, R35, R45 ;  /* 0x000000230f237223 */ /* 0x000fc8000000002d */
[----:B------:R-:W-:Y:S04]  /*0a90*/  STL [UR18+-0xc], R0 ;  /* 0xfffff400ff007987 */ /* 0x000fe80008100812 */
[----:B------:R0:W-:Y:S04]  /*0aa0*/  STL [UR9+-0x8], R44 ;  /* 0xfffff82cff007987 */ /* 0x0001e80008100809 */
[----:B------:R1:W-:Y:S01]  /*0ab0*/  STL [UR18+-0x8], R35 ;  /* 0xfffff823ff007987 */ /* 0x0003e20008100812 */
[----:B0-----:R-:W-:-:S03]  /*0ac0*/  IMAD.WIDE.U32 R44, R23, 0x4, R28 ;  /* 0x00000004172c7825 */ /* 0x001fc600078e001c */
[----:B------:R0:W-:Y:S04]  /*0ad0*/  STL [UR9+-0x4], R30 ;  /* 0xfffffc1eff007987 */ /* 0x0001e80008100809 */
[----:B------:R3:W4:Y:S02]  /*0ae0*/  LDG.E R0, desc[UR10][R44.64] ;  /* 0x0000000a2c007981 */ /* 0x000724000c1e1900 */
[----:B---3--:R-:W-:-:S06]  /*0af0*/  IMAD.WIDE.U32 R44, R18, 0x4, R28 ;  /* 0x00000004122c7825 */ /* 0x008fcc00078e001c */
[----:B------:R-:W3:Y:S01]  /*0b00*/  LDG.E R44, desc[UR10][R44.64] ;  /* 0x0000000a2c2c7981 */ /* 0x000ee2000c1e1900 */
[----:B--2---:R-:W-:-:S04]  /*0b10*/  FADD R36, R30, -R34 ;  /* 0x800000221e247221 */ /* 0x004fc80000000000 */
[----:B------:R-:W-:Y:S01]  /*0b20*/  FFMA R43, R15, R36, R34 ;  /* 0x000000240f2b7223 */ /* 0x000fe20000000022 */
[----:B------:R-:W-:-:S04]  /*0b30*/  IMAD.WIDE.U32 R36, R20, 0x4, R28 ;  /* 0x0000000414247825 */ /* 0x000fc800078e001c */
[----:B------:R-:W-:Y:S01]  /*0b40*/  FADD R41, R31, -R40 ;  /* 0x800000281f297221 */ /* 0x000fe20000000000 */
[----:B-1----:R-:W-:Y:S01]  /*0b50*/  IMAD.WIDE.U32 R34, R21, 0x4, R28 ;  /* 0x0000000415227825 */ /* 0x002fe200078e001c */
[----:B------:R-:W2:Y:S03]  /*0b60*/  LDG.E R36, desc[UR10][R36.64] ;  /* 0x0000000a24247981 */ /* 0x000ea6000c1e1900 */
[----:B0-----:R-:W-:Y:S01]  /*0b70*/  FFMA R30, R15, R41, R40 ;  /* 0x000000290f1e7223 */ /* 0x001fe20000000028 */
[--C-:B------:R-:W-:Y:S01]  /*0b80*/  IMAD.WIDE.U32 R40, R19, 0x4, R28.reuse ;  /* 0x0000000413287825 */ /* 0x100fe200078e001c */
[----:B------:R2:W3:Y:S03]  /*0b90*/  LDG.E R34, desc[UR10][R34.64] ;  /* 0x0000000a22227981 */ /* 0x0004e6000c1e1900 */
[----:B------:R-:W-:-:S02]  /*0ba0*/  IMAD.WIDE.U32 R28, R12, 0x4, R28 ;  /* 0x000000040c1c7825 */ /* 0x000fc400078e001c */
[----:B------:R-:W5:Y:S04]  /*0bb0*/  LDG.E R40, desc[UR10][R40.64] ;  /* 0x0000000a28287981 */ /* 0x000f68000c1e1900 */
[----:B------:R-:W5:Y:S01]  /*0bc0*/  LDG.E R28, desc[UR10][R28.64] ;  /* 0x0000000a1c1c7981 */ /* 0x000f62000c1e1900 */
[----:B------:R-:W-:-:S04]  /*0bd0*/  UIADD3 UR8, UPT, UPT, UR8, 0x8, URZ ;  /* 0x0000000808087890 */ /* 0x000fc8000fffe0ff */
[----:B------:R-:W-:Y:S01]  /*0be0*/  UISETP.NE.AND UP0, UPT, UR8, URZ, UPT ;  /* 0x000000ff0800728c */ /* 0x000fe2000bf05270 */
[----:B------:R0:W-:Y:S04]  /*0bf0*/  STL [UR18+-0x4], R43 ;  /* 0xfffffc2bff007987 */ /* 0x0001e80008100812 */
[----:B------:R0:W-:Y:S04]  /*0c00*/  STL [UR9], R31 ;  /* 0x0000001fff007987 */ /* 0x0001e80008100809 */
[----:B------:R0:W-:Y:S01]  /*0c10*/  STL [UR18], R30 ;  /* 0x0000001eff007987 */ /* 0x0001e20008100812 */
[C---:B------:R-:W-:Y:S01]  /*0c20*/  IMAD R16, R3.reuse, 0x8, R16 ;  /* 0x0000000803107824 */ /* 0x040fe200078e0210 */
[C---:B------:R-:W-:Y:S01]  /*0c30*/  LEA R42, R3.reuse, R42, 0x3 ;  /* 0x0000002a032a7211 */ /* 0x040fe200078e18ff */
[C---:B------:R-:W-:Y:S01]  /*0c40*/  IMAD R2, R3.reuse, 0x8, R2 ;  /* 0x0000000803027824 */ /* 0x040fe200078e0202 */
[C---:B------:R-:W-:Y:S01]  /*0c50*/  LEA R13, R3.reuse, R13, 0x3 ;  /* 0x0000000d030d7211 */ /* 0x040fe200078e18ff */
[C---:B------:R-:W-:Y:S01]  /*0c60*/  IMAD R27, R3.reuse, 0x8, R27 ;  /* 0x00000008031b7824 */ /* 0x040fe200078e021b */
[C---:B------:R-:W-:Y:S01]  /*0c70*/  LEA R26, R3.reuse, R26, 0x3 ;  /* 0x0000001a031a7211 */ /* 0x040fe200078e18ff */
[----:B----4-:R0:W-:Y:S01]  /*0c80*/  STL [UR9+0x4], R0 ;  /* 0x00000400ff007987 */ /* 0x0101e20008100809 */
[C---:B------:R-:W-:Y:S01]  /*0c90*/  IMAD R17, R3.reuse, 0x8, R17 ;  /* 0x0000000803117824 */ /* 0x040fe200078e0211 */
[C---:B------:R-:W-:Y:S01]  /*0ca0*/  LEA R24, R3.reuse, R24, 0x3 ;  /* 0x0000001803187211 */ /* 0x040fe200078e18ff */
[C---:B------:R-:W-:Y:S01]  /*0cb0*/  IMAD R25, R3.reuse, 0x8, R25 ;  /* 0x0000000803197824 */ /* 0x040fe200078e0219 */
[C---:B------:R-:W-:Y:S01]  /*0cc0*/  LEA R22, R3.reuse, R22, 0x3 ;  /* 0x0000001603167211 */ /* 0x040fe200078e18ff */
[C---:B------:R-:W-:Y:S01]  /*0cd0*/  IMAD R23, R3.reuse, 0x8, R23 ;  /* 0x0000000803177824 */ /* 0x040fe200078e0217 */
[C---:B------:R-:W-:Y:S01]  /*0ce0*/  LEA R20, R3.reuse, R20, 0x3 ;  /* 0x0000001403147211 */ /* 0x040fe200078e18ff */
[C---:B------:R-:W-:Y:S01]  /*0cf0*/  IMAD R21, R3.reuse, 0x8, R21 ;  /* 0x0000000803157824 */ /* 0x040fe200078e0215 */
[C---:B------:R-:W-:Y:S01]  /*0d00*/  LEA R18, R3.reuse, R18, 0x3 ;  /* 0x0000001203127211 */ /* 0x040fe200078e18ff */
[C---:B------:R-:W-:Y:S01]  /*0d10*/  IMAD R19, R3.reuse, 0x8, R19 ;  /* 0x0000000803137824 */ /* 0x040fe200078e0213 */
[----:B------:R-:W-:Y:S01]  /*0d20*/  LEA R12, R3, R12, 0x3 ;  /* 0x0000000c030c7211 */ /* 0x000fe200078e18ff */
[----:B--2---:R-:W-:-:S04]  /*0d30*/  FADD R35, R0, -R36 ;  /* 0x8000002400237221 */ /* 0x004fc80000000000 */
[----:B------:R-:W-:Y:S01]  /*0d40*/  FFMA R35, R15, R35, R36 ;  /* 0x000000230f237223 */ /* 0x000fe20000000024 */
[----:B---3--:R-:W-:-:S04]  /*0d50*/  FADD R37, R34, -R44 ;  /* 0x8000002c22257221 */ /* 0x008fc80000000000 */
[C---:B------:R-:W-:Y:S01]  /*0d60*/  FFMA R37, R15.reuse, R37, R44 ;  /* 0x000000250f257223 */ /* 0x040fe2000000002c */
[--C-:B-----5:R-:W-:Y:S01]  /*0d70*/  FADD R36, R40, -R28.reuse ;  /* 0x8000001c28247221 */ /* 0x120fe20000000000 */
[----:B------:R0:W-:Y:S03]  /*0d80*/  STL [UR18+0x4], R35 ;  /* 0x00000423ff007987 */ /* 0x0001e60008100812 */
[----:B------:R-:W-:Y:S01]  /*0d90*/  FFMA R36, R15, R36, R28 ;  /* 0x000000240f247223 */ /* 0x000fe2000000001c */
[----:B------:R0:W-:Y:S04]  /*0da0*/  STL [UR9+0x8], R34 ;  /* 0x00000822ff007987 */ /* 0x0001e80008100809 */
[----:B------:R0:W-:Y:S04]  /*0db0*/  STL [UR18+0x8], R37 ;  /* 0x00000825ff007987 */ /* 0x0001e80008100812 */
[----:B------:R0:W-:Y:S01]  /*0dc0*/  STL [UR9+0xc], R40 ;  /* 0x00000c28ff007987 */ /* 0x0001e20008100809 */
[----:B------:R-:W-:-:S03]  /*0dd0*/  UIADD3 UR9, UPT, UPT, UR9, 0x20, URZ ;  /* 0x0000002009097890 */ /* 0x000fc6000fffe0ff */
[----:B------:R0:W-:Y:S01]  /*0de0*/  STL [UR18+0xc], R36 ;  /* 0x00000c24ff007987 */ /* 0x0001e20008100812 */
[----:B------:R-:W-:Y:S01]  /*0df0*/  UIADD3 UR18, UPT, UPT, UR18, 0x20, URZ ;  /* 0x0000002012127890 */ /* 0x000fe2000fffe0ff */
[----:B------:R-:W-:Y:S11]  /*0e00*/  BRA.U UP0, `(.L_x_248) ;  /* 0xfffffff900a87547 */ /* 0x000ff6000b83ffff */
[----:B0-----:R-:W-:-:S07]  /*0e10*/  IMAD.U32 R0, RZ, RZ, UR7 ;  /* 0x00000007ff007e24 */ /* 0x001fce000f8e00ff */
.L_x_247:
[----:B------:R-:W-:-:S09]  /*0e20*/  ULOP3.LUT UP0, UR7, UR4, 0x7, URZ, 0xc0, !UPT ;  /* 0x0000000704077892 */ /* 0x000fd2000f80c0ff */
[----:B------:R-:W-:Y:S05]  /*0e30*/  BRA.U !UP0, `(.L_x_246) ;  /* 0x0000000508707547 */ /* 0x000fea000b800000 */
[----:B------:R-:W-:Y:S01]  /*0e40*/  UISETP.GE.U32.AND UP0, UPT, UR7, 0x4, UPT ;  /* 0x000000040700788c */ /* 0x000fe2000bf06070 */
[----:B------:R-:W-:Y:S01]  /*0e50*/  IADD3 R13, PT, PT, R32, UR5, RZ ;  /* 0x00000005200d7c10 */ /* 0x000fe2000fffe0ff */
[----:B------:R-:W-:-:S04]  /*0e60*/  ULOP3.LUT UR8, UR4, 0x3, URZ, 0xc0, !UPT ;  /* 0x0000000304087892 */ /* 0x000fc8000f8ec0ff */
[----:B------:R-:W-:-:S03]  /*0e70*/  UISETP.NE.AND UP1, UPT, UR8, URZ, UPT ;  /* 0x000000ff0800728c */ /* 0x000fc6000bf25270 */
[----:B------:R-:W-:Y:S08]  /*0e80*/  BRA.U !UP0, `(.L_x_249) ;  /* 0x0000000108b07547 */ /* 0x000ff0000b800000 */
[----:B------:R-:W0:Y:S01]  /*0e90*/  LDC.64 R2, c[0x0][0x380] ;  /* 0x0000e000ff027b82 */ /* 0x000e220000000a00 */
[----:B------:R-:W1:Y:S02]  /*0ea0*/  LDCU UR7, c[0x0][0x390] ;  /* 0x00007200ff0777ac */ /* 0x000e640008000800 */
[C---:B-1----:R-:W-:Y:S02]  /*0eb0*/  IMAD R19, R0.reuse, UR7, R13 ;  /* 0x0000000700137c24 */ /* 0x042fe4000f8e020d */
[----:B------:R-:W-:Y:S02]  /*0ec0*/  IMAD R27, R0, UR7, R4 ;  /* 0x00000007001b7c24 */ /* 0x000fe4000f8e0204 */
[----:B0-----:R-:W-:-:S03]  /*0ed0*/  IMAD.WIDE.U32 R16, R19, 0x4, R2 ;  /* 0x0000000413107825 */ /* 0x001fc600078e0002 */
[----:B------:R-:W-:Y:S01]  /*0ee0*/  IADD3 R25, PT, PT, R27, UR7, RZ ;  /* 0x000000071b197c10 */ /* 0x000fe2000fffe0ff */
[----:B------:R-:W-:Y:S01]  /*0ef0*/  VIADD R19, R19, UR7 ;  /* 0x0000000713137c36 */ /* 0x000fe20008000000 */
[----:B------:R0:W2:Y:S02]  /*0f00*/  LDG.E R12, desc[UR10][R16.64] ;  /* 0x0000000a100c7981 */ /* 0x0000a4000c1e1900 */
[----:B------:R-:W-:Y:S01]  /*0f10*/  IADD3 R21, PT, PT, R25, UR7, RZ ;  /* 0x0000000719157c10 */ /* 0x000fe2000fffe0ff */
[----:B------:R-:W-:-:S04]  /*0f20*/  IMAD.WIDE.U32 R26, R27, 0x4, R2 ;  /* 0x000000041b1a7825 */ /* 0x000fc800078e0002 */
[--C-:B------:R-:W-:Y:S01]  /*0f30*/  IMAD.WIDE.U32 R22, R19, 0x4, R2.reuse ;  /* 0x0000000413167825 */ /* 0x100fe200078e0002 */
[----:B------:R-:W-:Y:S01]  /*0f40*/  IADD3 R31, PT, PT, R21, UR7, RZ ;  /* 0x00000007151f7c10 */ /* 0x000fe2000fffe0ff */
[----:B------:R-:W2:Y:S02]  /*0f50*/  LDG.E R26, desc[UR10][R26.64] ;  /* 0x0000000a1a1a7981 */ /* 0x000ea4000c1e1900 */
[----:B------:R-:W-:Y:S02]  /*0f60*/  VIADD R19, R19, UR7 ;  /* 0x0000000713137c36 */ /* 0x000fe40008000000 */
[----:B------:R-:W-:Y:S01]  /*0f70*/  IMAD.WIDE.U32 R24, R25, 0x4, R2 ;  /* 0x0000000419187825 */ /* 0x000fe200078e0002 */
[----:B------:R1:W3:Y:S03]  /*0f80*/  LDG.E R22, desc[UR10][R22.64] ;  /* 0x0000000a16167981 */ /* 0x0002e6000c1e1900 */
[----:B------:R-:W-:-:S02]  /*0f90*/  VIADD R29, R19, UR7 ;  /* 0x00000007131d7c36 */ /* 0x000fc40008000000 */
[--C-:B------:R-:W-:Y:S01]  /*0fa0*/  IMAD.WIDE.U32 R18, R19, 0x4, R2.reuse ;  /* 0x0000000413127825 */ /* 0x100fe200078e0002 */
[----:B------:R2:W3:Y:S03]  /*0fb0*/  LDG.E R25, desc[UR10][R24.64] ;  /* 0x0000000a18197981 */ /* 0x0004e6000c1e1900 */
[--C-:B------:R-:W-:Y:S02]  /*0fc0*/  IMAD.WIDE.U32 R20, R21, 0x4, R2.reuse ;  /* 0x0000000415147825 */ /* 0x100fe400078e0002 */
[----:B------:R-:W4:Y:S02]  /*0fd0*/  LDG.E R18, desc[UR10][R18.64] ;  /* 0x0000000a12127981 */ /* 0x000f24000c1e1900 */
[--C-:B0-----:R-:W-:Y:S02]  /*0fe0*/  IMAD.WIDE.U32 R16, R29, 0x4, R2.reuse ;  /* 0x000000041d107825 */ /* 0x101fe400078e0002 */
[----:B------:R-:W4:Y:S02]  /*0ff0*/  LDG.E R20, desc[UR10][R20.64] ;  /* 0x0000000a14147981 */ /* 0x000f24000c1e1900 */
[----:B------:R-:W-:-:S02]  /*1000*/  IMAD.WIDE.U32 R2, R31, 0x4, R2 ;  /* 0x000000041f027825 */ /* 0x000fc400078e0002 */
[----:B------:R-:W5:Y:S04]  /*1010*/  LDG.E R16, desc[UR10][R16.64] ;  /* 0x0000000a10107981 */ /* 0x000f68000c1e1900 */
[----:B------:R-:W5:Y:S01]  /*1020*/  LDG.E R2, desc[UR10][R2.64] ;  /* 0x0000000a02027981 */ /* 0x000f62000c1e1900 */
[C---:B-1----:R-:W-:Y:S01]  /*1030*/  IMAD R23, R0.reuse, 0x4, R1 ;  /* 0x0000000400177824 */ /* 0x042fe200078e0201 */
[----:B------:R-:W-:Y:S01]  /*1040*/  IADD3 R0, PT, PT, R0, 0x4, RZ ;  /* 0x0000000400007810 */ /* 0x000fe20007ffe0ff */
[----:B--2---:R-:W-:-:S04]  /*1050*/  FADD R24, R12, -R26 ;  /* 0x8000001a0c187221 */ /* 0x004fc80000000000 */
[----:B------:R-:W-:Y:S01]  /*1060*/  FFMA R24, R15, R24, R26 ;  /* 0x000000180f187223 */ /* 0x000fe2000000001a */
[----:B---3--:R-:W-:-:S04]  /*1070*/  FADD R28, R22, -R25 ;  /* 0x80000019161c7221 */ /* 0x008fc80000000000 */
[----:B------:R-:W-:Y:S01]  /*1080*/  FFMA R28, R15, R28, R25 ;  /* 0x0000001c0f1c7223 */ /* 0x000fe20000000019 */
[----:B----4-:R-:W-:-:S04]  /*1090*/  FADD R27, R18, -R20 ;  /* 0x80000014121b7221 */ /* 0x010fc80000000000 */
[----:B------:R-:W-:Y:S01]  /*10a0*/  FFMA R20, R15, R27, R20 ;  /* 0x0000001b0f147223 */ /* 0x000fe20000000014 */
[----:B-----5:R-:W-:-:S04]  /*10b0*/  FADD R19, R16, -R2 ;  /* 0x8000000210137221 */ /* 0x020fc80000000000 */
[----:B------:R-:W-:Y:S01]  /*10c0*/  FFMA R2, R15, R19, R2 ;  /* 0x000000130f027223 */ /* 0x000fe20000000002 */
[----:B------:R0:W-:Y:S04]  /*10d0*/  STL [R23], R12 ;  /* 0x0000000c17007387 */ /* 0x0001e80000100800 */
[----:B------:R0:W-:Y:S04]  /*10e0*/  STL [R23+0x3fc], R24 ;  /* 0x0003fc1817007387 */ /* 0x0001e80000100800 */
[----:B------:R0:W-:Y:S04]  /*10f0*/  STL [R23+0x4], R22 ;  /* 0x0000041617007387 */ /* 0x0001e80000100800 */
[----:B------:R0:W-:Y:S04]  /*1100*/  STL [R23+0x400], R28 ;  /* 0x0004001c17007387 */ /* 0x0001e80000100800 */
[----:B------:R0:W-:Y:S04]  /*1110*/  STL [R23+0x8], R18 ;  /* 0x0000081217007387 */ /* 0x0001e80000100800 */
[----:B------:R0:W-:Y:S04]  /*1120*/  STL [R23+0x404], R20 ;  /* 0x0004041417007387 */ /* 0x0001e80000100800 */
[----:B------:R0:W-:Y:S04]  /*1130*/  STL [R23+0xc], R16 ;  /* 0x00000c1017007387 */ /* 0x0001e80000100800 */
[----:B------:R0:W-:Y:S02]  /*1140*/  STL [R23+0x408], R2 ;  /* 0x0004080217007387 */ /* 0x0001e40000100800 */
.L_x_249:
[----:B------:R-:W-:Y:S05]  /*1150*/  BRA.U !UP1, `(.L_x_246) ;  /* 0x0000000109a87547 */ /* 0x000fea000b800000 */
[----:B------:R-:W-:Y:S02]  /*1160*/  UISETP.NE.AND UP0, UPT, UR8, 0x1, UPT ;  /* 0x000000010800788c */ /* 0x000fe4000bf05270 */
[----:B------:R-:W-:-:S04]  /*1170*/  ULOP3.LUT UR4, UR4, 0x1, URZ, 0xc0, !UPT ;  /* 0x0000000104047892 */ /* 0x000fc8000f8ec0ff */
[----:B------:R-:W-:-:S03]  /*1180*/  UISETP.NE.U32.AND UP1, UPT, UR4, 0x1, UPT ;  /* 0x000000010400788c */ /* 0x000fc6000bf25070 */
[----:B------:R-:W-:Y:S08]  /*1190*/  BRA.U !UP0, `(.L_x_250) ;  /* 0x0000000108607547 */ /* 0x000ff0000b800000 */
[----:B------:R-:W1:Y:S01]  /*11a0*/  LDCU UR4, c[0x0][0x390] ;  /* 0x00007200ff0477ac */ /* 0x000e620008000800 */
[----:B0-----:R-:W0:Y:S01]  /*11b0*/  LDC.64 R2, c[0x0][0x380] ;  /* 0x0000e000ff027b82 */ /* 0x001e220000000a00 */
[C---:B-1----:R-:W-:Y:S02]  /*11c0*/  IMAD R19, R0.reuse, UR4, R4 ;  /* 0x0000000400137c24 */ /* 0x042fe4000f8e0204 */
[----:B------:R-:W-:-:S03]  /*11d0*/  IMAD R17, R0, UR4, R13 ;  /* 0x0000000400117c24 */ /* 0x000fc6000f8e020d */
[----:B------:R-:W-:Y:S01]  /*11e0*/  IADD3 R23, PT, PT, R19, UR4, RZ ;  /* 0x0000000413177c10 */ /* 0x000fe2000fffe0ff */
[C---:B------:R-:W-:Y:S02]  /*11f0*/  VIADD R21, R17.reuse, UR4 ;  /* 0x0000000411157c36 */ /* 0x040fe40008000000 */
[----:B0-----:R-:W-:-:S04]  /*1200*/  IMAD.WIDE.U32 R16, R17, 0x4, R2 ;  /* 0x0000000411107825 */ /* 0x001fc800078e0002 */
[--C-:B------:R-:W-:Y:S02]  /*1210*/  IMAD.WIDE.U32 R18, R19, 0x4, R2.reuse ;  /* 0x0000000413127825 */ /* 0x100fe400078e0002 */
[----:B------:R-:W2:Y:S02]  /*1220*/  LDG.E R16, desc[UR10][R16.64] ;  /* 0x0000000a10107981 */ /* 0x000ea4000c1e1900 */
[--C-:B------:R-:W-:Y:S02]  /*1230*/  IMAD.WIDE.U32 R20, R21, 0x4, R2.reuse ;  /* 0x0000000415147825 */ /* 0x100fe400078e0002 */
[----:B------:R-:W2:Y:S02]  /*1240*/  LDG.E R18, desc[UR10][R18.64] ;  /* 0x0000000a12127981 */ /* 0x000ea4000c1e1900 */
[----:B------:R-:W-:Y:S02]  /*1250*/  IMAD.WIDE.U32 R2, R23, 0x4, R2 ;  /* 0x0000000417027825 */ /* 0x000fe400078e0002 */
[----:B------:R-:W3:Y:S04]  /*1260*/  LDG.E R20, desc[UR10][R20.64] ;  /* 0x0000000a14147981 */ /* 0x000ee8000c1e1900 */
[----:B------:R-:W3:Y:S01]  /*1270*/  LDG.E R2, desc[UR10][R2.64] ;  /* 0x0000000a02027981 */ /* 0x000ee2000c1e1900 */
[C---:B------:R-:W-:Y:S01]  /*1280*/  IMAD R23, R0.reuse, 0x4, R1 ;  /* 0x0000000400177824 */ /* 0x040fe200078e0201 */
[----:B------:R-:W-:Y:S01]  /*1290*/  IADD3 R0, PT, PT, R0, 0x2, RZ ;  /* 0x0000000200007810 */ /* 0x000fe20007ffe0ff */
[----:B--2---:R-:W-:-:S04]  /*12a0*/  FADD R12, R16, -R18 ;  /* 0x80000012100c7221 */ /* 0x004fc80000000000 */
[----:B------:R-:W-:Y:S01]  /*12b0*/  FFMA R12, R15, R12, R18 ;  /* 0x0000000c0f0c7223 */ /* 0x000fe20000000012 */
[----:B---3--:R-:W-:-:S04]  /*12c0*/  FADD R25, R20, -R2 ;  /* 0x8000000214197221 */ /* 0x008fc80000000000 */
[----:B------:R-:W-:Y:S01]  /*12d0*/  FFMA R22, R15, R25, R2 ;  /* 0x000000190f167223 */ /* 0x000fe20000000002 */
[----:B------:R1:W-:Y:S04]  /*12e0*/  STL [R23], R16 ;  /* 0x0000001017007387 */ /* 0x0003e80000100800 */
[----:B------:R1:W-:Y:S04]  /*12f0*/  STL [R23+0x3fc], R12 ;  /* 0x0003fc0c17007387 */ /* 0x0003e80000100800 */
[----:B------:R1:W-:Y:S04]  /*1300*/  STL [R23+0x4], R20 ;  /* 0x0000041417007387 */ /* 0x0003e80000100800 */
[----:B------:R1:W-:Y:S02]  /*1310*/  STL [R23+0x400], R22 ;  /* 0x0004001617007387 */ /* 0x0003e40000100800 */
.L_x_250:
[----:B------:R-:W-:Y:S05]  /*1320*/  BRA.U UP1, `(.L_x_246) ;  /* 0x0000000101347547 */ /* 0x000fea000b800000 */
[----:B01----:R-:W0:Y:S01]  /*1330*/  LDC.64 R16, c[0x0][0x380] ;  /* 0x0000e000ff107b82 */ /* 0x003e220000000a00 */
[----:B------:R-:W1:Y:S02]  /*1340*/  LDCU UR4, c[0x0][0x390] ;  /* 0x00007200ff0477ac */ /* 0x000e640008000800 */
[C---:B-1----:R-:W-:Y:S02]  /*1350*/  IMAD R3, R0.reuse, UR4, R13 ;  /* 0x0000000400037c24 */ /* 0x042fe4000f8e020d */
[----:B------:R-:W-:Y:S02]  /*1360*/  IMAD R13, R0, UR4, R4 ;  /* 0x00000004000d7c24 */ /* 0x000fe4000f8e0204 */
[----:B0-----:R-:W-:-:S04]  /*1370*/  IMAD.WIDE.U32 R2, R3, 0x4, R16 ;  /* 0x0000000403027825 */ /* 0x001fc800078e0010 */
[----:B------:R-:W-:Y:S02]  /*1380*/  IMAD.WIDE.U32 R12, R13, 0x4, R16 ;  /* 0x000000040d0c7825 */ /* 0x000fe400078e0010 */
[----:B------:R-:W2:Y:S04]  /*1390*/  LDG.E R2, desc[UR10][R2.64] ;  /* 0x0000000a02027981 */ /* 0x000ea8000c1e1900 */
[----:B------:R-:W3:Y:S01]  /*13a0*/  LDG.E R12, desc[UR10][R12.64] ;  /* 0x0000000a0c0c7981 */ /* 0x000ee2000c1e1900 */
[----:B------:R-:W-:-:S05]  /*13b0*/  IMAD R17, R0, 0x4, R1 ;  /* 0x0000000400117824 */ /* 0x000fca00078e0201 */
[----:B--2---:R2:W-:Y:S01]  /*13c0*/  STL [R17], R2 ;  /* 0x0000000211007387 */ /* 0x0045e20000100800 */
[----:B---3--:R-:W-:-:S04]  /*13d0*/  FADD R4, R2, -R12 ;  /* 0x8000000c02047221 */ /* 0x008fc80000000000 */
[----:B------:R-:W-:-:S05]  /*13e0*/  FFMA R4, R15, R4, R12 ;  /* 0x000000040f047223 */ /* 0x000fca000000000c */
[----:B------:R2:W-:Y:S02]  /*13f0*/  STL [R17+0x3fc], R4 ;  /* 0x0003fc0411007387 */ /* 0x0005e40000100800 */
.L_x_246:
[----:B012---:R-:W2:Y:S01]  /*1400*/  LDL.64 R16, [R1] ;  /* 0x0000000001107983 */ /* 0x007ea20000100a00 */
[----:B------:R-:W-:Y:S01]  /*1410*/  BSSY.RECONVERGENT B1, `(.L_x_251) ;  /* 0x0000005000017945 */ /* 0x000fe20003800200 */
[----:B------:R-:W-:Y:S01]  /*1420*/  MOV R0, 0x1460 ;  /* 0x0000146000007802 */ /* 0x000fe20000000f00 */
[----:B--2---:R-:W0:Y:S02]  /*1430*/  F2F.F64.F32 R40, R16 ;  /* 0x0000001000287310 */ /* 0x004e240000201800 */
[----:B0-----:R-:W-:-:S11]  /*1440*/  DADD R2, -RZ, |R40| ;  /* 0x00000000ff027229 */ /* 0x001fd60000000528 */
[----:B------:R-:W-:Y:S05]  /*1450*/  CALL.REL.NOINC `($_Z11emcee_emceePfiijjiP17curandStateXORWOW$__internal_accurate_pow) ;  /* 0x0000007000587944 */ /* 0x000fea0003c00000 */
[----:B------:R-:W-:Y:S05]  /*1460*/  BSYNC.RECONVERGENT B1 ;  /* 0x0000000000017941 */ /* 0x000fea0003800200 */
.L_x_251:
[----:B------:R-:W-:Y:S01]  /*1470*/  DADD R12, R40, 2 ;  /* 0x40000000280c7429 */ /* 0x000fe20000000000 */
[C---:B------:R-:W-:Y:S01]  /*1480*/  FSETP.NEU.AND P0, PT, R16.reuse, RZ, PT ;  /* 0x000000ff1000720b */ /* 0x040fe20003f0d000 */
[----:B------:R-:W-:Y:S01]  /*1490*/  BSSY.RECONVERGENT B1, `(.L_x_252) ;  /* 0x000000d000017945 */ /* 0x000fe20003800200 */
[----:B------:R-:W-:-:S07]  /*14a0*/  FSETP.NEU.AND P2, PT, R16, 1, PT ;  /* 0x3f8000001000780b */ /* 0x000fce0003f4d000 */
[----:B------:R-:W-:Y:S02]  /*14b0*/  LOP3.LUT R0, R13, 0x7ff00000, RZ, 0xc0, !PT ;  /* 0x7ff000000d007812 */ /* 0x000fe400078ec0ff */
[----:B------:R0:W1:Y:S02]  /*14c0*/  F2F.F64.F32 R12, R17 ;  /* 0x00000011000c7310 */ /* 0x0000640000201800 */
[----:B------:R-:W-:Y:S02]  /*14d0*/  ISETP.NE.AND P1, PT, R0, 0x7ff00000, PT ;  /* 0x7ff000000000780c */ /* 0x000fe40003f25270 */
[----:B------:R-:W-:-:S11]  /*14e0*/  @!P0 CS2R R2, SRZ ;  /* 0x0000000000028805 */ /* 0x000fd6000001ff00 */
[----:B01----:R-:W-:Y:S05]  /*14f0*/  @P1 BRA `(.L_x_253) ;  /* 0x0000000000181947 */ /* 0x003fea0003800000 */
[----:B------:R-:W-:-:S13]  /*1500*/  FSETP.NAN.AND P0, PT, R16, R16, PT ;  /* 0x000000101000720b */ /* 0x000fda0003f08000 */
[----:B------:R-:W-:Y:S01]  /*1510*/  @P0 DADD R2, R40, 2 ;  /* 0x4000000028020429 */ /* 0x000fe20000000000 */
[----:B------:R-:W-:Y:S10]  /*1520*/  @P0 BRA `(.L_x_253) ;  /* 0x00000000000c0947 */ /* 0x000ff40003800000 */
[----:B------:R-:W-:-:S14]  /*1530*/  DSETP.NEU.AND P0, PT, |R40|, +INF , PT ;  /* 0x7ff000002800742a */ /* 0x000fdc0003f0d200 */
[----:B------:R-:W-:Y:S01]  /*1540*/  @!P0 MOV R2, 0x0 ;  /* 0x0000000000028802 */ /* 0x000fe20000000f00 */
[----:B------:R-:W-:-:S07]  /*1550*/  @!P0 IMAD.MOV.U32 R3, RZ, RZ, 0x7ff00000 ;  /* 0x7ff00000ff038424 */ /* 0x000fce00078e00ff */
.L_x_253:
[----:B------:R-:W-:Y:S05]  /*1560*/  BSYNC.RECONVERGENT B1 ;  /* 0x0000000000017941 */ /* 0x000fea0003800200 */
.L_x_252:
[----:B------:R-:W-:Y:S01]  /*1570*/  FSEL R40, R2, RZ, P2 ;  /* 0x000000ff02287208 */ /* 0x000fe20001000000 */
[----:B------:R-:W-:Y:S01]  /*1580*/  BSSY.RECONVERGENT B1, `(.L_x_254) ;  /* 0x0000006000017945 */ /* 0x000fe20003800200 */
[----:B------:R-:W-:Y:S02]  /*1590*/  FSEL R41, R3, 1.875, P2 ;  /* 0x3ff0000003297808 */ /* 0x000fe40001000000 */
[----:B------:R-:W-:-:S04]  /*15a0*/  MOV R0, 0x15e0 ;  /* 0x000015e000007802 */ /* 0x000fc80000000f00 */
[----:B------:R-:W-:-:S08]  /*15b0*/  DADD R40, R12, -R40 ;  /* 0x000000000c287229 */ /* 0x000fd00000000828 */
[----:B------:R-:W-:-:S11]  /*15c0*/  DADD R2, -RZ, |R40| ;  /* 0x00000000ff027229 */ /* 0x000fd60000000528 */
[----:B------:R-:W-:Y:S05]  /*15d0*/  CALL.REL.NOINC `($_Z11emcee_emceePfiijjiP17curandStateXORWOW$__internal_accurate_pow) ;  /* 0x0000006c00f87944 */ /* 0x000fea0003c00000 */
[----:B------:R-:W-:Y:S05]  /*15e0*/  BSYNC.RECONVERGENT B1 ;  /* 0x0000000000017941 */ /* 0x000fea0003800200 */
.L_x_254:
[C---:B------:R-:W-:Y:S01]  /*15f0*/  DADD R12, R40.reuse, 2 ;  /* 0x40000000280c7429 */ /* 0x040fe20000000000 */
[----:B------:R-:W-:Y:S01]  /*1600*/  FADD R16, -R16, 1 ;  /* 0x3f80000010107421 */ /* 0x000fe20000000100 */
[----:B------:R-:W-:Y:S01]  /*1610*/  DSETP.NEU.AND P0, PT, R40, RZ, PT ;  /* 0x000000ff2800722a */ /* 0x000fe20003f0d000 */
[----:B------:R-:W-:Y:S02]  /*1620*/  BSSY.RECONVERGENT B1, `(.L_x_255) ;  /* 0x000000d000017945 */ /* 0x000fe40003800200 */
[----:B------:R-:W0:Y:S05]  /*1630*/  F2F.F64.F32 R42, R16 ;  /* 0x00000010002a7310 */ /* 0x000e2a0000201800 */
[----:B------:R-:W-:-:S04]  /*1640*/  LOP3.LUT R12, R13, 0x7ff00000, RZ, 0xc0, !PT ;  /* 0x7ff000000d0c7812 */ /* 0x000fc800078ec0ff */
[----:B------:R-:W-:Y:S02]  /*1650*/  ISETP.NE.AND P1, PT, R12, 0x7ff00000, PT ;  /* 0x7ff000000c00780c */ /* 0x000fe40003f25270 */
[----:B------:R-:W-:Y:S01]  /*1660*/  @!P0 CS2R R2, SRZ ;  /* 0x0000000000028805 */ /* 0x000fe2000001ff00 */
[----:B0-----:R-:W-:-:S10]  /*1670*/  DADD R18, -RZ, |R42| ;  /* 0x00000000ff127229 */ /* 0x001fd4000000052a */
[----:B------:R-:W-:Y:S05]  /*1680*/  @P1 BRA `(.L_x_256) ;  /* 0x0000000000181947 */ /* 0x000fea0003800000 */
[----:B------:R-:W-:-:S14]  /*1690*/  DSETP.NAN.AND P0, PT, R40, R40, PT ;  /* 0x000000282800722a */ /* 0x000fdc0003f08000 */
[----:B------:R-:W-:Y:S01]  /*16a0*/  @P0 DADD R2, R40, 2 ;  /* 0x4000000028020429 */ /* 0x000fe20000000000 */
[----:B------:R-:W-:Y:S10]  /*16b0*/  @P0 BRA `(.L_x_256) ;  /* 0x00000000000c0947 */ /* 0x000ff40003800000 */
[----:B------:R-:W-:-:S14]  /*16c0*/  DSETP.NEU.AND P0, PT, |R40|, +INF , PT ;  /* 0x7ff000002800742a */ /* 0x000fdc0003f0d200 */
[----:B------:R-:W-:Y:S01]  /*16d0*/  @!P0 MOV R2, 0x0 ;  /* 0x0000000000028802 */ /* 0x000fe20000000f00 */
[----:B------:R-:W-:-:S07]  /*16e0*/  @!P0 IMAD.MOV.U32 R3, RZ, RZ, 0x7ff00000 ;  /* 0x7ff00000ff038424 */ /* 0x000fce00078e00ff */
.L_x_256:
[----:B------:R-:W-:Y:S05]  /*16f0*/  BSYNC.RECONVERGENT B1 ;  /* 0x0000000000017941 */ /* 0x000fea0003800200 */
.L_x_255:
[----:B------:R-:W-:Y:S01]  /*1700*/  DMUL R12, R2, 100 ;  /* 0x40590000020c7828 */ /* 0x000fe20000000000 */
[----:B------:R-:W-:Y:S01]  /*1710*/  BSSY.RECONVERGENT B1, `(.L_x_257) ;  /* 0x0000008000017945 */ /* 0x000fe20003800200 */
[----:B------:R-:W-:Y:S01]  /*1720*/  DSETP.NEU.AND P0, PT, R40, 1, PT ;  /* 0x3ff000002800742a */ /* 0x000fe20003f0d000 */
[----:B------:R-:W-:Y:S01]  /*1730*/  MOV R2, R18 ;  /* 0x0000001200027202 */ /* 0x000fe20000000f00 */
[----:B------:R-:W-:Y:S01]  /*1740*/  IMAD.MOV.U32 R3, RZ, RZ, R19 ;  /* 0x000000ffff037224 */ /* 0x000fe200078e0013 */
[----:B------:R-:W-:-:S05]  /*1750*/  MOV R0, 0x1790 ;  /* 0x0000179000007802 */ /* 0x000fca0000000f00 */
[----:B------:R-:W-:Y:S02]  /*1760*/  FSEL R40, R12, RZ, P0 ;  /* 0x000000ff0c287208 */ /* 0x000fe40000000000 */
[----:B------:R-:W-:-:S07]  /*1770*/  FSEL R41, R13, 3.390625, P0 ;  /* 0x405900000d297808 */ /* 0x000fce0000000000 */
[----:B------:R-:W-:Y:S05]  /*1780*/  CALL.REL.NOINC `($_Z11emcee_emceePfiijjiP17curandStateXORWOW$__internal_accurate_pow) ;  /* 0x0000006c008c7944 */ /* 0x000fea0003c00000 */
[----:B------:R-:W-:Y:S05]  /*1790*/  BSYNC.RECONVERGENT B1 ;  /* 0x0000000000017941 */ /* 0x000fea0003800200 */
.L_x_257:
[----:B------:R-:W0:Y:S01]  /*17a0*/  MUFU.RCP64H R19, -20 ;  /* 0xc034000000137908 */ /* 0x000e220000001800 */
[----:B------:R-:W-:Y:S02]  /*17b0*/  HFMA2 R22, -RZ, RZ, 0, 0 ;  /* 0x00000000ff167431 */ /* 0x000fe400000001ff */
[----:B------:R-:W-:Y:S01]  /*17c0*/  IMAD.MOV.U32 R23, RZ, RZ, 0x40340000 ;  /* 0x40340000ff177424 */ /* 0x000fe200078e00ff */
[----:B------:R-:W-:Y:S01]  /*17d0*/  MOV R18, 0x1 ;  /* 0x0000000100127802 */ /* 0x000fe20000000f00 */
[----:B------:R-:W-:Y:S01]  /*17e0*/  DADD R12, R42, 2 ;  /* 0x400000002a0c7429 */ /* 0x000fe20000000000 */
[C---:B------:R-:W-:Y:S01]  /*17f0*/  FSETP.NEU.AND P0, PT, R16.reuse, RZ, PT ;  /* 0x000000ff1000720b */ /* 0x040fe20003f0d000 */
[----:B------:R-:W-:Y:S01]  /*1800*/  BSSY.RECONVERGENT B1, `(.L_x_258) ;  /* 0x0000010000017945 */ /* 0x000fe20003800200 */
[----:B------:R-:W-:-:S07]  /*1810*/  FSETP.NEU.AND P2, PT, R16, 1, PT ;  /* 0x3f8000001000780b */ /* 0x000fce0003f4d000 */
[----:B------:R-:W-:Y:S01]  /*1820*/  LOP3.LUT R12, R13, 0x7ff00000, RZ, 0xc0, !PT ;  /* 0x7ff000000d0c7812 */ /* 0x000fe200078ec0ff */
[----:B0-----:R-:W-:-:S03]  /*1830*/  DFMA R20, R18, R22, 1 ;  /* 0x3ff000001214742b */ /* 0x001fc60000000016 */
[----:B------:R-:W-:Y:S02]  /*1840*/  ISETP.NE.AND P1, PT, R12, 0x7ff00000, PT ;  /* 0x7ff000000c00780c */ /* 0x000fe40003f25270 */
[----:B------:R-:W-:-:S03]  /*1850*/  @!P0 CS2R R2, SRZ ;  /* 0x0000000000028805 */ /* 0x000fc6000001ff00 */
[----:B------:R-:W-:-:S08]  /*1860*/  DFMA R20, R20, R20, R20 ;  /* 0x000000141414722b */ /* 0x000fd00000000014 */
[----:B------:R-:W-:-:S08]  /*1870*/  DFMA R20, R18, R20, R18 ;  /* 0x000000141214722b */ /* 0x000fd00000000012 */
[----:B------:R-:W-:Y:S01]  /*1880*/  DFMA R12, R20, R22, 1 ;  /* 0x3ff00000140c742b */ /* 0x000fe20000000016 */
[----:B------:R-:W-:Y:S10]  /*1890*/  @P1 BRA `(.L_x_259) ;  /* 0x0000000000181947 */ /* 0x000ff40003800000 */
[----:B------:R-:W-:-:S13]  /*18a0*/  FSETP.NAN.AND P0, PT, R16, R16, PT ;  /* 0x000000101000720b */ /* 0x000fda0003f08000 */
[----:B------:R-:W-:Y:S01]  /*18b0*/  @P0 DADD R2, R42, 2 ;  /* 0x400000002a020429 */ /* 0x000fe20000000000 */
[----:B------:R-:W-:Y:S10]  /*18c0*/  @P0 BRA `(.L_x_259) ;  /* 0x00000000000c0947 */ /* 0x000ff40003800000 */
[----:B------:R-:W-:-:S14]  /*18d0*/  DSETP.NEU.AND P0, PT, |R42|, +INF , PT ;  /* 0x7ff000002a00742a */ /* 0x000fdc0003f0d200 */
[----:B------:R-:W-:Y:S01]  /*18e0*/  @!P0 IMAD.MOV.U32 R2, RZ, RZ, 0x0 ;  /* 0x00000000ff028424 */ /* 0x000fe200078e00ff */
[----:B------:R-:W-:-:S07]  /*18f0*/  @!P0 MOV R3, 0x7ff00000 ;  /* 0x7ff0000000038802 */ /* 0x000fce0000000f00 */
.L_x_259:
[----:B------:R-:W-:Y:S05]  /*1900*/  BSYNC.RECONVERGENT B1 ;  /* 0x0000000000017941 */ /* 0x000fea0003800200 */
.L_x_258:
[----:B------:R-:W-:Y:S01]  /*1910*/  FSEL R2, R2, RZ, P2 ;  /* 0x000000ff02027208 */ /* 0x000fe20001000000 */
[----:B------:R-:W-:Y:S01]  /*1920*/  DFMA R12, R20, R12, R20 ;  /* 0x0000000c140c722b */ /* 0x000fe20000000014 */
[----:B------:R-:W-:Y:S01]  /*1930*/  FSEL R3, R3, 1.875, P2 ;  /* 0x3ff0000003037808 */ /* 0x000fe20001000000 */
[----:B------:R-:W-:Y:S05]  /*1940*/  BSSY.RECONVERGENT B1, `(.L_x_260) ;  /* 0x0000011000017945 */ /* 0x000fea0003800200 */
[----:B------:R-:W-:-:S08]  /*1950*/  DADD R40, R40, R2 ;  /* 0x0000000028287229 */ /* 0x000fd00000000002 */
[----:B------:R-:W-:Y:S02]  /*1960*/  DMUL R2, R40, R12 ;  /* 0x0000000c28027228 */ /* 0x000fe40000000000 */
[----:B------:R-:W-:-:S06]  /*1970*/  FSETP.GEU.AND P1, PT, |R41|, 6.5827683646048100446e-37, PT ;  /* 0x036000002900780b */ /* 0x000fcc0003f2e200 */
[----:B------:R-:W-:-:S08]  /*1980*/  DFMA R16, R2, 20, R40 ;  /* 0x403400000210782b */ /* 0x000fd00000000028 */
[----:B------:R-:W-:-:S10]  /*1990*/  DFMA R2, R12, R16, R2 ;  /* 0x000000100c02722b */ /* 0x000fd40000000002 */
[----:B------:R-:W-:-:S05]  /*19a0*/  FFMA R0, RZ, -2.8125, R3 ;  /* 0xc0340000ff007823 */ /* 0x000fca0000000003 */
[----:B------:R-:W-:-:S13]  /*19b0*/  FSETP.GT.AND P0, PT, |R0|, 1.469367938527859385e-39, PT ;  /* 0x001000000000780b */ /* 0x000fda0003f04200 */
[----:B------:R-:W-:Y:S05]  /*19c0*/  @P0 BRA P1, `(.L_x_261) ;  /* 0x0000000000200947 */ /* 0x000fea0000800000 */
[----:B------:R-:W-:Y:S01]  /*19d0*/  IMAD.MOV.U32 R2, RZ, RZ, R40 ;  /* 0x000000ffff027224 */ /* 0x000fe200078e0028 */
[----:B------:R-:W-:Y:S01]  /*19e0*/  MOV R3, R41 ;  /* 0x0000002900037202 */ /* 0x000fe20000000f00 */
[----:B------:R-:W-:Y:S01]  /*19f0*/  IMAD.MOV.U32 R12, RZ, RZ, RZ ;  /* 0x000000ffff0c7224 */ /* 0x000fe200078e00ff */
[----:B------:R-:W-:Y:S02]  /*1a00*/  MOV R13, 0xc0340000 ;  /* 0xc0340000000d7802 */ /* 0x000fe40000000f00 */
[----:B------:R-:W-:-:S07]  /*1a10*/  MOV R0, 0x1a30 ;  /* 0x00001a3000007802 */ /* 0x000fce0000000f00 */
[----:B------:R-:W-:Y:S05]  /*1a20*/  CALL.REL.NOINC `($__internal_0_$__cuda_sm20_div_rn_f64_full) ;  /* 0x0000005c00847944 */ /* 0x000fea0003c00000 */
[----:B------:R-:W-:Y:S01]  /*1a30*/  IMAD.MOV.U32 R2, RZ, RZ, R24 ;  /* 0x000000ffff027224 */ /* 0x000fe200078e0018 */
[----:B------:R-:W-:-:S07]  /*1a40*/  MOV R3, R25 ;  /* 0x0000001900037202 */ /* 0x000fce0000000f00 */
.L_x_261:
[----:B------:R-:W-:Y:S05]  /*1a50*/  BSYNC.RECONVERGENT B1 ;  /* 0x0000000000017941 */ /* 0x000fea0003800200 */
.L_x_260:
[----:B------:R-:W2:Y:S04]  /*1a60*/  LDL R16, [R1+0x3fc] ;  /* 0x0003fc0001107983 */ /* 0x000ea80000100800 */
[----:B------:R0:W5:Y:S01]  /*1a70*/  LDL R4, [R1+0x400] ;  /* 0x0004000001047983 */ /* 0x0001620000100800 */
[----:B------:R-:W-:Y:S02]  /*1a80*/  HFMA2 R13, -RZ, RZ, 1.9912109375, 0.00128841400146484375 ;  /* 0x3ff71547ff0d7431 */ /* 0x000fe400000001ff */
[----:B------:R-:W-:Y:S01]  /*1a90*/  IMAD.MOV.U32 R12, RZ, RZ, 0x652b82fe ;  /* 0x652b82feff0c7424 */ /* 0x000fe200078e00ff */
[----:B------:R-:W-:Y:S01]  /*1aa0*/  UMOV UR8, 0xfefa39ef ;  /* 0xfefa39ef00087882 */ /* 0x000fe20000000000 */
[----:B------:R-:W-:Y:S01]  /*1ab0*/  UMOV UR9, 0x3fe62e42 ;  /* 0x3fe62e4200097882 */ /* 0x000fe20000000000 */
[----:B------:R-:W-:Y:S01]  /*1ac0*/  FSETP.GEU.AND P0, PT, |R3|, 4.1917929649353027344, PT ;  /* 0x4086232b0300780b */ /* 0x000fe20003f0e200 */
[----:B------:R-:W-:Y:S02]  /*1ad0*/  BSSY.RECONVERGENT B1, `(.L_x_262) ;  /* 0x0000038000017945 */ /* 0x000fe40003800200 */
[----:B------:R-:W-:-:S08]  /*1ae0*/  DFMA R12, R2, R12, 6.75539944105574400000e+15 ;  /* 0x43380000020c742b */ /* 0x000fd0000000000c */
[----:B------:R-:W-:-:S08]  /*1af0*/  DADD R18, R12, -6.75539944105574400000e+15 ;  /* 0xc33800000c127429 */ /* 0x000fd00000000000 */
[----:B------:R-:W-:Y:S01]  /*1b00*/  DFMA R20, R18, -UR8, R2 ;  /* 0x8000000812147c2b */ /* 0x000fe20008000002 */
[----:B------:R-:W-:Y:S01]  /*1b10*/  UMOV UR8, 0x3b39803f ;  /* 0x3b39803f00087882 */ /* 0x000fe20000000000 */
[----:B------:R-:W-:-:S06]  /*1b20*/  UMOV UR9, 0x3c7abc9e ;  /* 0x3c7abc9e00097882 */ /* 0x000fcc0000000000 */
[----:B------:R-:W-:Y:S01]  /*1b30*/  DFMA R18, R18, -UR8, R20 ;  /* 0x8000000812127c2b */ /* 0x000fe20008000014 */
[----:B------:R-:W-:Y:S01]  /*1b40*/  UMOV UR8, 0x69ce2bdf ;  /* 0x69ce2bdf00087882 */ /* 0x000fe20000000000 */
[----:B------:R-:W-:Y:S01]  /*1b50*/  IMAD.MOV.U32 R20, RZ, RZ, -0x35dec16 ;  /* 0xfca213eaff147424 */ /* 0x000fe200078e00ff */
[----:B------:R-:W-:Y:S01]  /*1b60*/  MOV R21, 0x3e928af3 ;  /* 0x3e928af300157802 */ /* 0x000fe20000000f00 */
[----:B------:R-:W-:-:S05]  /*1b70*/  UMOV UR9, 0x3e5ade15 ;  /* 0x3e5ade1500097882 */ /* 0x000fca0000000000 */
[----:B------:R-:W-:Y:S01]  /*1b80*/  DFMA R20, R18, UR8, R20 ;  /* 0x0000000812147c2b */ /* 0x000fe20008000014 */
[----:B------:R-:W-:Y:S01]  /*1b90*/  UMOV UR8, 0x62401315 ;  /* 0x6240131500087882 */ /* 0x000fe20000000000 */
[----:B------:R-:W-:-:S06]  /*1ba0*/  UMOV UR9, 0x3ec71dee ;  /* 0x3ec71dee00097882 */ /* 0x000fcc0000000000 */
[----:B------:R-:W-:Y:S01]  /*1bb0*/  DFMA R20, R18, R20, UR8 ;  /* 0x0000000812147e2b */ /* 0x000fe20008000014 */
        /* <DEDUP_REMOVED lines=20> */
[----:B------:R-:W-:-:S08]  /*1d00*/  DFMA R20, R18, R20, UR8 ;  /* 0x0000000812147e2b */ /* 0x000fd00008000014 */
[----:B------:R-:W-:-:S08]  /*1d10*/  DFMA R20, R18, R20, 1 ;  /* 0x3ff000001214742b */ /* 0x000fd00000000014 */
[----:B------:R-:W-:-:S10]  /*1d20*/  DFMA R20, R18, R20, 1 ;  /* 0x3ff000001214742b */ /* 0x000fd40000000014 */
[----:B------:R-:W-:Y:S01]  /*1d30*/  IMAD R41, R12, 0x100000, R21 ;  /* 0x001000000c297824 */ /* 0x000fe200078e0215 */
[----:B------:R-:W-:Y:S01]  /*1d40*/  MOV R40, R20 ;  /* 0x0000001400287202 */ /* 0x000fe20000000f00 */
[----:B--2---:R-:W1:Y:S02]  /*1d50*/  F2F.F64.F32 R42, R16 ;  /* 0x00000010002a7310 */ /* 0x004e640000201800 */
[----:B-1----:R-:W-:Y:S01]  /*1d60*/  DADD R18, -RZ, |R42| ;  /* 0x00000000ff127229 */ /* 0x002fe2000000052a */
[----:B0-----:R-:W-:Y:S10]  /*1d70*/  @!P0 BRA `(.L_x_263) ;  /* 0x0000000000348947 */ /* 0x001ff40003800000 */
[----:B------:R-:W-:Y:S01]  /*1d80*/  FSETP.GEU.AND P1, PT, |R3|, 4.2275390625, PT ;  /* 0x408748000300780b */ /* 0x000fe20003f2e200 */
[C---:B------:R-:W-:Y:S02]  /*1d90*/  DADD R22, R2.reuse, +INF ;  /* 0x7ff0000002167429 */ /* 0x040fe40000000000 */
[----:B------:R-:W-:-:S08]  /*1da0*/  DSETP.GEU.AND P0, PT, R2, RZ, PT ;  /* 0x000000ff0200722a */ /* 0x000fd00003f0e000 */
[----:B------:R-:W-:Y:S02]  /*1db0*/  FSEL R40, R22, RZ, P0 ;  /* 0x000000ff16287208 */ /* 0x000fe40000000000 */
[----:B------:R-:W-:Y:S01]  /*1dc0*/  @!P1 LEA.HI R0, R12, R12, RZ, 0x1 ;  /* 0x0000000c0c009211 */ /* 0x000fe200078f08ff */
[----:B------:R-:W-:Y:S01]  /*1dd0*/  @!P1 IMAD.MOV.U32 R2, RZ, RZ, R20 ;  /* 0x000000ffff029224 */ /* 0x000fe200078e0014 */
[----:B------:R-:W-:Y:S02]  /*1de0*/  FSEL R41, R23, RZ, P0 ;  /* 0x000000ff17297208 */ /* 0x000fe40000000000 */
[----:B------:R-:W-:-:S05]  /*1df0*/  @!P1 SHF.R.S32.HI R3, RZ, 0x1, R0 ;  /* 0x00000001ff039819 */ /* 0x000fca0000011400 */
[----:B------:R-:W-:Y:S01]  /*1e00*/  @!P1 IMAD.IADD R12, R12, 0x1, -R3 ;  /* 0x000000010c0c9824 */ /* 0x000fe200078e0a03 */
[----:B------:R-:W-:-:S04]  /*1e10*/  @!P1 LEA R3, R3, R21, 0x14 ;  /* 0x0000001503039211 */ /* 0x000fc800078ea0ff */
[----:B------:R-:W-:Y:S02]  /*1e20*/  @!P1 LEA R13, R12, 0x3ff00000, 0x14 ;  /* 0x3ff000000c0d9811 */ /* 0x000fe400078ea0ff */
[----:B------:R-:W-:-:S06]  /*1e30*/  @!P1 MOV R12, RZ ;  /* 0x000000ff000c9202 */ /* 0x000fcc0000000f00 */
[----:B------:R-:W-:-:S11]  /*1e40*/  @!P1 DMUL R40, R2, R12 ;  /* 0x0000000c02289228 */ /* 0x000fd60000000000 */
.L_x_263:
[----:B------:R-:W-:Y:S05]  /*1e50*/  BSYNC.RECONVERGENT B1 ;  /* 0x0000000000017941 */ /* 0x000fea0003800200 */
.L_x_262:
[----:B------:R-:W-:Y:S01]  /*1e60*/  BSSY.RECONVERGENT B1, `(.L_x_264) ;  /* 0x0000005000017945 */ /* 0x000fe20003800200 */
[----:B------:R-:W-:Y:S01]  /*1e70*/  IMAD.MOV.U32 R2, RZ, RZ, R18 ;  /* 0x000000ffff027224 */ /* 0x000fe200078e0012 */
[----:B------:R-:W-:Y:S02]  /*1e80*/  MOV R3, R19 ;  /* 0x0000001300037202 */ /* 0x000fe40000000f00 */
[----:B------:R-:W-:-:S07]  /*1e90*/  MOV R0, 0x1eb0 ;  /* 0x00001eb000007802 */ /* 0x000fce0000000f00 */
[----:B-----5:R-:W-:Y:S05]  /*1ea0*/  CALL.REL.NOINC `($_Z11emcee_emceePfiijjiP17curandStateXORWOW$__internal_accurate_pow) ;  /* 0x0000006400c47944 */ /* 0x020fea0003c00000 */
[----:B------:R-:W-:Y:S05]  /*1eb0*/  BSYNC.RECONVERGENT B1 ;  /* 0x0000000000017941 */ /* 0x000fea0003800200 */
.L_x_264:
        /* <DEDUP_REMOVED lines=13> */
[----:B------:R-:W-:Y:S01]  /*1f90*/  @!P0 IMAD.MOV.U32 R2, RZ, RZ, 0x0 ;  /* 0x00000000ff028424 */ /* 0x000fe200078e00ff */
[----:B------:R-:W-:-:S07]  /*1fa0*/  @!P0 MOV R3, 0x7ff00000 ;  /* 0x7ff0000000038802 */ /* 0x000fce0000000f00 */
.L_x_266:
[----:B------:R-:W-:Y:S05]  /*1fb0*/  BSYNC.RECONVERGENT B1 ;  /* 0x0000000000017941 */ /* 0x000fea0003800200 */
.L_x_265:
        /* <DEDUP_REMOVED lines=8> */
.L_x_267:
        /* <DEDUP_REMOVED lines=14> */
[----:B------:R-:W-:Y:S01]  /*2120*/  @!P0 IMAD.MOV.U32 R2, RZ, RZ, 0x0 ;  /* 0x00000000ff028424 */ /* 0x000fe200078e00ff */
[----:B------:R-:W-:-:S07]  /*2130*/  @!P0 MOV R3, 0x7ff00000 ;  /* 0x7ff0000000038802 */ /* 0x000fce0000000f00 */
.L_x_269:
[----:B------:R-:W-:Y:S05]  /*2140*/  BSYNC.RECONVERGENT B1 ;  /* 0x0000000000017941 */ /* 0x000fea0003800200 */
.L_x_268:
[----:B------:R-:W-:Y:S01]  /*2150*/  DMUL R12, R2, 100 ;  /* 0x40590000020c7828 */ /* 0x000fe20000000000 */
[----:B------:R-:W-:Y:S01]  /*2160*/  BSSY.RECONVERGENT B1, `(.L_x_270) ;  /* 0x0000008000017945 */ /* 0x000fe20003800200 */
[----:B------:R-:W-:Y:S01]  /*2170*/  DSETP.NEU.AND P0, PT, R42, 1, PT ;  /* 0x3ff000002a00742a */ /* 0x000fe20003f0d000 */
[----:B------:R-:W-:Y:S01]  /*2180*/  IMAD.MOV.U32 R2, RZ, RZ, R18 ;  /* 0x000000ffff027224 */ /* 0x000fe200078e0012 */
[----:B------:R-:W-:Y:S02]  /*2190*/  MOV R3, R19 ;  /* 0x0000001300037202 */ /* 0x000fe40000000f00 */
[----:B------:R-:W-:-:S04]  /*21a0*/  MOV R0, 0x21e0 ;  /* 0x000021e000007802 */ /* 0x000fc80000000f00 */
[----:B------:R-:W-:Y:S02]  /*21b0*/  FSEL R42, R12, RZ, P0 ;  /* 0x000000ff0c2a7208 */ /* 0x000fe40000000000 */
[----:B------:R-:W-:-:S07]  /*21c0*/  FSEL R43, R13, 3.390625, P0 ;  /* 0x405900000d2b7808 */ /* 0x000fce0000000000 */
[----:B------:R-:W-:Y:S05]  /*21d0*/  CALL.REL.NOINC `($_Z11emcee_emceePfiijjiP17curandStateXORWOW$__internal_accurate_pow) ;  /* 0x0000006000f87944 */ /* 0x000fea0003c00000 */
[----:B------:R-:W-:Y:S05]  /*21e0*/  BSYNC.RECONVERGENT B1 ;  /* 0x0000000000017941 */ /* 0x000fea0003800200 */
.L_x_270:
[----:B------:R-:W0:Y:S01]  /*21f0*/  MUFU.RCP64H R19, -20 ;  /* 0xc034000000137908 */ /* 0x000e220000001800 */
[----:B------:R-:W-:Y:S02]  /*2200*/  HFMA2 R21, -RZ, RZ, 2.1015625, 0 ;  /* 0x40340000ff157431 */ /* 0x000fe400000001ff */
[----:B------:R-:W-:Y:S01]  /*2210*/  IMAD.MOV.U32 R20, RZ, RZ, 0x0 ;  /* 0x00000000ff147424 */ /* 0x000fe200078e00ff */
[----:B------:R-:W-:Y:S01]  /*2220*/  DADD R12, R44, 2 ;  /* 0x400000002c0c7429 */ /* 0x000fe20000000000 */
[----:B------:R-:W-:Y:S01]  /*2230*/  IMAD.MOV.U32 R18, RZ, RZ, 0x1 ;  /* 0x00000001ff127424 */ /* 0x000fe200078e00ff */
[C---:B------:R-:W-:Y:S01]  /*2240*/  FSETP.NEU.AND P0, PT, R16.reuse, RZ, PT ;  /* 0x000000ff1000720b */ /* 0x040fe20003f0d000 */
[----:B------:R-:W-:Y:S01]  /*2250*/  BSSY.RECONVERGENT B1, `(.L_x_271) ;  /* 0x0000010000017945 */ /* 0x000fe20003800200 */
[----:B------:R-:W-:-:S06]  /*2260*/  FSETP.NEU.AND P2, PT, R16, 1, PT ;  /* 0x3f8000001000780b */ /* 0x000fcc0003f4d000 */
        /* <DEDUP_REMOVED lines=12> */
[----:B------:R-:W-:Y:S01]  /*2330*/  @!P0 MOV R2, 0x0 ;  /* 0x0000000000028802 */ /* 0x000fe20000000f00 */
[----:B------:R-:W-:-:S07]  /*2340*/  @!P0 IMAD.MOV.U32 R3, RZ, RZ, 0x7ff00000 ;  /* 0x7ff00000ff038424 */ /* 0x000fce00078e00ff */
.L_x_272:
[----:B------:R-:W-:Y:S05]  /*2350*/  BSYNC.RECONVERGENT B1 ;  /* 0x0000000000017941 */ /* 0x000fea0003800200 */
.L_x_271:
        /* <DEDUP_REMOVED lines=12> */
[----:B------:R-:W-:Y:S01]  /*2420*/  MOV R2, R42 ;  /* 0x0000002a00027202 */ /* 0x000fe20000000f00 */
[----:B------:R-:W-:Y:S01]  /*2430*/  IMAD.MOV.U32 R3, RZ, RZ, R43 ;  /* 0x000000ffff037224 */ /* 0x000fe200078e002b */
[----:B------:R-:W-:Y:S01]  /*2440*/  MOV R12, RZ ;  /* 0x000000ff000c7202 */ /* 0x000fe20000000f00 */
[----:B------:R-:W-:Y:S01]  /*2450*/  IMAD.MOV.U32 R13, RZ, RZ, -0x3fcc0000 ;  /* 0xc0340000ff0d7424 */ /* 0x000fe200078e00ff */
[----:B------:R-:W-:-:S07]  /*2460*/  MOV R0, 0x2480 ;  /* 0x0000248000007802 */ /* 0x000fce0000000f00 */
[----:B------:R-:W-:Y:S05]  /*2470*/  CALL.REL.NOINC `($__internal_0_$__cuda_sm20_div_rn_f64_full) ;  /* 0x0000005000f07944 */ /* 0x000fea0003c00000 */
[----:B------:R-:W-:Y:S01]  /*2480*/  MOV R2, R24 ;  /* 0x0000001800027202 */ /* 0x000fe20000000f00 */
[----:B------:R-:W-:-:S07]  /*2490*/  IMAD.MOV.U32 R3, RZ, RZ, R25 ;  /* 0x000000ffff037224 */ /* 0x000fce00078e0019 */
.L_x_274:
[----:B------:R-:W-:Y:S05]  /*24a0*/  BSYNC.RECONVERGENT B1 ;  /* 0x0000000000017941 */ /* 0x000fea0003800200 */
.L_x_273:
[C---:B------:R-:W-:Y:S01]  /*24b0*/  FMUL R0, |R15|.reuse, 16777216 ;  /* 0x4b8000000f007820 */ /* 0x040fe20000400200 */
[----:B------:R-:W-:Y:S01]  /*24c0*/  FSETP.GEU.AND P0, PT, |R15|, 1.175494350822287508e-38, PT ;  /* 0x008000000f00780b */ /* 0x000fe20003f0e200 */
[----:B------:R-:W-:Y:S02]  /*24d0*/  HFMA2 R12, -RZ, RZ, 1323, -4.565715789794921875e-05 ;  /* 0x652b82feff0c7431 */ /* 0x000fe400000001ff */
[----:B------:R-:W-:Y:S01]  /*24e0*/  IMAD.MOV.U32 R13, RZ, RZ, 0x3ff71547 ;  /* 0x3ff71547ff0d7424 */ /* 0x000fe200078e00ff */
[----:B------:R-:W-:Y:S01]  /*24f0*/  UMOV UR8, 0xfefa39ef ;  /* 0xfefa39ef00087882 */ /* 0x000fe20000000000 */
[----:B------:R-:W-:Y:S01]  /*2500*/  FSEL R0, R0, |R15|, !P0 ;  /* 0x4000000f00007208 */ /* 0x000fe20004000000 */
[----:B------:R-:W-:Y:S01]  /*2510*/  UMOV UR9, 0x3fe62e42 ;  /* 0x3fe62e4200097882 */ /* 0x000fe20000000000 */
[----:B------:R-:W-:Y:S01]  /*2520*/  FSEL R20, RZ, -24, P0 ;  /* 0xc1c00000ff147808 */ /* 0x000fe20000000000 */
[----:B------:R-:W-:Y:S01]  /*2530*/  HFMA2 R27, -RZ, RZ, 0.771484375, 0.21533203125 ;  /* 0x3a2c32e4ff1b7431 */ /* 0x000fe200000001ff */
[----:B------:R-:W-:Y:S01]  /*2540*/  IADD3 R4, PT, PT, R0, -0x3f3504f3, RZ ;  /* 0xc0cafb0d00047810 */ /* 0x000fe20007ffe0ff */
[----:B------:R-:W-:Y:S01]  /*2550*/  DFMA R12, R2, R12, 6.75539944105574400000e+15 ;  /* 0x43380000020c742b */ /* 0x000fe2000000000c */
[----:B------:R-:W0:Y:S01]  /*2560*/  LDC R22, c[0x0][0x398] ;  /* 0x0000e600ff167b82 */ /* 0x000e220000000800 */
[----:B------:R-:W-:Y:S01]  /*2570*/  FSETP.GEU.AND P3, PT, |R3|, 4.1917929649353027344, PT ;  /* 0x4086232b0300780b */ /* 0x000fe20003f6e200 */
[----:B------:R-:W-:Y:S01]  /*2580*/  BSSY.RECONVERGENT B1, `(.L_x_275) ;  /* 0x000006b000017945 */ /* 0x000fe20003800200 */
[----:B------:R-:W-:-:S04]  /*2590*/  LOP3.LUT R21, R4, 0xff800000, RZ, 0xc0, !PT ;  /* 0xff80000004157812 */ /* 0x000fc800078ec0ff */
[----:B------:R-:W-:Y:S01]  /*25a0*/  DADD R16, R12, -6.75539944105574400000e+15 ;  /* 0xc33800000c107429 */ /* 0x000fe20000000000 */
[----:B------:R-:W-:Y:S01]  /*25b0*/  IMAD.IADD R0, R0, 0x1, -R21 ;  /* 0x0000000100007824 */ /* 0x000fe200078e0a15 */
[----:B------:R-:W-:-:S03]  /*25c0*/  I2FP.F32.S32 R21, R21 ;  /* 0x0000001500157245 */ /* 0x000fc60000201400 */
[C---:B------:R-:W-:Y:S01]  /*25d0*/  FADD R4, R0.reuse, 1 ;  /* 0x3f80000000047421 */ /* 0x040fe20000000000 */
[----:B------:R-:W-:Y:S02]  /*25e0*/  FADD R23, R0, -1 ;  /* 0xbf80000000177421 */ /* 0x000fe40000000000 */
[----:B------:R-:W-:Y:S01]  /*25f0*/  DFMA R18, R16, -UR8, R2 ;  /* 0x8000000810127c2b */ /* 0x000fe20008000002 */
[----:B------:R-:W-:Y:S01]  /*2600*/  UMOV UR8, 0x3b39803f ;  /* 0x3b39803f00087882 */ /* 0x000fe20000000000 */
[----:B------:R-:W-:Y:S01]  /*2610*/  UMOV UR9, 0x3c7abc9e ;  /* 0x3c7abc9e00097882 */ /* 0x000fe20000000000 */
[----:B------:R-:W1:Y:S01]  /*2620*/  MUFU.RCP R4, R4 ;  /* 0x0000000400047308 */ /* 0x000e620000001000 */
[----:B------:R-:W-:-:S04]  /*2630*/  FADD R25, R23, R23 ;  /* 0x0000001717197221 */ /* 0x000fc80000000000 */
[----:B------:R-:W-:Y:S01]  /*2640*/  DFMA R16, R16, -UR8, R18 ;  /* 0x8000000810107c2b */ /* 0x000fe20008000012 */
[----:B------:R-:W-:Y:S01]  /*2650*/  UMOV UR8, 0x69ce2bdf ;  /* 0x69ce2bdf00087882 */ /* 0x000fe20000000000 */
[----:B------:R-:W-:Y:S01]  /*2660*/  MOV R18, 0xfca213ea ;  /* 0xfca213ea00127802 */ /* 0x000fe20000000f00 */
[----:B------:R-:W-:Y:S01]  /*2670*/  IMAD.MOV.U32 R19, RZ, RZ, 0x3e928af3 ;  /* 0x3e928af3ff137424 */ /* 0x000fe200078e00ff */
[----:B------:R-:W-:-:S05]  /*2680*/  UMOV UR9, 0x3e5ade15 ;  /* 0x3e5ade1500097882 */ /* 0x000fca0000000000 */
[----:B------:R-:W-:Y:S01]  /*2690*/  DFMA R18, R16, UR8, R18 ;  /* 0x0000000810127c2b */ /* 0x000fe20008000012 */
[----:B------:R-:W-:Y:S01]  /*26a0*/  UMOV UR8, 0x62401315 ;  /* 0x6240131500087882 */ /* 0x000fe20000000000 */
[----:B------:R-:W-:Y:S01]  /*26b0*/  UMOV UR9, 0x3ec71dee ;  /* 0x3ec71dee00097882 */ /* 0x000fe20000000000 */
[----:B-1----:R-:W-:Y:S01]  /*26c0*/  FMUL R0, R4, R25 ;  /* 0x0000001904007220 */ /* 0x002fe20000400000 */
[----:B------:R-:W-:-:S03]  /*26d0*/  FFMA R25, R21, 1.1920928955078125e-07, R20 ;  /* 0x3400000015197823 */ /* 0x000fc60000000014 */
[----:B------:R-:W-:Y:S01]  /*26e0*/  FADD R20, R23, -R0 ;  /* 0x8000000017147221 */ /* 0x000fe20000000000 */
[----:B------:R-:W-:-:S03]  /*26f0*/  FMUL R24, R0, R0 ;  /* 0x0000000000187220 */ /* 0x000fc60000400000 */
[----:B------:R-:W-:Y:S01]  /*2700*/  FADD R26, R20, R20 ;  /* 0x00000014141a7221 */ /* 0x000fe20000000000 */
[C---:B------:R-:W-:Y:S01]  /*2710*/  DFMA R20, R16.reuse, R18, UR8 ;  /* 0x0000000810147e2b */ /* 0x040fe20008000012 */
[----:B------:R-:W-:Y:S01]  /*2720*/  UMOV UR8, 0x7c89eb71 ;  /* 0x7c89eb7100087882 */ /* 0x000fe20000000000 */
[----:B------:R-:W-:Y:S01]  /*2730*/  FFMA R19, R24, R27, 0.0032181653659790754318 ;  /* 0x3b52e7db18137423 */ /* 0x000fe2000000001b */
[----:B------:R-:W-:Y:S01]  /*2740*/  FFMA R18, R0, 1.4426950216293334961, R25 ;  /* 0x3fb8aa3b00127823 */ /* 0x000fe20000000019 */
[----:B------:R-:W-:Y:S01]  /*2750*/  FFMA R23, R23, -R0, R26 ;  /* 0x8000000017177223 */ /* 0x000fe2000000001a */
[----:B------:R-:W-:Y:S01]  /*2760*/  UMOV UR9, 0x3efa0199 ;  /* 0x3efa019900097882 */ /* 0x000fe20000000000 */
[----:B------:R-:W-:Y:S01]  /*2770*/  FFMA R19, R24, R19, 0.018033718690276145935 ;  /* 0x3c93bb7318137423 */ /* 0x000fe20000000013 */
[----:B------:R-:W-:Y:S01]  /*2780*/  FADD R25, R25, -R18 ;  /* 0x8000001219197221 */ /* 0x000fe20000000000 */
[----:B------:R-:W-:Y:S01]  /*2790*/  FMUL R23, R4, R23 ;  /* 0x0000001704177220 */ /* 0x000fe20000400000 */
[----:B------:R-:W-:Y:S01]  /*27a0*/  DFMA R20, R16, R20, UR8 ;  /* 0x0000000810147e2b */ /* 0x000fe20008000014 */
[----:B------:R-:W-:Y:S01]  /*27b0*/  FFMA R19, R24, R19, 0.12022458761930465698 ;  /* 0x3df6384f18137423 */ /* 0x000fe20000000013 */
[----:B------:R-:W-:Y:S01]  /*27c0*/  FFMA R4, R0, 1.4426950216293334961, R25 ;  /* 0x3fb8aa3b00047823 */ /* 0x000fe20000000019 */
[----:B------:R-:W-:Y:S01]  /*27d0*/  UMOV UR8, 0x14761f65 ;  /* 0x14761f6500087882 */ /* 0x000fe20000000000 */
[----:B------:R-:W-:Y:S01]  /*27e0*/  UMOV UR9, 0x3f2a01a0 ;  /* 0x3f2a01a000097882 */ /* 0x000fe20000000000 */
[----:B------:R-:W-:Y:S01]  /*27f0*/  FMUL R19, R24, R19 ;  /* 0x0000001318137220 */ /* 0x000fe20000400000 */
[----:B------:R-:W-:-:S02]  /*2800*/  FFMA R25, R23, 1.4426950216293334961, R4 ;  /* 0x3fb8aa3b17197823 */ /* 0x000fc40000000004 */
[C---:B------:R-:W-:Y:S01]  /*2810*/  DFMA R20, R16.reuse, R20, UR8 ;  /* 0x0000000810147e2b */ /* 0x040fe20008000014 */
[----:B------:R-:W-:Y:S01]  /*2820*/  FMUL R24, R19, 3 ;  /* 0x4040000013187820 */ /* 0x000fe20000400000 */
[----:B------:R-:W-:Y:S01]  /*2830*/  FFMA R4, R0, 1.9251366722983220825e-08, R25 ;  /* 0x32a55e3400047823 */ /* 0x000fe20000000019 */
[----:B------:R-:W-:Y:S01]  /*2840*/  UMOV UR8, 0x1852b7af ;  /* 0x1852b7af00087882 */ /* 0x000fe20000000000 */
[----:B------:R-:W-:Y:S02]  /*2850*/  UMOV UR9, 0x3f56c16c ;  /* 0x3f56c16c00097882 */ /* 0x000fe40000000000 */
[----:B------:R-:W-:Y:S01]  /*2860*/  FFMA R23, R23, R24, R4 ;  /* 0x0000001817177223 */ /* 0x000fe20000000004 */
[----:B0-----:R-:W-:Y:S01]  /*2870*/  VIADD R4, R22, 0xffffffff ;  /* 0xffffffff16047836 */ /* 0x001fe20000000000 */
[----:B------:R-:W-:Y:S01]  /*2880*/  DFMA R20, R16, R20, UR8 ;  /* 0x0000000810147e2b */ /* 0x000fe20008000014 */
[----:B------:R-:W-:Y:S01]  /*2890*/  UMOV UR8, 0x11122322 ;  /* 0x1112232200087882 */ /* 0x000fe20000000000 */
[----:B------:R-:W-:Y:S01]  /*28a0*/  FFMA R23, R0, R19, R23 ;  /* 0x0000001300177223 */ /* 0x000fe20000000017 */
[----:B------:R-:W-:Y:S01]  /*28b0*/  UMOV UR9, 0x3f811111 ;  /* 0x3f81111100097882 */ /* 0x000fe20000000000 */
[----:B------:R-:W-:-:S02]  /*28c0*/  I2FP.F32.U32 R0, R4 ;  /* 0x0000000400007245 */ /* 0x000fc40000201000 */
[----:B------:R-:W-:Y:S02]  /*28d0*/  FADD R25, R18, R23 ;  /* 0x0000001712197221 */ /* 0x000fe40000000000 */
[C---:B------:R-:W-:Y:S01]  /*28e0*/  DFMA R20, R16.reuse, R20, UR8 ;  /* 0x0000000810147e2b */ /* 0x040fe20008000014 */
[----:B------:R-:W-:Y:S01]  /*28f0*/  UMOV UR8, 0x555502a1 ;  /* 0x555502a100087882 */ /* 0x000fe20000000000 */
[-C--:B------:R-:W-:Y:S01]  /*2900*/  FMUL R19, R0, R25.reuse ;  /* 0x0000001900137220 */ /* 0x080fe20000400000 */
[----:B------:R-:W-:Y:S01]  /*2910*/  UMOV UR9, 0x3fa55555 ;  /* 0x3fa5555500097882 */ /* 0x000fe20000000000 */
[----:B------:R-:W-:Y:S02]  /*2920*/  FADD R18, -R18, R25 ;  /* 0x0000001912127221 */ /* 0x000fe40000000100 */
[----:B------:R-:W0:Y:S01]  /*2930*/  FRND R24, R19 ;  /* 0x0000001300187307 */ /* 0x000e220000201000 */
[----:B------:R-:W-:Y:S01]  /*2940*/  FSETP.GT.AND P1, PT, |R19|, 152, PT ;  /* 0x431800001300780b */ /* 0x000fe20003f24200 */
[----:B------:R-:W-:Y:S01]  /*2950*/  DFMA R20, R16, R20, UR8 ;  /* 0x0000000810147e2b */ /* 0x000fe20008000014 */
[----:B------:R-:W-:Y:S01]  /*2960*/  FADD R23, R23, -R18 ;  /* 0x8000001217177221 */ /* 0x000fe20000000000 */
[----:B------:R-:W-:Y:S01]  /*2970*/  FFMA R18, R0, R25, -R19 ;  /* 0x0000001900127223 */ /* 0x000fe20000000813 */
[----:B------:R-:W-:Y:S01]  /*2980*/  UMOV UR8, 0x55555511 ;  /* 0x5555551100087882 */ /* 0x000fe20000000000 */
[----:B------:R-:W-:Y:S01]  /*2990*/  UMOV UR9, 0x3fc55555 ;  /* 0x3fc5555500097882 */ /* 0x000fe20000000000 */
[----:B------:R-:W-:-:S02]  /*29a0*/  HFMA2 R25, -RZ, RZ, 0.64013671875, -15.109375 ;  /* 0x391fcb8eff197431 */ /* 0x000fc400000001ff */
[----:B------:R-:W-:Y:S01]  /*29b0*/  FFMA R18, R0, R23, R18 ;  /* 0x0000001700127223 */ /* 0x000fe20000000012 */
[C---:B------:R-:W-:Y:S01]  /*29c0*/  FSETP.GEU.AND P2, PT, R19.reuse, RZ, PT ;  /* 0x000000ff1300720b */ /* 0x040fe20003f4e000 */
[----:B------:R-:W-:Y:S01]  /*29d0*/  DFMA R20, R16, R20, UR8 ;  /* 0x0000000810147e2b */ /* 0x000fe20008000014 */
[----:B------:R-:W-:Y:S01]  /*29e0*/  UMOV UR8, 0xb ;  /* 0x0000000b00087882 */ /* 0x000fe20000000000 */
[----:B------:R-:W-:Y:S01]  /*29f0*/  UMOV UR9, 0x3fe00000 ;  /* 0x3fe0000000097882 */ /* 0x000fe20000000000 */
[----:B0-----:R-:W-:Y:S01]  /*2a00*/  FADD R23, R19, -R24 ;  /* 0x8000001813177221 */ /* 0x001fe20000000000 */
[----:B------:R-:W-:-:S04]  /*2a10*/  FSETP.GT.AND P0, PT, R24, RZ, PT ;  /* 0x000000ff1800720b */ /* 0x000fc80003f04000 */
[----:B------:R-:W-:Y:S01]  /*2a20*/  DFMA R20, R16, R20, UR8 ;  /* 0x0000000810147e2b */ /* 0x000fe20008000014 */
[----:B------:R-:W-:-:S04]  /*2a30*/  FADD R18, R18, R23 ;  /* 0x0000001712127221 */ /* 0x000fc80000000000 */
[C---:B------:R-:W-:Y:S02]  /*2a40*/  FFMA R23, R18.reuse, R25, 0.0013391353422775864601 ;  /* 0x3aaf85ed12177423 */ /* 0x040fe40000000019 */
[----:B------:R-:W0:Y:S01]  /*2a50*/  F2I.NTZ R25, R19 ;  /* 0x0000001300197305 */ /* 0x000e220000203100 */
[----:B------:R-:W-:Y:S01]  /*2a60*/  DFMA R20, R16, R20, 1 ;  /* 0x3ff000001014742b */ /* 0x000fe20000000014 */
[----:B------:R-:W-:-:S04]  /*2a70*/  FFMA R23, R18, R23, 0.0096188392490148544312 ;  /* 0x3c1d985612177423 */ /* 0x000fc80000000017 */
[----:B------:R-:W-:-:S03]  /*2a80*/  FFMA R23, R18, R23, 0.055503588169813156128 ;  /* 0x3d6357bb12177423 */ /* 0x000fc60000000017 */
[----:B------:R-:W-:Y:S01]  /*2a90*/  DFMA R16, R16, R20, 1 ;  /* 0x3ff000001010742b */ /* 0x000fe20000000014 */
[C---:B------:R-:W-:Y:S01]  /*2aa0*/  FFMA R23, R18.reuse, R23, 0.24022644758224487305 ;  /* 0x3e75fdec12177423 */ /* 0x040fe20000000017 */
[----:B------:R-:W-:Y:S02]  /*2ab0*/  SEL R20, RZ, 0x83000000, P0 ;  /* 0x83000000ff147807 */ /* 0x000fe40000000000 */
[----:B------:R-:W-:Y:S01]  /*2ac0*/  FSETP.NEU.AND P0, PT, R15, 1, PT ;  /* 0x3f8000000f00780b */ /* 0x000fe20003f0d000 */
[----:B------:R-:W-:Y:S02]  /*2ad0*/  FFMA R23, R18, R23, 0.69314718246459960938 ;  /* 0x3f31721812177423 */ /* 0x000fe40000000017 */
[----:B------:R-:W-:Y:S01]  /*2ae0*/  VIADD R24, R20, 0x7f000000 ;  /* 0x7f00000014187836 */ /* 0x000fe20000000000 */
[----:B0-----:R-:W-:Y:S01]  /*2af0*/  LEA R20, R25, -R20, 0x17 ;  /* 0x8000001419147211 */ /* 0x001fe200078eb8ff */
[----:B------:R-:W-:Y:S01]  /*2b00*/  FFMA R23, R18, R23, 1 ;  /* 0x3f80000012177423 */ /* 0x000fe20000000017 */
[----:B------:R-:W-:Y:S01]  /*2b10*/  ISETP.EQ.OR P0, PT, R4, RZ, !P0 ;  /* 0x000000ff0400720c */ /* 0x000fe20004702670 */
[----:B------:R-:W-:Y:S01]  /*2b20*/  IMAD R19, R12, 0x100000, R17 ;  /* 0x001000000c137824 */ /* 0x000fe200078e0211 */
[----:B------:R-:W-:Y:S01]  /*2b30*/  MOV R18, R16 ;  /* 0x0000001000127202 */ /* 0x000fe20000000f00 */
[----:B------:R-:W-:-:S04]  /*2b40*/  FMUL R23, R23, R24 ;  /* 0x0000001817177220 */ /* 0x000fc80000400000 */
[----:B------:R-:W-:Y:S01]  /*2b50*/  FMUL R20, R23, R20 ;  /* 0x0000001417147220 */ /* 0x000fe20000400000 */
[----:B------:R-:W-:Y:S06]  /*2b60*/  @!P3 BRA `(.L_x_276) ;  /* 0x000000000030b947 */ /* 0x000fec0003800000 */
[----:B------:R-:W-:Y:S01]  /*2b70*/  FSETP.GEU.AND P4, PT, |R3|, 4.2275390625, PT ;  /* 0x408748000300780b */ /* 0x000fe20003f8e200 */
[C---:B------:R-:W-:Y:S02]  /*2b80*/  DADD R18, R2.reuse, +INF ;  /* 0x7ff0000002127429 */ /* 0x040fe40000000000 */
[----:B------:R-:W-:-:S08]  /*2b90*/  DSETP.GEU.AND P3, PT, R2, RZ, PT ;  /* 0x000000ff0200722a */ /* 0x000fd00003f6e000 */
[----:B------:R-:W-:Y:S02]  /*2ba0*/  FSEL R18, R18, RZ, P3 ;  /* 0x000000ff12127208 */ /* 0x000fe40001800000 */
[----:B------:R-:W-:Y:S02]  /*2bb0*/  @!P4 LEA.HI R13, R12, R12, RZ, 0x1 ;  /* 0x0000000c0c0dc211 */ /* 0x000fe400078f08ff */
[----:B------:R-:W-:Y:S02]  /*2bc0*/  FSEL R19, R19, RZ, P3 ;  /* 0x000000ff13137208 */ /* 0x000fe40001800000 */
[----:B------:R-:W-:-:S04]  /*2bd0*/  @!P4 SHF.R.S32.HI R13, RZ, 0x1, R13 ;  /* 0x00000001ff0dc819 */ /* 0x000fc8000001140d */
[----:B------:R-:W-:Y:S01]  /*2be0*/  @!P4 LEA R17, R13, R17, 0x14 ;  /* 0x000000110d11c211 */ /* 0x000fe200078ea0ff */
[----:B------:R-:W-:-:S05]  /*2bf0*/  @!P4 IMAD.IADD R2, R12, 0x1, -R13 ;  /* 0x000000010c02c824 */ /* 0x000fca00078e0a0d */
[----:B------:R-:W-:Y:S01]  /*2c00*/  @!P4 LEA R3, R2, 0x3ff00000, 0x14 ;  /* 0x3ff000000203c811 */ /* 0x000fe200078ea0ff */
[----:B------:R-:W-:-:S06]  /*2c10*/  @!P4 IMAD.MOV.U32 R2, RZ, RZ, RZ ;  /* 0x000000ffff02c224 */ /* 0x000fcc00078e00ff */
[----:B------:R-:W-:-:S11]  /*2c20*/  @!P4 DMUL R18, R16, R2 ;  /* 0x000000021012c228 */ /* 0x000fd60000000000 */
.L_x_276:
[----:B------:R-:W-:Y:S05]  /*2c30*/  BSYNC.RECONVERGENT B1 ;  /* 0x0000000000017941 */ /* 0x000fea0003800200 */
.L_x_275:
[----:B------:R-:W-:Y:S01]  /*2c40*/  BSSY.RECONVERGENT B1, `(.L_x_277) ;  /* 0x000001a000017945 */ /* 0x000fe20003800200 */
[----:B------:R-:W-:Y:S02]  /*2c50*/  MOV R16, 0x3f800000 ;  /* 0x3f80000000107802 */ /* 0x000fe40000000f00 */
[----:B------:R-:W-:Y:S01]  /*2c60*/  @P1 FSEL R20, RZ, +INF , !P2 ;  /* 0x7f800000ff141808 */ /* 0x000fe20005000000 */
[----:B------:R-:W-:Y:S06]  /*2c70*/  @P0 BRA `(.L_x_278) ;  /* 0x0000000000580947 */ /* 0x000fec0003800000 */
[----:B------:R-:W-:-:S04]  /*2c80*/  FSETP.NAN.AND P0, PT, |R0|, |R0|, PT ;  /* 0x400000000000720b */ /* 0x000fc80003f08200 */
[----:B------:R-:W-:-:S13]  /*2c90*/  FSETP.NUM.AND P0, PT, |R15|, |R15|, !P0 ;  /* 0x4000000f0f00720b */ /* 0x000fda0004707200 */
[----:B------:R-:W-:Y:S01]  /*2ca0*/  @!P0 FADD R16, R15, R0 ;  /* 0x000000000f108221 */ /* 0x000fe20000000000 */
[----:B------:R-:W-:Y:S06]  /*2cb0*/  @!P0 BRA `(.L_x_278) ;  /* 0x0000000000488947 */ /* 0x000fec0003800000 */
[----:B------:R-:W-:Y:S01]  /*2cc0*/  FMUL R3, R0, 0.5 ;  /* 0x3f00000000037820 */ /* 0x000fe20000400000 */
[----:B------:R-:W-:-:S04]  /*2cd0*/  FSETP.NEU.AND P0, PT, |R15|, +INF , PT ;  /* 0x7f8000000f00780b */ /* 0x000fc80003f0d200 */
[----:B------:R-:W-:Y:S01]  /*2ce0*/  FSETP.NEU.AND P0, PT, R15, RZ, P0 ;  /* 0x000000ff0f00720b */ /* 0x000fe2000070d000 */
[----:B------:R-:W0:-:S12]  /*2cf0*/  FRND.TRUNC R3, R3 ;  /* 0x0000000300037307 */ /* 0x000e18000020d000 */
[----:B------:R-:W-:Y:S01]  /*2d00*/  @!P0 FADD R2, R15, R15 ;  /* 0x0000000f0f028221 */ /* 0x000fe20000000000 */
[----:B0-----:R-:W-:-:S04]  /*2d10*/  FADD R13, R3, R3 ;  /* 0x00000003030d7221 */ /* 0x001fc80000000000 */
[----:B------:R-:W-:-:S05]  /*2d20*/  FADD R13, R0, -R13 ;  /* 0x8000000d000d7221 */ /* 0x000fca0000000000 */
[----:B------:R-:W-:-:S13]  /*2d30*/  FSETP.NEU.AND P1, PT, |R13|, 1, !P0 ;  /* 0x3f8000000d00780b */ /* 0x000fda000472d200 */
[----:B------:R-:W-:-:S05]  /*2d40*/  @P1 LOP3.LUT R2, R2, 0x7fffffff, RZ, 0xc0, !PT ;  /* 0x7fffffff02021812 */ /* 0x000fca00078ec0ff */
[----:B------:R-:W-:Y:S01]  /*2d50*/  @!P0 IMAD.MOV.U32 R16, RZ, RZ, R2 ;  /* 0x000000ffff108224 */ /* 0x000fe200078e0002 */
[----:B------:R-:W-:Y:S06]  /*2d60*/  @!P0 BRA `(.L_x_278) ;  /* 0x00000000001c8947 */ /* 0x000fec0003800000 */
[----:B------:R-:W-:Y:S02]  /*2d70*/  FSETP.NEU.AND P0, PT, |R0|, +INF , PT ;  /* 0x7f8000000000780b */ /* 0x000fe40003f0d200 */
[----:B------:R-:W-:-:S13]  /*2d80*/  FSETP.EQ.AND P1, PT, R15, -1, PT ;  /* 0xbf8000000f00780b */ /* 0x000fda0003f22000 */
[----:B------:R-:W-:Y:S05]  /*2d90*/  @!P0 BRA P1, `(.L_x_278) ;  /* 0x0000000000108947 */ /* 0x000fea0000800000 */
[----:B------:R-:W-:Y:S02]  /*2da0*/  FSETP.GEU.AND P0, PT, R15, RZ, PT ;  /* 0x000000ff0f00720b */ /* 0x000fe40003f0e000 */
[----:B------:R-:W-:-:S11]  /*2db0*/  MOV R16, R20 ;  /* 0x0000001400107202 */ /* 0x000fd60000000f00 */
[----:B------:R-:W-:-:S04]  /*2dc0*/  @!P0 FSETP.NEU.AND P1, PT, |R13|, 1, PT ;  /* 0x3f8000000d00880b */ /* 0x000fc80003f2d200 */
[----:B------:R-:W-:-:S09]  /*2dd0*/  @!P0 FSEL R16, R20, -R20, P1 ;  /* 0x8000001414108208 */ /* 0x000fd20000800000 */
.L_x_278:
[----:B------:R-:W-:Y:S05]  /*2de0*/  BSYNC.RECONVERGENT B1 ;  /* 0x0000000000017941 */ /* 0x000fea0003800200 */
.L_x_277:
[----:B------:R-:W0:Y:S01]  /*2df0*/  MUFU.RCP64H R3, R41 ;  /* 0x0000002900037308 */ /* 0x000e220000001800 */
[----:B------:R-:W-:Y:S01]  /*2e00*/  IMAD.MOV.U32 R2, RZ, RZ, 0x1 ;  /* 0x00000001ff027424 */ /* 0x000fe200078e00ff */
[----:B------:R-:W-:Y:S01]  /*2e10*/  MOV R20, R18 ;  /* 0x0000001200147202 */ /* 0x000fe20000000f00 */
[----:B------:R-:W-:Y:S01]  /*2e20*/  IMAD.MOV.U32 R21, RZ, RZ, R19 ;  /* 0x000000ffff157224 */ /* 0x000fe200078e0013 */
[----:B------:R-:W-:Y:S01]  /*2e30*/  FSETP.GEU.AND P2, PT, |R19|, 6.5827683646048100446e-37, PT ;  /* 0x036000001300780b */ /* 0x000fe20003f4e200 */
[----:B------:R-:W-:Y:S01]  /*2e40*/  BSSY.RECONVERGENT B1, `(.L_x_279) ;  /* 0x0000018000017945 */ /* 0x000fe20003800200 */
[----:B------:R-:W-:Y:S01]  /*2e50*/  ISETP.NE.AND P0, PT, R22, RZ, PT ;  /* 0x000000ff1600720c */ /* 0x000fe20003f05270 */
[----:B------:R-:W-:Y:S01]  /*2e60*/  VIADD R28, R32, UR5 ;  /* 0x00000005201c7c36 */ /* 0x000fe20008000000 */
[----:B------:R-:W1:Y:S01]  /*2e70*/  F2F.F64.F32 R16, R16 ;  /* 0x0000001000107310 */ /* 0x000e620000201800 */
[----:B------:R-:W-:Y:S01]  /*2e80*/  IADD3 R14, PT, PT, R14, 0x10974f, RZ ;  /* 0x0010974f0e0e7810 */ /* 0x000fe20007ffe0ff */
[----:B0-----:R-:W-:-:S08]  /*2e90*/  DFMA R12, R2, -R40, 1 ;  /* 0x3ff00000020c742b */ /* 0x001fd00000000828 */
[----:B------:R-:W-:-:S08]  /*2ea0*/  DFMA R12, R12, R12, R12 ;  /* 0x0000000c0c0c722b */ /* 0x000fd0000000000c */
[----:B------:R-:W-:-:S08]  /*2eb0*/  DFMA R12, R2, R12, R2 ;  /* 0x0000000c020c722b */ /* 0x000fd00000000002 */
[----:B------:R-:W-:-:S08]  /*2ec0*/  DFMA R2, R12, -R40, 1 ;  /* 0x3ff000000c02742b */ /* 0x000fd00000000828 */
[----:B------:R-:W-:-:S08]  /*2ed0*/  DFMA R2, R12, R2, R12 ;  /* 0x000000020c02722b */ /* 0x000fd0000000000c */
[----:B------:R-:W-:-:S08]  /*2ee0*/  DMUL R12, R2, R20 ;  /* 0x00000014020c7228 */ /* 0x000fd00000000000 */
[----:B------:R-:W-:-:S08]  /*2ef0*/  DFMA R20, R12, -R40, R20 ;  /* 0x800000280c14722b */ /* 0x000fd00000000014 */
[----:B------:R-:W-:-:S10]  /*2f00*/  DFMA R2, R2, R20, R12 ;  /* 0x000000140202722b */ /* 0x000fd4000000000c */
[----:B------:R-:W-:-:S05]  /*2f10*/  FFMA R0, RZ, R41, R3 ;  /* 0x00000029ff007223 */ /* 0x000fca0000000003 */
[----:B------:R-:W-:-:S13]  /*2f20*/  FSETP.GT.AND P1, PT, |R0|, 1.469367938527859385e-39, PT ;  /* 0x001000000000780b */ /* 0x000fda0003f24200 */
[----:B-1----:R-:W-:Y:S05]  /*2f30*/  @P1 BRA P2, `(.L_x_280) ;  /* 0x0000000000201947 */ /* 0x002fea0001000000 */
[----:B------:R-:W-:Y:S01]  /*2f40*/  MOV R2, R18 ;  /* 0x0000001200027202 */ /* 0x000fe20000000f00 */
[----:B------:R-:W-:Y:S01]  /*2f50*/  IMAD.MOV.U32 R3, RZ, RZ, R19 ;  /* 0x000000ffff037224 */ /* 0x000fe200078e0013 */
[----:B------:R-:W-:Y:S01]  /*2f60*/  MOV R12, R40 ;  /* 0x00000028000c7202 */ /* 0x000fe20000000f00 */
[----:B------:R-:W-:Y:S01]  /*2f70*/  IMAD.MOV.U32 R13, RZ, RZ, R41 ;  /* 0x000000ffff0d7224 */ /* 0x000fe200078e0029 */
[----:B------:R-:W-:-:S07]  /*2f80*/  MOV R0, 0x2fa0 ;  /* 0x00002fa000007802 */ /* 0x000fce0000000f00 */
[----:B------:R-:W-:Y:S05]  /*2f90*/  CALL.REL.NOINC `($__internal_0_$__cuda_sm20_div_rn_f64_full) ;  /* 0x0000004800287944 */ /* 0x000fea0003c00000 */
[----:B------:R-:W-:Y:S01]  /*2fa0*/  MOV R2, R24 ;  /* 0x0000001800027202 */ /* 0x000fe20000000f00 */
[----:B------:R-:W-:-:S07]  /*2fb0*/  IMAD.MOV.U32 R3, RZ, RZ, R25 ;  /* 0x000000ffff037224 */ /* 0x000fce00078e0019 */
.L_x_280:
[----:B------:R-:W-:Y:S05]  /*2fc0*/  BSYNC.RECONVERGENT B1 ;  /* 0x0000000000017941 */ /* 0x000fea0003800200 */
.L_x_279:
[----:B------:R-:W-:Y:S01]  /*2fd0*/  IADD3 R0, PT, PT, R11, R14, RZ ;  /* 0x0000000e0b007210 */ /* 0x000fe20007ffe0ff */
[----:B------:R-:W-:Y:S01]  /*2fe0*/  IMAD.MOV.U32 R13, RZ, RZ, 0x2f800000 ;  /* 0x2f800000ff0d7424 */ /* 0x000fe200078e00ff */
[----:B------:R-:W-:Y:S01]  /*2ff0*/  DMUL R16, R16, R2 ;  /* 0x0000000210107228 */ /* 0x000fe20000000000 */
[----:B------:R-:W-:Y:S01]  /*3000*/  BSSY.RECONVERGENT B1, `(.L_x_281) ;  /* 0x00000b8000017945 */ /* 0x000fe20003800200 */
[----:B------:R-:W-:-:S05]  /*3010*/  I2FP.F32.U32 R0, R0 ;  /* 0x0000000000007245 */ /* 0x000fca0000201000 */
[----:B------:R-:W-:-:S04]  /*3020*/  FFMA R0, R0, R13, 1.1641532182693481445e-10 ;  /* 0x2f00000000007423 */ /* 0x000fc8000000000d */
[----:B------:R-:W0:Y:S02]  /*3030*/  F2F.F64.F32 R12, R0 ;  /* 0x00000000000c7310 */ /* 0x000e240000201800 */
[----:B0-----:R-:W-:-:S14]  /*3040*/  DSETP.LEU.OR P0, PT, R16, R12, !P0 ;  /* 0x0000000c1000722a */ /* 0x001fdc000470b400 */
[----:B------:R-:W-:Y:S05]  /*3050*/  @P0 BRA `(.L_x_282) ;  /* 0x0000000800c80947 */ /* 0x000fea0003800000 */
[----:B------:R-:W-:Y:S01]  /*3060*/  ISETP.GE.U32.AND P0, PT, R4, 0xf, PT ;  /* 0x0000000f0400780c */ /* 0x000fe20003f06070 */
[----:B------:R-:W-:-:S12]  /*3070*/  UMOV UR4, URZ ;  /* 0x000000ff00047c82 */ /* 0x000fd80008000000 */
[----:B------:R-:W-:Y:S05]  /*3080*/  @!P0 BRA `(.L_x_283) ;  /* 0x0000000400688947 */ /* 0x000fea0003800000 */
[----:B------:R-:W0:Y:S01]  /*3090*/  LDC R3, c[0x0][0x390] ;  /* 0x0000e400ff037b82 */ /* 0x000e220000000800 */
[----:B------:R-:W1:Y:S01]  /*30a0*/  LDCU UR4, c[0x0][0x398] ;  /* 0x00007300ff0477ac */ /* 0x000e620008000800 */
[----:B------:R-:W-:Y:S01]  /*30b0*/  MOV R0, R28 ;  /* 0x0000001c00007202 */ /* 0x000fe20000000f00 */
[----:B------:R-:W-:Y:S02]  /*30c0*/  UIADD3 UR8, UPT, UPT, UR16, 0x41c, URZ ;  /* 0x0000041c10087890 */ /* 0x000fe4000fffe0ff */
[----:B-1----:R-:W-:-:S04]  /*30d0*/  ULOP3.LUT UR4, UR4, 0xfffffff0, URZ, 0xc0, !UPT ;  /* 0xfffffff004047892 */ /* 0x002fc8000f8ec0ff */
[----:B------:R-:W-:Y:S01]  /*30e0*/  UIADD3 UR7, UPT, UPT, -UR4, URZ, URZ ;  /* 0x000000ff04077290 */ /* 0x000fe2000fffe1ff */
[C---:B0-----:R-:W-:Y:S01]  /*30f0*/  IADD3 R25, PT, PT, R3.reuse, UR5, R32 ;  /* 0x0000000503197c10 */ /* 0x041fe2000fffe020 */
[C-C-:B------:R-:W-:Y:S01]  /*3100*/  IMAD R2, R3.reuse, 0x2, R28.reuse ;  /* 0x0000000203027824 */ /* 0x140fe200078e021c */
[C---:B------:R-:W-:Y:S01]  /*3110*/  LEA R12, R3.reuse, R28, 0x2 ;  /* 0x0000001c030c7211 */ /* 0x040fe200078e10ff */
[C-C-:B------:R-:W-:Y:S02]  /*3120*/  IMAD R4, R3.reuse, 0x3, R28.reuse ;  /* 0x0000000303047824 */ /* 0x140fe400078e021c */
[C-C-:B------:R-:W-:Y:S02]  /*3130*/  IMAD R16, R3.reuse, 0x5, R28.reuse ;  /* 0x0000000503107824 */ /* 0x140fe400078e021c */
[C-C-:B------:R-:W-:Y:S02]  /*3140*/  IMAD R18, R3.reuse, 0x6, R28.reuse ;  /* 0x0000000603127824 */ /* 0x140fe400078e021c */
[----:B------:R-:W-:-:S02]  /*3150*/  IMAD R20, R3, 0x7, R28 ;  /* 0x0000000703147824 */ /* 0x000fc400078e021c */
[C-C-:B------:R-:W-:Y:S02]  /*3160*/  IMAD R22, R3.reuse, 0x8, R28.reuse ;  /* 0x0000000803167824 */ /* 0x140fe400078e021c */
[C-C-:B------:R-:W-:Y:S02]  /*3170*/  IMAD R24, R3.reuse, 0x9, R28.reuse ;  /* 0x0000000903187824 */ /* 0x140fe400078e021c */
[C-C-:B------:R-:W-:Y:S02]  /*3180*/  IMAD R13, R3.reuse, 0xa, R28.reuse ;  /* 0x0000000a030d7824 */ /* 0x140fe400078e021c */
[C-C-:B------:R-:W-:Y:S02]  /*3190*/  IMAD R15, R3.reuse, 0xb, R28.reuse ;  /* 0x0000000b030f7824 */ /* 0x140fe400078e021c */
[C-C-:B------:R-:W-:Y:S02]  /*31a0*/  IMAD R17, R3.reuse, 0xc, R28.reuse ;  /* 0x0000000c03117824 */ /* 0x140fe400078e021c */
[----:B------:R-:W-:-:S02]  /*31b0*/  IMAD R19, R3, 0xd, R28 ;  /* 0x0000000d03137824 */ /* 0x000fc400078e021c */
[C-C-:B------:R-:W-:Y:S02]  /*31c0*/  IMAD R21, R3.reuse, 0xe, R28.reuse ;  /* 0x0000000e03157824 */ /* 0x140fe400078e021c */
[----:B------:R-:W-:-:S07]  /*31d0*/  IMAD R23, R3, 0xf, R28 ;  /* 0x0000000f03177824 */ /* 0x000fce00078e021c */
.L_x_284:
[----:B------:R-:W2:Y:S01]  /*31e0*/  LDL R45, [UR8+-0x20] ;  /* 0xffffe008ff2d7983 */ /* 0x000ea20008100800 */
[----:B-1----:R-:W0:Y:S03]  /*31f0*/  LDC.64 R26, c[0x0][0x380] ;  /* 0x0000e000ff1a7b82 */ /* 0x002e260000000a00 */
[----:B------:R-:W3:Y:S04]  /*3200*/  LDL R42, [UR8+-0x1c] ;  /* 0xffffe408ff2a7983 */ /* 0x000ee80008100800 */
[----:B------:R-:W4:Y:S04]  /*3210*/  LDL R40, [UR8+-0x18] ;  /* 0xffffe808ff287983 */ /* 0x000f280008100800 */
[----:B------:R-:W5:Y:S04]  /*3220*/  LDL R43, [UR8+-0x14] ;  /* 0xffffec08ff2b7983 */ /* 0x000f680008100800 */
[----:B------:R-:W5:Y:S04]  /*3230*/  LDL R41, [UR8+-0x10] ;  /* 0xfffff008ff297983 */ /* 0x000f680008100800 */
[----:B------:R-:W5:Y:S04]  /*3240*/  LDL R35, [UR8+-0xc] ;  /* 0xfffff408ff237983 */ /* 0x000f680008100800 */
[----:B------:R-:W5:Y:S01]  /*3250*/  LDL R29, [UR8+-0x8] ;  /* 0xfffff808ff1d7983 */ /* 0x000f620008100800 */
[----:B0-----:R-:W-:-:S03]  /*3260*/  IMAD.WIDE.U32 R36, R0, 0x4, R26 ;  /* 0x0000000400247825 */ /* 0x001fc600078e001a */
[----:B------:R-:W5:Y:S01]  /*3270*/  LDL R34, [UR8+-0x4] ;  /* 0xfffffc08ff227983 */ /* 0x000f620008100800 */
[----:B------:R-:W-:-:S03]  /*3280*/  IMAD.WIDE.U32 R30, R25, 0x4, R26 ;  /* 0x00000004191e7825 */ /* 0x000fc600078e001a */
[----:B--2---:R0:W-:Y:S04]  /*3290*/  STG.E desc[UR10][R36.64], R45 ;  /* 0x0000002d24007986 */ /* 0x0041e8000c10190a */
[----:B---3--:R1:W-:Y:S01]  /*32a0*/  STG.E desc[UR10][R30.64], R42 ;  /* 0x0000002a1e007986 */ /* 0x0083e2000c10190a */
[----:B0-----:R-:W-:-:S04]  /*32b0*/  IMAD.WIDE.U32 R44, R2, 0x4, R26 ;  /* 0x00000004022c7825 */ /* 0x001fc800078e001a */
[--C-:B------:R-:W-:Y:S01]  /*32c0*/  IMAD.WIDE.U32 R36, R4, 0x4, R26.reuse ;  /* 0x0000000404247825 */ /* 0x100fe200078e001a */
[----:B----4-:R0:W-:Y:S04]  /*32d0*/  STG.E desc[UR10][R44.64], R40 ;  /* 0x000000282c007986 */ /* 0x0101e8000c10190a */
[----:B-----5:R2:W-:Y:S01]  /*32e0*/  STG.E desc[UR10][R36.64], R43 ;  /* 0x0000002b24007986 */ /* 0x0205e2000c10190a */
[----:B-1----:R-:W-:-:S03]  /*32f0*/  IMAD.WIDE.U32 R30, R16, 0x4, R26 ;  /* 0x00000004101e7825 */ /* 0x002fc600078e001a */
[----:B0-----:R-:W3:Y:S01]  /*3300*/  LDL R40, [UR8] ;  /* 0x00000008ff287983 */ /* 0x001ee20008100800 */
[----:B--2---:R-:W-:-:S03]  /*3310*/  IMAD.WIDE.U32 R42, R12, 0x4, R26 ;  /* 0x000000040c2a7825 */ /* 0x004fc600078e001a */
[----:B------:R-:W2:Y:S04]  /*3320*/  LDL R44, [UR8+0xc] ;  /* 0x00000c08ff2c7983 */ /* 0x000ea80008100800 */
[----:B------:R0:W-:Y:S04]  /*3330*/  STG.E desc[UR10][R42.64], R41 ;  /* 0x000000292a007986 */ /* 0x0001e8000c10190a */
[----:B------:R1:W-:Y:S04]  /*3340*/  STG.E desc[UR10][R30.64], R35 ;  /* 0x000000231e007986 */ /* 0x0003e8000c10190a */
[----:B------:R-:W4:Y:S04]  /*3350*/  LDL R45, [UR8+0x10] ;  /* 0x00001008ff2d7983 */ /* 0x000f280008100800 */
[----:B0-----:R-:W5:Y:S04]  /*3360*/  LDL R41, [UR8+0x4] ;  /* 0x00000408ff297983 */ /* 0x001f680008100800 */
[----:B-1----:R-:W2:Y:S01]  /*3370*/  LDL R35, [UR8+0x8] ;  /* 0x00000808ff237983 */ /* 0x002ea20008100800 */
[----:B------:R-:W-:-:S03]  /*3380*/  IMAD.WIDE.U32 R30, R18, 0x4, R26 ;  /* 0x00000004121e7825 */ /* 0x000fc600078e001a */
[----:B------:R-:W4:Y:S04]  /*3390*/  LDL R42, [UR8+0x14] ;  /* 0x00001408ff2a7983 */ /* 0x000f280008100800 */
[----:B------:R0:W-:Y:S04]  /*33a0*/  STG.E desc[UR10][R30.64], R29 ;  /* 0x0000001d1e007986 */ /* 0x0001e8000c10190a */
[----:B------:R-:W4:Y:S04]  /*33b0*/  LDL R43, [UR8+0x18] ;  /* 0x00001808ff2b7983 */ /* 0x000f280008100800 */
[----:B0-----:R-:W4:Y:S01]  /*33c0*/  LDL R29, [UR8+0x1c] ;  /* 0x00001c08ff1d7983 */ /* 0x001f220008100800 */
[----:B------:R-:W-:-:S04]  /*33d0*/  IMAD.WIDE.U32 R36, R20, 0x4, R26 ;  /* 0x0000000414247825 */ /* 0x000fc800078e001a */
[--C-:B------:R-:W-:Y:S01]  /*33e0*/  IMAD.WIDE.U32 R30, R22, 0x4, R26.reuse ;  /* 0x00000004161e7825 */ /* 0x100fe200078e001a */
[----:B------:R0:W-:Y:S03]  /*33f0*/  STG.E desc[UR10][R36.64], R34 ;  /* 0x0000002224007986 */ /* 0x0001e6000c10190a */
[----:B0-----:R-:W-:Y:S01]  /*3400*/  IMAD.WIDE.U32 R36, R24, 0x4, R26 ;  /* 0x0000000418247825 */ /* 0x001fe200078e001a */
[----:B------:R-:W-:-:S04]  /*3410*/  UIADD3 UR7, UPT, UPT, UR7, 0x10, URZ ;  /* 0x0000001007077890 */ /* 0x000fc8000fffe0ff */
[----:B------:R-:W-:Y:S01]  /*3420*/  UISETP.NE.AND UP0, UPT, UR7, URZ, UPT ;  /* 0x000000ff0700728c */ /* 0x000fe2000bf05270 */
        /* <DEDUP_REMOVED lines=9> */
[----:B------:R-:W-:Y:S01]  /*34c0*/  IMAD R0, R3, 0x10, R0 ;  /* 0x0000001003007824 */ /* 0x000fe200078e0200 */
[----:B------:R-:W-:Y:S01]  /*34d0*/  UIADD3 UR8, UPT, UPT, UR8, 0x40, URZ ;  /* 0x0000004008087890 */ /* 0x000fe2000fffe0ff */
[----:B---3--:R0:W-:Y:S02]  /*34e0*/  STG.E desc[UR10][R30.64], R40 ;  /* 0x000000281e007986 */ /* 0x0081e4000c10190a */
[----:B0-----:R-:W-:-:S02]  /*34f0*/  IMAD.WIDE.U32 R30, R15, 0x4, R26 ;  /* 0x000000040f1e7825 */ /* 0x001fc400078e001a */
[----:B-----5:R0:W-:Y:S02]  /*3500*/  STG.E desc[UR10][R36.64], R41 ;  /* 0x0000002924007986 */ /* 0x0201e4000c10190a */
[----:B0-----:R-:W-:-:S05]  /*3510*/  IMAD.WIDE.U32 R40, R13, 0x4, R26 ;  /* 0x000000040d287825 */ /* 0x001fca00078e001a */
[----:B--2---:R0:W-:Y:S01]  /*3520*/  STG.E desc[UR10][R40.64], R35 ;  /* 0x0000002328007986 */ /* 0x0041e2000c10190a */
[----:B------:R-:W-:-:S03]  /*3530*/  IMAD.WIDE.U32 R36, R19, 0x4, R26 ;  /* 0x0000000413247825 */ /* 0x000fc600078e001a */
[----:B------:R-:W-:Y:S01]  /*3540*/  STG.E desc[UR10][R30.64], R44 ;  /* 0x0000002c1e007986 */ /* 0x000fe2000c10190a */
[----:B0-----:R-:W-:-:S05]  /*3550*/  IMAD.WIDE.U32 R34, R17, 0x4, R26 ;  /* 0x0000000411227825 */ /* 0x001fca00078e001a */
[----:B----4-:R0:W-:Y:S04]  /*3560*/  STG.E desc[UR10][R34.64], R45 ;  /* 0x0000002d22007986 */ /* 0x0101e8000c10190a */
[----:B------:R1:W-:Y:S01]  /*3570*/  STG.E desc[UR10][R36.64], R42 ;  /* 0x0000002a24007986 */ /* 0x0003e2000c10190a */
[----:B0-----:R-:W-:-:S04]  /*3580*/  IMAD.WIDE.U32 R34, R21, 0x4, R26 ;  /* 0x0000000415227825 */ /* 0x001fc800078e001a */
[----:B------:R-:W-:Y:S01]  /*3590*/  IMAD.WIDE.U32 R26, R23, 0x4, R26 ;  /* 0x00000004171a7825 */ /* 0x000fe200078e001a */
[----:B------:R1:W-:Y:S04]  /*35a0*/  STG.E desc[UR10][R34.64], R43 ;  /* 0x0000002b22007986 */ /* 0x0003e8000c10190a */
[----:B------:R1:W-:Y:S01]  /*35b0*/  STG.E desc[UR10][R26.64], R29 ;  /* 0x0000001d1a007986 */ /* 0x0003e2000c10190a */
[C---:B------:R-:W-:Y:S01]  /*35c0*/  IMAD R13, R3.reuse, 0x10, R13 ;  /* 0x00000010030d7824 */ /* 0x040fe200078e020d */
[C---:B------:R-:W-:Y:S01]  /*35d0*/  LEA R15, R3.reuse, R15, 0x4 ;  /* 0x0000000f030f7211 */ /* 0x040fe200078e20ff */
[C---:B------:R-:W-:Y:S01]  /*35e0*/  IMAD R17, R3.reuse, 0x10, R17 ;  /* 0x0000001003117824 */ /* 0x040fe200078e0211 */
[C---:B------:R-:W-:Y:S01]  /*35f0*/  LEA R19, R3.reuse, R19, 0x4 ;  /* 0x0000001303137211 */ /* 0x040fe200078e20ff */
[C---:B------:R-:W-:Y:S01]  /*3600*/  IMAD R21, R3.reuse, 0x10, R21 ;  /* 0x0000001003157824 */ /* 0x040fe200078e0215 */
[----:B------:R-:W-:Y:S01]  /*3610*/  LEA R23, R3, R23, 0x4 ;  /* 0x0000001703177211 */ /* 0x000fe200078e20ff */
[----:B------:R-:W-:Y:S06]  /*3620*/  BRA.U UP0, `(.L_x_284) ;  /* 0xfffffff900ec7547 */ /* 0x000fec000b83ffff */
.L_x_283:
[----:B------:R-:W0:Y:S02]  /*3630*/  LDCU UR7, c[0x0][0x398] ;  /* 0x00007300ff0777ac */ /* 0x000e240008000800 */
[----:B0-----:R-:W-:-:S09]  /*3640*/  ULOP3.LUT UP0, UR8, UR7, 0xf, URZ, 0xc0, !UPT ;  /* 0x0000000f07087892 */ /* 0x001fd2000f80c0ff */
[----:B------:R-:W-:Y:S05]  /*3650*/  BRA.U !UP0, `(.L_x_282) ;  /* 0x0000000508487547 */ /* 0x000fea000b800000 */
[----:B------:R-:W-:Y:S02]  /*3660*/  UISETP.GE.U32.AND UP0, UPT, UR8, 0x8, UPT ;  /* 0x000000080800788c */ /* 0x000fe4000bf06070 */
[----:B------:R-:W-:-:S04]  /*3670*/  ULOP3.LUT UR9, UR7, 0x7, URZ, 0xc0, !UPT ;  /* 0x0000000707097892 */ /* 0x000fc8000f8ec0ff */
[----:B------:R-:W-:-:S03]  /*3680*/  UISETP.NE.AND UP1, UPT, UR9, URZ, UPT ;  /* 0x000000ff0900728c */ /* 0x000fc6000bf25270 */
[----:B------:R-:W-:Y:S08]  /*3690*/  BRA.U !UP0, `(.L_x_285) ;  /* 0x0000000108947547 */ /* 0x000ff0000b800000 */
[----:B------:R-:W-:Y:S01]  /*36a0*/  ULEA UR8, UR4, UR13, 0x2 ;  /* 0x0000000d04087291 */ /* 0x000fe2000f8e10ff */
[----:B------:R-:W0:Y:S08]  /*36b0*/  LDC.64 R2, c[0x0][0x380] ;  /* 0x0000e000ff027b82 */ /* 0x000e300000000a00 */
[----:B------:R-:W2:Y:S04]  /*36c0*/  LDL R45, [UR8] ;  /* 0x00000008ff2d7983 */ /* 0x000ea80008100800 */
[----:B-1----:R-:W3:Y:S04]  /*36d0*/  LDL R43, [UR8+0x4] ;  /* 0x00000408ff2b7983 */ /* 0x002ee80008100800 */
[----:B------:R-:W4:Y:S04]  /*36e0*/  LDL R41, [UR8+0x8] ;  /* 0x00000808ff297983 */ /* 0x000f280008100800 */
[----:B------:R-:W5:Y:S04]  /*36f0*/  LDL R37, [UR8+0xc] ;  /* 0x00000c08ff257983 */ /* 0x000f680008100800 */
[----:B------:R-:W5:Y:S04]  /*3700*/  LDL R35, [UR8+0x10] ;  /* 0x00001008ff237983 */ /* 0x000f680008100800 */
[----:B------:R-:W5:Y:S04]  /*3710*/  LDL R31, [UR8+0x14] ;  /* 0x00001408ff1f7983 */ /* 0x000f680008100800 */
[----:B------:R-:W5:Y:S04]  /*3720*/  LDL R29, [UR8+0x18] ;  /* 0x00001808ff1d7983 */ /* 0x000f680008100800 */
[----:B------:R-:W5:Y:S01]  /*3730*/  LDL R15, [UR8+0x1c] ;  /* 0x00001c08ff0f7983 */ /* 0x000f620008100800 */
[----:B------:R-:W1:Y:S02]  /*3740*/  LDCU UR8, c[0x0][0x390] ;  /* 0x00007200ff0877ac */ /* 0x000e640008000800 */
[----:B-1----:R-:W-:-:S05]  /*3750*/  MOV R27, UR8 ;  /* 0x00000008001b7c02 */ /* 0x002fca0008000f00 */
[----:B------:R-:W-:Y:S01]  /*3760*/  IMAD R27, R27, UR4, R28 ;  /* 0x000000041b1b7c24 */ /* 0x000fe2000f8e021c */
[----:B------:R-:W-:-:S03]  /*3770*/  UIADD3 UR4, UPT, UPT, UR4, 0x8, URZ ;  /* 0x0000000804047890 */ /* 0x000fc6000fffe0ff */
[C---:B------:R-:W-:Y:S02]  /*3780*/  VIADD R13, R27.reuse, UR8 ;  /* 0x000000081b0d7c36 */ /* 0x040fe40008000000 */
[----:B0-----:R-:W-:-:S03]  /*3790*/  IMAD.WIDE.U32 R26, R27, 0x4, R2 ;  /* 0x000000041b1a7825 */ /* 0x001fc600078e0002 */
[C---:B------:R-:W-:Y:S01]  /*37a0*/  IADD3 R17, PT, PT, R13.reuse, UR8, RZ ;  /* 0x000000080d117c10 */ /* 0x040fe2000fffe0ff */
[----:B------:R-:W-:-:S04]  /*37b0*/  IMAD.WIDE.U32 R12, R13, 0x4, R2 ;  /* 0x000000040d0c7825 */ /* 0x000fc800078e0002 */
[C---:B------:R-:W-:Y:S02]  /*37c0*/  VIADD R19, R17.reuse, UR8 ;  /* 0x0000000811137c36 */ /* 0x040fe40008000000 */
[----:B------:R-:W-:-:S03]  /*37d0*/  IMAD.WIDE.U32 R16, R17, 0x4, R2 ;  /* 0x0000000411107825 */ /* 0x000fc600078e0002 */
[C---:B------:R-:W-:Y:S01]  /*37e0*/  IADD3 R21, PT, PT, R19.reuse, UR8, RZ ;  /* 0x0000000813157c10 */ /* 0x040fe2000fffe0ff */
[----:B------:R-:W-:-:S04]  /*37f0*/  IMAD.WIDE.U32 R18, R19, 0x4, R2 ;  /* 0x0000000413127825 */ /* 0x000fc800078e0002 */
[C---:B------:R-:W-:Y:S02]  /*3800*/  VIADD R23, R21.reuse, UR8 ;  /* 0x0000000815177c36 */ /* 0x040fe40008000000 */
[----:B------:R-:W-:-:S03]  /*3810*/  IMAD.WIDE.U32 R20, R21, 0x4, R2 ;  /* 0x0000000415147825 */ /* 0x000fc600078e0002 */
[C---:B------:R-:W-:Y:S01]  /*3820*/  IADD3 R25, PT, PT, R23.reuse, UR8, RZ ;  /* 0x0000000817197c10 */ /* 0x040fe2000fffe0ff */
[----:B------:R-:W-:-:S04]  /*3830*/  IMAD.WIDE.U32 R22, R23, 0x4, R2 ;  /* 0x0000000417167825 */ /* 0x000fc800078e0002 */
[C---:B------:R-:W-:Y:S02]  /*3840*/  VIADD R0, R25.reuse, UR8 ;  /* 0x0000000819007c36 */ /* 0x040fe40008000000 */
[----:B------:R-:W-:-:S04]  /*3850*/  IMAD.WIDE.U32 R24, R25, 0x4, R2 ;  /* 0x0000000419187825 */ /* 0x000fc800078e0002 */
[----:B------:R-:W-:Y:S01]  /*3860*/  IMAD.WIDE.U32 R2, R0, 0x4, R2 ;  /* 0x0000000400027825 */ /* 0x000fe200078e0002 */
[----:B--2---:R0:W-:Y:S04]  /*3870*/  STG.E desc[UR10][R26.64], R45 ;  /* 0x0000002d1a007986 */ /* 0x0041e8000c10190a */
[----:B---3--:R0:W-:Y:S04]  /*3880*/  STG.E desc[UR10][R12.64], R43 ;  /* 0x0000002b0c007986 */ /* 0x0081e8000c10190a */
[----:B----4-:R0:W-:Y:S04]  /*3890*/  STG.E desc[UR10][R16.64], R41 ;  /* 0x0000002910007986 */ /* 0x0101e8000c10190a */
[----:B-----5:R0:W-:Y:S04]  /*38a0*/  STG.E desc[UR10][R18.64], R37 ;  /* 0x0000002512007986 */ /* 0x0201e8000c10190a */
[----:B------:R0:W-:Y:S04]  /*38b0*/  STG.E desc[UR10][R20.64], R35 ;  /* 0x0000002314007986 */ /* 0x0001e8000c10190a */
[----:B------:R0:W-:Y:S04]  /*38c0*/  STG.E desc[UR10][R22.64], R31 ;  /* 0x0000001f16007986 */ /* 0x0001e8000c10190a */
[----:B------:R0:W-:Y:S04]  /*38d0*/  STG.E desc[UR10][R24.64], R29 ;  /* 0x0000001d18007986 */ /* 0x0001e8000c10190a */
[----:B------:R0:W-:Y:S02]  /*38e0*/  STG.E desc[UR10][R2.64], R15 ;  /* 0x0000000f02007986 */ /* 0x0001e4000c10190a */
.L_x_285:
[----:B------:R-:W-:Y:S05]  /*38f0*/  BRA.U !UP1, `(.L_x_282) ;  /* 0x0000000109a07547 */ /* 0x000fea000b800000 */
[----:B------:R-:W-:Y:S02]  /*3900*/  UISETP.GE.U32.AND UP0, UPT, UR9, 0x4, UPT ;  /* 0x000000040900788c */ /* 0x000fe4000bf06070 */
[----:B------:R-:W-:-:S04]  /*3910*/  ULOP3.LUT UR7, UR7, 0x3, URZ, 0xc0, !UPT ;  /* 0x0000000307077892 */ /* 0x000fc8000f8ec0ff */
[----:B------:R-:W-:-:S03]  /*3920*/  UISETP.NE.AND UP1, UPT, UR7, URZ, UPT ;  /* 0x000000ff0700728c */ /* 0x000fc6000bf25270 */
[----:B------:R-:W-:Y:S08]  /*3930*/  BRA.U !UP0, `(.L_x_286) ;  /* 0x0000000108547547 */ /* 0x000ff0000b800000 */
[----:B------:R-:W-:Y:S01]  /*3940*/  ULEA UR8, UR4, UR13, 0x2 ;  /* 0x0000000d04087291 */ /* 0x000fe2000f8e10ff */
[----:B0-----:R-:W0:Y:S08]  /*3950*/  LDC.64 R2, c[0x0][0x380] ;  /* 0x0000e000ff027b82 */ /* 0x001e300000000a00 */
[----:B------:R-:W2:Y:S04]  /*3960*/  LDL R15, [UR8] ;  /* 0x00000008ff0f7983 */ /* 0x000ea80008100800 */
[----:B------:R-:W3:Y:S04]  /*3970*/  LDL R21, [UR8+0x4] ;  /* 0x00000408ff157983 */ /* 0x000ee80008100800 */
[----:B------:R-:W4:Y:S04]  /*3980*/  LDL R23, [UR8+0x8] ;  /* 0x00000808ff177983 */ /* 0x000f280008100800 */
        /* <DEDUP_REMOVED lines=15> */
[----:B-----5:R2:W-:Y:S02]  /*3a80*/  STG.E desc[UR10][R2.64], R25 ;  /* 0x0000001902007986 */ /* 0x0205e4000c10190a */
.L_x_286:
[----:B------:R-:W-:Y:S05]  /*3a90*/  BRA.U !UP1, `(.L_x_282) ;  /* 0x0000000109387547 */ /* 0x000fea000b800000 */
[----:B------:R-:W3:Y:S01]  /*3aa0*/  LDCU UR9, c[0x0][0x390] ;  /* 0x00007200ff0977ac */ /* 0x000ee20008000800 */
[----:B0-2---:R-:W0:Y:S01]  /*3ab0*/  LDC.64 R12, c[0x0][0x380] ;  /* 0x0000e000ff0c7b82 */ /* 0x005e220000000a00 */
[----:B------:R-:W-:Y:S02]  /*3ac0*/  UIMAD UR8, UR4, 0x4, UR13 ;  /* 0x00000004040878a4 */ /* 0x000fe4000f8e020d */
[----:B------:R-:W-:Y:S01]  /*3ad0*/  UIADD3 UR7, UPT, UPT, -UR7, URZ, URZ ;  /* 0x000000ff07077290 */ /* 0x000fe2000fffe1ff */
[----:B---3--:R-:W-:-:S05]  /*3ae0*/  MOV R15, UR9 ;  /* 0x00000009000f7c02 */ /* 0x008fca0008000f00 */
[----:B------:R-:W-:-:S07]  /*3af0*/  IMAD R15, R15, UR4, R28 ;  /* 0x000000040f0f7c24 */ /* 0x000fce000f8e021c */
.L_x_287:
[----:B---3--:R-:W2:Y:S01]  /*3b00*/  LDL R17, [UR8] ;  /* 0x00000008ff117983 */ /* 0x008ea20008100800 */
[C---:B0-----:R-:W-:Y:S01]  /*3b10*/  IMAD.WIDE.U32 R2, R15.reuse, 0x4, R12 ;  /* 0x000000040f027825 */ /* 0x041fe200078e000c */
[----:B------:R-:W-:Y:S02]  /*3b20*/  UIADD3 UR7, UPT, UPT, UR7, 0x1, URZ ;  /* 0x0000000107077890 */ /* 0x000fe4000fffe0ff */
[----:B------:R-:W-:Y:S01]  /*3b30*/  UIADD3 UR8, UPT, UPT, UR8, 0x4, URZ ;  /* 0x0000000408087890 */ /* 0x000fe2000fffe0ff */
[----:B------:R-:W-:Y:S01]  /*3b40*/  VIADD R15, R15, UR9 ;  /* 0x000000090f0f7c36 */ /* 0x000fe20008000000 */
[----:B------:R-:W-:Y:S01]  /*3b50*/  UISETP.NE.AND UP0, UPT, UR7, URZ, UPT ;  /* 0x000000ff0700728c */ /* 0x000fe2000bf05270 */
[----:B--2---:R3:W-:Y:S08]  /*3b60*/  STG.E desc[UR10][R2.64], R17 ;  /* 0x0000001102007986 */ /* 0x0047f0000c10190a */
[----:B------:R-:W-:Y:S05]  /*3b70*/  BRA.U UP0, `(.L_x_287) ;  /* 0xfffffffd00e07547 */ /* 0x000fea000b83ffff */
.L_x_282:
[----:B------:R-:W-:Y:S05]  /*3b80*/  BSYNC.RECONVERGENT B1 ;  /* 0x0000000000017941 */ /* 0x000fea0003800200 */
.L_x_281:
[----:B0-23--:R-:W1:Y:S01]  /*3b90*/  LDC.64 R2, c[0x0][0x3a0] ;  /* 0x0000e800ff027b82 */ /* 0x00de620000000a00 */
[----:B------:R-:W-:Y:S01]  /*3ba0*/  MOV R15, R6 ;  /* 0x00000006000f7202 */ /* 0x000fe20000000f00 */
[----:B------:R-:W-:Y:S02]  /*3bb0*/  IMAD.MOV.U32 R4, RZ, RZ, R7 ;  /* 0x000000ffff047224 */ /* 0x000fe400078e0007 */
[----:B-1----:R-:W-:-:S05]  /*3bc0*/  IMAD.WIDE R28, R28, 0x30, R2 ;  /* 0x000000301c1c7825 */ /* 0x002fca00078e0202 */
[----:B------:R0:W-:Y:S04]  /*3bd0*/  STG.E.64 desc[UR10][R28.64], R14 ;  /* 0x0000000e1c007986 */ /* 0x0001e8000c101b0a */
[----:B------:R0:W-:Y:S04]  /*3be0*/  STG.E.64 desc[UR10][R28.64+0x8], R4 ;  /* 0x000008041c007986 */ /* 0x0001e8000c101b0a */
[----:B------:R0:W-:Y:S04]  /*3bf0*/  STG.E.64 desc[UR10][R28.64+0x10], R10 ;  /* 0x0000100a1c007986 */ /* 0x0001e8000c101b0a */
[----:B------:R0:W-:Y:S04]  /*3c00*/  STG.E.64 desc[UR10][R28.64+0x18], R8 ;  /* 0x000018081c007986 */ /* 0x0001e8000c101b0a */
[----:B------:R0:W-:Y:S04]  /*3c10*/  STG.E.64 desc[UR10][R28.64+0x28], R38 ;  /* 0x000028261c007986 */ /* 0x0001e8000c101b0a */
[----:B------:R0:W-:Y:S02]  /*3c20*/  STG.E desc[UR10][R28.64+0x20], R33 ;  /* 0x000020211c007986 */ /* 0x0001e4000c10190a */
.L_x_237:
[----:B------:R-:W-:Y:S05]  /*3c30*/  BSYNC.RECONVERGENT B0 ;  /* 0x0000000000007941 */ /* 0x000fea0003800200 */
.L_x_236:
[----:B------:R-:W1:Y:S01]  /*3c40*/  LDCU UR7, c[0x0][0x38c] ;  /* 0x00007180ff0777ac */ /* 0x000e620008000800 */
[----:B0-----:R-:W-:Y:S01]  /*3c50*/  IADD3 R10, PT, PT, R32, UR5, RZ ;  /* 0x00000005200a7c10 */ /* 0x001fe2000fffe0ff */
[----:B------:R-:W-:Y:S03]  /*3c60*/  BAR.SYNC.DEFER_BLOCKING 0x0 ;  /* 0x0000000000007b1d */ /* 0x000fe60000010000 */
[----:B-1----:R-:W-:-:S13]  /*3c70*/  ISETP.GE.AND P0, PT, R10, UR7, PT ;  /* 0x000000070a007c0c */ /* 0x002fda000bf06270 */
[----:B------:R-:W-:Y:S05]  /*3c80*/  @P0 EXIT ;  /* 0x000000000000094d */ /* 0x000fea0003800000 */
[----:B------:R-:W2:Y:S01]  /*3c90*/  LDG.E.64 R14, desc[UR10][R28.64] ;  /* 0x0000000a1c0e7981 */ /* 0x000ea2000c1e1b00 */
[----:B------:R-:W0:Y:S03]  /*3ca0*/  LDCU.64 UR8, c[0x0][0x390] ;  /* 0x00007200ff0877ac */ /* 0x000e260008000a00 */
[----:B------:R-:W3:Y:S04]  /*3cb0*/  LDG.E.64 R4, desc[UR10][R28.64+0x10] ;  /* 0x0000100a1c047981 */ /* 0x000ee8000c1e1b00 */
[----:B------:R-:W4:Y:S04]  /*3cc0*/  LDG.E.64 R2, desc[UR10][R28.64+0x8] ;  /* 0x0000080a1c027981 */ /* 0x000f28000c1e1b00 */
[----:B------:R1:W5:Y:S04]  /*3cd0*/  LDG.E R16, desc[UR10][R28.64+0x20] ;  /* 0x0000200a1c107981 */ /* 0x000368000c1e1900 */
[----:B------:R1:W5:Y:S04]  /*3ce0*/  LDG.E.64 R38, desc[UR10][R28.64+0x28] ;  /* 0x0000280a1c267981 */ /* 0x000368000c1e1b00 */
[----:B------:R1:W5:Y:S01]  /*3cf0*/  LDG.E.64 R6, desc[UR10][R28.64+0x18] ;  /* 0x0000180a1c067981 */ /* 0x000362000c1e1b00 */
[----:B0-----:R-:W-:Y:S01]  /*3d00*/  UIADD3 UR4, UPT, UPT, UR8, -UR7, URZ ;  /* 0x8000000708047290 */ /* 0x001fe2000fffe0ff */
[----:B------:R-:W-:Y:S01]  /*3d10*/  IMAD.MOV.U32 R13, RZ, RZ, 0x2f800000 ;  /* 0x2f800000ff0d7424 */ /* 0x000fe200078e00ff */
[----:B------:R-:W-:-:S04]  /*3d20*/  I2FP.F32.U32 R12, UR9 ;  /* 0x00000009000c7c45 */ /* 0x000fc80008201000 */
[----:B------:R-:W-:Y:S01]  /*3d30*/  MUFU.RSQ R17, R12 ;  /* 0x0000000c00117308 */ /* 0x000fe20000001400 */
[----:B--2---:R-:W-:-:S04]  /*3d40*/  SHF.R.U32.HI R0, RZ, 0x2, R15 ;  /* 0x00000002ff007819 */ /* 0x004fc8000001160f */
[----:B------:R-:W-:Y:S01]  /*3d50*/  LOP3.LUT R0, R0, R15, RZ, 0x3c, !PT ;  /* 0x0000000f00007212 */ /* 0x000fe200078e3cff */
[----:B---3--:R-:W-:-:S03]  /*3d60*/  IMAD.SHL.U32 R8, R5, 0x10, RZ ;  /* 0x0000001005087824 */ /* 0x008fc600078e00ff */
[----:B------:R-:W-:-:S04]  /*3d70*/  SHF.L.U32 R9, R0, 0x1, RZ ;  /* 0x0000000100097819 */ /* 0x000fc800000006ff */
[----:B------:R-:W-:Y:S02]  /*3d80*/  LOP3.LUT R9, R5, R8, R9, 0x96, !PT ;  /* 0x0000000805097212 */ /* 0x000fe400078e9609 */
[----:B------:R-:W-:Y:S02]  /*3d90*/  I2FP.F32.U32 R8, UR7 ;  /* 0x0000000700087c45 */ /* 0x000fe40008201000 */
[----:B------:R-:W-:Y:S02]  /*3da0*/  LOP3.LUT R15, R9, R0, RZ, 0x3c, !PT ;  /* 0x00000000090f7212 */ /* 0x000fe400078e3cff */
[----:B------:R-:W-:Y:S01]  /*3db0*/  I2FP.F32.U32 R9, UR4 ;  /* 0x0000000400097c45 */ /* 0x000fe20008201000 */
[----:B------:R-:W0:Y:S01]  /*3dc0*/  LDCU UR4, c[0x0][0x388] ;  /* 0x00007100ff0477ac */ /* 0x000e220008000800 */
[----:B------:R-:W-:-:S04]  /*3dd0*/  IADD3 R0, PT, PT, R14, 0x587c5, R15 ;  /* 0x000587c50e007810 */ /* 0x000fc80007ffe00f */
[----:B------:R-:W-:-:S05]  /*3de0*/  I2FP.F32.U32 R0, R0 ;  /* 0x0000000000007245 */ /* 0x000fca0000201000 */
[----:B------:R-:W-:-:S04]  /*3df0*/  FFMA R0, R0, R13, 1.1641532182693481445e-10 ;  /* 0x2f00000000007423 */ /* 0x000fc8000000000d */
[----:B------:R-:W-:Y:S01]  /*3e00*/  FMUL R11, R0, R9 ;  /* 0x00000009000b7220 */ /* 0x000fe20000400000 */
[----:B----4-:R-:W-:Y:S01]  /*3e10*/  SHF.R.U32.HI R9, RZ, 0x2, R2 ;  /* 0x00000002ff097819 */ /* 0x010fe20000011602 */
[----:B------:R-:W-:Y:S01]  /*3e20*/  IMAD.SHL.U32 R0, R15, 0x10, RZ ;  /* 0x000000100f007824 */ /* 0x000fe200078e00ff */
[----:B0-----:R-:W-:-:S03]  /*3e30*/  I2FP.F32.U32 R18, UR4 ;  /* 0x0000000400127c45 */ /* 0x001fc60008201000 */
[----:B------:R-:W0:Y:S01]  /*3e40*/  FRND.CEIL R11, R11 ;  /* 0x0000000b000b7307 */ /* 0x000e220000209000 */
[----:B------:R-:W-:-:S04]  /*3e50*/  LOP3.LUT R9, R9, R2, RZ, 0x3c, !PT ;  /* 0x0000000209097212 */ /* 0x000fc800078e3cff */
[----:B------:R-:W-:-:S04]  /*3e60*/  SHF.L.U32 R2, R9, 0x1, RZ ;  /* 0x0000000109027819 */ /* 0x000fc800000006ff */
[----:B------:R-:W-:Y:S02]  /*3e70*/  LOP3.LUT R0, R9, R2, R0, 0x96, !PT ;  /* 0x0000000209007212 */ /* 0x000fe400078e9600 */
[----:B------:R-:W-:Y:S01]  /*3e80*/  SHF.R.U32.HI R2, RZ, 0x2, R3 ;  /* 0x00000002ff027819 */ /* 0x000fe20000011603 */
[----:B0-----:R-:W-:Y:S01]  /*3e90*/  FADD R9, R8, R11 ;  /* 0x0000000b08097221 */ /* 0x001fe20000000000 */
[----:B------:R-:W-:Y:S02]  /*3ea0*/  LOP3.LUT R8, R0, R15, RZ, 0x3c, !PT ;  /* 0x0000000f00087212 */ /* 0x000fe400078e3cff */
[----:B------:R-:W-:Y:S01]  /*3eb0*/  LOP3.LUT R2, R2, R3, RZ, 0x3c, !PT ;  /* 0x0000000302027212 */ /* 0x000fe200078e3cff */
[----:B------:R-:W-:Y:S01]  /*3ec0*/  FADD R9, R9, -1 ;  /* 0xbf80000009097421 */ /* 0x000fe20000000000 */
[----:B------:R-:W-:Y:S02]  /*3ed0*/  IADD3 R0, PT, PT, R14, 0xb0f8a, R8 ;  /* 0x000b0f8a0e007810 */ /* 0x000fe40007ffe008 */
[----:B------:R-:W-:Y:S01]  /*3ee0*/  SHF.L.U32 R3, R8, 0x4, RZ ;  /* 0x0000000408037819 */ /* 0x000fe200000006ff */
[----:B------:R-:W-:Y:S01]  /*3ef0*/  FADD R11, -R18, R9 ;  /* 0x00000009120b7221 */ /* 0x000fe20000000100 */
[----:B------:R-:W-:Y:S01]  /*3f00*/  IADD3 R18, PT, PT, R12, -0xd000000, RZ ;  /* 0xf30000000c127810 */ /* 0x000fe20007ffe0ff */
[----:B------:R-:W-:Y:S01]  /*3f10*/  IMAD.SHL.U32 R9, R2, 0x2, RZ ;  /* 0x0000000202097824 */ /* 0x000fe200078e00ff */
[----:B------:R-:W-:-:S02]  /*3f20*/  I2FP.F32.U32 R0, R0 ;  /* 0x0000000000007245 */ /* 0x000fc40000201000 */
[----:B------:R-:W-:Y:S01]  /*3f30*/  ISETP.GT.U32.AND P0, PT, R18, 0x727fffff, PT ;  /* 0x727fffff1200780c */ /* 0x000fe20003f04070 */
[----:B------:R-:W0:Y:S01]  /*3f40*/  F2I.TRUNC.NTZ R11, R11 ;  /* 0x0000000b000b7305 */ /* 0x000e22000020f100 */
[----:B------:R-:W-:Y:S01]  /*3f50*/  LOP3.LUT R9, R2, R9, R3, 0x96, !PT ;  /* 0x0000000902097212 */ /* 0x000fe200078e9603 */
[----:B------:R-:W-:Y:S01]  /*3f60*/  FFMA R0, R0, R13, 1.1641532182693481445e-10 ;  /* 0x2f00000000007423 */ /* 0x000fe2000000000d */
[----:B------:R-:W-:Y:S02]  /*3f70*/  FADD R13, R12, -1 ;  /* 0xbf8000000c0d7421 */ /* 0x000fe40000000000 */
[----:B------:R-:W-:Y:S02]  /*3f80*/  LOP3.LUT R9, R9, R8, RZ, 0x3c, !PT ;  /* 0x0000000809097212 */ /* 0x000fe400078e3cff */
[----:B------:R-:W-:-:S05]  /*3f90*/  FFMA R0, R13, R0, 1 ;  /* 0x3f8000000d007423 */ /* 0x000fca0000000000 */
[----:B-1----:R-:W-:Y:S05]  /*3fa0*/  @!P0 BRA `(.L_x_288) ;  /* 0x00000000001c8947 */ /* 0x002fea0003800000 */
[----:B------:R-:W-:Y:S01]  /*3fb0*/  BSSY.RECONVERGENT B0, `(.L_x_289) ;  /* 0x0000004000007945 */ /* 0x000fe20003800200 */
[----:B------:R-:W-:Y:S01]  /*3fc0*/  IMAD.MOV.U32 R2, RZ, RZ, R12 ;  /* 0x000000ffff027224 */ /* 0x000fe200078e000c */
[----:B------:R-:W-:-:S07]  /*3fd0*/  MOV R20, 0x3ff0 ;  /* 0x00003ff000147802 */ /* 0x000fce0000000f00 */
[----:B0----5:R-:W-:Y:S05]  /*3fe0*/  CALL.REL.NOINC `($__internal_1_$__cuda_sm20_sqrt_rn_f32_slowpath) ;  /* 0x0000003c00807944 */ /* 0x021fea0003c00000 */
[----:B------:R-:W-:Y:S05]  /*3ff0*/  BSYNC.RECONVERGENT B0 ;  /* 0x0000000000007941 */ /* 0x000fea0003800200 */
.L_x_289:
[----:B------:R-:W-:Y:S01]  /*4000*/  MOV R3, R12 ;  /* 0x0000000c00037202 */ /* 0x000fe20000000f00 */
[----:B------:R-:W-:Y:S06]  /*4010*/  BRA `(.L_x_290) ;  /* 0x0000000000107947 */ /* 0x000fec0003800000 */
.L_x_288:
[----:B------:R-:W-:Y:S01]  /*4020*/  FMUL.FTZ R3, R12, R17 ;  /* 0x000000110c037220 */ /* 0x000fe20000410000 */
[----:B------:R-:W-:-:S03]  /*4030*/  FMUL.FTZ R17, R17, 0.5 ;  /* 0x3f00000011117820 */ /* 0x000fc60000410000 */
[----:B------:R-:W-:-:S04]  /*4040*/  FFMA R12, -R3, R3, R12 ;  /* 0x00000003030c7223 */ /* 0x000fc8000000010c */
[----:B------:R-:W-:-:S07]  /*4050*/  FFMA R3, R12, R17, R3 ;  /* 0x000000110c037223 */ /* 0x000fce0000000003 */
.L_x_290:
        /* <DEDUP_REMOVED lines=12> */
.L_x_292:
[----:B------:R-:W-:Y:S05]  /*4120*/  BSYNC.RECONVERGENT B0 ;  /* 0x0000000000007941 */ /* 0x000fea0003800200 */
.L_x_291:
[----:B------:R-:W1:Y:S01]  /*4130*/  F2F.F64.F32 R40, R17 ;  /* 0x0000001100287310 */ /* 0x000e620000201800 */
[----:B------:R-:W-:Y:S01]  /*4140*/  BSSY.RECONVERGENT B0, `(.L_x_293) ;  /* 0x0000004000007945 */ /* 0x000fe20003800200 */
[----:B------:R-:W-:Y:S01]  /*4150*/  MOV R0, 0x4180 ;  /* 0x0000418000007802 */ /* 0x000fe20000000f00 */
[----:B-1----:R-:W-:-:S11]  /*4160*/  DADD R2, -RZ, |R40| ;  /* 0x00000000ff027229 */ /* 0x002fd60000000528 */
[----:B0----5:R-:W-:Y:S05]  /*4170*/  CALL.REL.NOINC `($_Z11emcee_emceePfiijjiP17curandStateXORWOW$__internal_accurate_pow) ;  /* 0x0000004400107944 */ /* 0x021fea0003c00000 */
[----:B------:R-:W-:Y:S05]  /*4180*/  BSYNC.RECONVERGENT B0 ;  /* 0x0000000000007941 */ /* 0x000fea0003800200 */
.L_x_293:
        /* <DEDUP_REMOVED lines=13> */
.L_x_295:
[----:B------:R-:W-:Y:S05]  /*4260*/  BSYNC.RECONVERGENT B0 ;  /* 0x0000000000007941 */ /* 0x000fea0003800200 */
.L_x_294:
        /* <DEDUP_REMOVED lines=15> */
[----:B------:R-:W1:Y:S01]  /*4360*/  LDC R0, c[0x0][0x390] ;  /* 0x0000e400ff007b82 */ /* 0x000e620000000800 */
[----:B0-----:R-:W-:Y:S02]  /*4370*/  IADD3 R24, PT, PT, R10, R13, RZ ;  /* 0x0000000d0a187210 */ /* 0x001fe40007ffe0ff */
[----:B------:R-:W-:-:S05]  /*4380*/  IADD3 R13, PT, PT, R13, UR5, R32 ;  /* 0x000000050d0d7c10 */ /* 0x000fca000fffe020 */
[C-C-:B-1----:R-:W-:Y:S01]  /*4390*/  IMAD R21, R0.reuse, 0x7, R13.reuse ;  /* 0x0000000700157824 */ /* 0x142fe200078e020d */
[C---:B------:R-:W-:Y:S01]  /*43a0*/  LEA R27, R0.reuse, R13, 0x2 ;  /* 0x0000000d001b7211 */ /* 0x040fe200078e10ff */
[C-C-:B------:R-:W-:Y:S01]  /*43b0*/  IMAD R23, R0.reuse, 0x6, R13.reuse ;  /* 0x0000000600177824 */ /* 0x140fe200078e020d */
[-C--:B------:R-:W-:Y:S01]  /*43c0*/  IADD3 R19, PT, PT, R11, R0.reuse, RZ ;  /* 0x000000000b137210 */ /* 0x080fe20007ffe0ff */
[C-C-:B------:R-:W-:Y:S02]  /*43d0*/  IMAD R25, R0.reuse, 0x5, R13.reuse ;  /* 0x0000000500197824 */ /* 0x140fe400078e020d */
[C-C-:B------:R-:W-:Y:S02]  /*43e0*/  IMAD R33, R0.reuse, 0x3, R13.reuse ;  /* 0x0000000300217824 */ /* 0x140fe400078e020d */
[C---:B------:R-:W-:Y:S01]  /*43f0*/  IMAD R29, R0.reuse, 0x2, R13 ;  /* 0x00000002001d7824 */ /* 0x040fe200078e020d */
[----:B------:R-:W-:Y:S01]  /*4400*/  IADD3 R13, PT, PT, R13, R0, RZ ;  /* 0x000000000d0d7210 */ /* 0x000fe20007ffe0ff */
[----:B------:R-:W-:-:S02]  /*4410*/  IMAD R45, R0, 0x7, R11 ;  /* 0x00000007002d7824 */ /* 0x000fc400078e020b */
[C-C-:B------:R-:W-:Y:S02]  /*4420*/  IMAD R10, R0.reuse, 0x6, R11.reuse ;  /* 0x00000006000a7824 */ /* 0x140fe400078e020b */
[C-C-:B------:R-:W-:Y:S02]  /*4430*/  IMAD R12, R0.reuse, 0x5, R11.reuse ;  /* 0x00000005000c7824 */ /* 0x140fe400078e020b */
[C-C-:B------:R-:W-:Y:S02]  /*4440*/  IMAD R18, R0.reuse, 0x4, R11.reuse ;  /* 0x0000000400127824 */ /* 0x140fe400078e020b */
[C-C-:B------:R-:W-:Y:S02]  /*4450*/  IMAD R20, R0.reuse, 0x3, R11.reuse ;  /* 0x0000000300147824 */ /* 0x140fe400078e020b */
[----:B------:R-:W-:-:S07]  /*4460*/  IMAD R22, R0, 0x2, R11 ;  /* 0x0000000200167824 */ /* 0x000fce00078e020b */
.L_x_298:
[----:B0-----:R-:W0:Y:S02]  /*4470*/  LDC.64 R30, c[0x0][0x380] ;  /* 0x0000e000ff1e7b82 */ /* 0x001e240000000a00 */
[----:B0-----:R-:W-:-:S04]  /*4480*/  IMAD.WIDE.U32 R40, R24, 0x4, R30 ;  /* 0x0000000418287825 */ /* 0x001fc800078e001e */
[--C-:B------:R-:W-:Y:S02]  /*4490*/  IMAD.WIDE.U32 R36, R3, 0x4, R30.reuse ;  /* 0x0000000403247825 */ /* 0x100fe400078e001e */
[----:B------:R-:W2:Y:S04]  /*44a0*/  LDG.E R40, desc[UR10][R40.64] ;  /* 0x0000000a28287981 */ /* 0x000ea8000c1e1900 */
[----:B------:R-:W2:Y:S01]  /*44b0*/  LDG.E R36, desc[UR10][R36.64] ;  /* 0x0000000a24247981 */ /* 0x000ea2000c1e1900 */
[----:B------:R-:W-:-:S04]  /*44c0*/  IMAD.WIDE.U32 R34, R13, 0x4, R30 ;  /* 0x000000040d227825 */ /* 0x000fc800078e001e */
[--C-:B------:R-:W-:Y:S01]  /*44d0*/  IMAD.WIDE.U32 R42, R19, 0x4, R30.reuse ;  /* 0x00000004132a7825 */ /* 0x100fe200078e001e */
[----:B------:R0:W3:Y:S04]  /*44e0*/  LDG.E R26, desc[UR10][R34.64] ;  /* 0x0000000a221a7981 */ /* 0x0000e8000c1e1900 */
[----:B------:R1:W4:Y:S01]  /*44f0*/  LDG.E R2, desc[UR10][R42.64] ;  /* 0x0000000a2a027981 */ /* 0x000322000c1e1900 */
[----:B0-----:R-:W-:-:S04]  /*4500*/  IMAD.WIDE.U32 R34, R29, 0x4, R30 ;  /* 0x000000041d227825 */ /* 0x001fc800078e001e */
[--C-:B-1----:R-:W-:Y:S01]  /*4510*/  IMAD.WIDE.U32 R42, R22, 0x4, R30.reuse ;  /* 0x00000004162a7825 */ /* 0x102fe200078e001e */
[----:B------:R0:W5:Y:S04]  /*4520*/  LDG.E R28, desc[UR10][R34.64] ;  /* 0x0000000a221c7981 */ /* 0x000168000c1e1900 */
[----:B------:R1:W5:Y:S01]  /*4530*/  LDG.E R44, desc[UR10][R42.64] ;  /* 0x0000000a2a2c7981 */ /* 0x000362000c1e1900 */
[----:B0-----:R-:W-:-:S06]  /*4540*/  IMAD.WIDE.U32 R34, R33, 0x4, R30 ;  /* 0x0000000421227825 */ /* 0x001fcc00078e001e */
[----:B------:R-:W4:Y:S01]  /*4550*/  LDG.E R34, desc[UR10][R34.64] ;  /* 0x0000000a22227981 */ /* 0x000f22000c1e1900 */
[----:B-1----:R-:W-:-:S06]  /*4560*/  IMAD.WIDE.U32 R42, R18, 0x4, R30 ;  /* 0x00000004122a7825 */ /* 0x002fcc00078e001e */
[----:B------:R-:W4:Y:S01]  /*4570*/  LDG.E R42, desc[UR10][R42.64] ;  /* 0x0000000a2a2a7981 */ /* 0x000f22000c1e1900 */
[----:B--2---:R-:W-:-:S04]  /*4580*/  FADD R37, R40, -R36 ;  /* 0x8000002428257221 */ /* 0x004fc80000000000 */
[----:B------:R-:W-:Y:S01]  /*4590*/  FFMA R41, R17, R37, R36 ;  /* 0x0000002511297223 */ /* 0x000fe20000000024 */
[--C-:B------:R-:W-:Y:S01]  /*45a0*/  IMAD.WIDE.U32 R36, R20, 0x4, R30.reuse ;  /* 0x0000000414247825 */ /* 0x100fe200078e001e */
[----:B------:R-:W-:Y:S05]  /*45b0*/  STL [UR6+-0x10], R40 ;  /* 0xfffff028ff007987 */ /* 0x000fea0008100806 */
[----:B------:R5:W2:Y:S04]  /*45c0*/  LDG.E R36, desc[UR10][R36.64] ;  /* 0x0000000a24247981 */ /* 0x000aa8000c1e1900 */
[----:B------:R0:W-:Y:S02]  /*45d0*/  STL [UR8+-0x10], R41 ;  /* 0xfffff029ff007987 */ /* 0x0001e40008100808 */
[----:B0-----:R-:W-:-:S05]  /*45e0*/  IMAD.WIDE.U32 R40, R27, 0x4, R30 ;  /* 0x000000041b287825 */ /* 0x001fca00078e001e */
[----:B------:R0:W2:Y:S01]  /*45f0*/  LDG.E R35, desc[UR10][R40.64] ;  /* 0x0000000a28237981 */ /* 0x0000a2000c1e1900 */
[----:B-----5:R-:W-:-:S03]  /*4600*/  FADD R37, R28, -R44 ;  /* 0x8000002c1c257221 */ /* 0x020fc60000000000 */
[----:B---3--:R4:W-:Y:S01]  /*4610*/  STL [UR6+-0xc], R26 ;  /* 0xfffff41aff007987 */ /* 0x0089e20008100806 */
[----:B------:R-:W-:Y:S01]  /*4620*/  FFMA R44, R17, R37, R44 ;  /* 0x00000025112c7223 */ /* 0x000fe2000000002c */
[----:B----4-:R-:W-:Y:S01]  /*4630*/  FADD R26, R26, -R2 ;  /* 0x800000021a1a7221 */ /* 0x010fe20000000000 */
[----:B0-----:R-:W-:-:S04]  /*4640*/  IMAD.WIDE.U32 R40, R25, 0x4, R30 ;  /* 0x0000000419287825 */ /* 0x001fc800078e001e */
[----:B------:R-:W-:-:S05]  /*4650*/  FFMA R2, R17, R26, R2 ;  /* 0x0000001a11027223 */ /* 0x000fca0000000002 */
[----:B------:R0:W-:Y:S04]  /*4660*/  STL [UR8+-0xc], R2 ;  /* 0xfffff402ff007987 */ /* 0x0001e80008100808 */
[----:B------:R-:W-:Y:S04]  /*4670*/  STL [UR6+-0x8], R28 ;  /* 0xfffff81cff007987 */ /* 0x000fe80008100806 */
[----:B------:R1:W-:Y:S04]  /*4680*/  STL [UR8+-0x8], R44 ;  /* 0xfffff82cff007987 */ /* 0x0003e80008100808 */
[----:B0-----:R0:W3:Y:S04]  /*4690*/  LDG.E R2, desc[UR10][R40.64] ;  /* 0x0000000a28027981 */ /* 0x0010e8000c1e1900 */
[----:B------:R4:W-:Y:S01]  /*46a0*/  STL [UR6+-0x4], R34 ;  /* 0xfffffc22ff007987 */ /* 0x0009e20008100806 */
[----:B0-----:R-:W-:-:S06]  /*46b0*/  IMAD.WIDE.U32 R40, R12, 0x4, R30 ;  /* 0x000000040c287825 */ /* 0x001fcc00078e001e */
[----:B------:R-:W5:Y:S01]  /*46c0*/  LDG.E R40, desc[UR10][R40.64] ;  /* 0x0000000a28287981 */ /* 0x000f62000c1e1900 */
[----:B--2---:R-:W-:-:S04]  /*46d0*/  FADD R37, R34, -R36 ;  /* 0x8000002422257221 */ /* 0x004fc80000000000 */
[----:B------:R-:W-:Y:S01]  /*46e0*/  FFMA R26, R17, R37, R36 ;  /* 0x00000025111a7223 */ /* 0x000fe20000000024 */
[----:B------:R-:W-:-:S05]  /*46f0*/  IMAD.WIDE.U32 R36, R23, 0x4, R30 ;  /* 0x0000000417247825 */ /* 0x000fca00078e001e */
[----:B-1----:R0:W2:Y:S01]  /*4700*/  LDG.E R44, desc[UR10][R36.64] ;  /* 0x0000000a242c7981 */ /* 0x0020a2000c1e1900 */
[----:B------:R-:W-:Y:S01]  /*4710*/  FADD R43, R35, -R42 ;  /* 0x8000002a232b7221 */ /* 0x000fe20000000000 */
[----:B0-----:R-:W-:-:S04]  /*4720*/  IMAD.WIDE.U32 R36, R10, 0x4, R30 ;  /* 0x000000040a247825 */ /* 0x001fc800078e001e */
[----:B----4-:R-:W-:Y:S01]  /*4730*/  FFMA R34, R17, R43, R42 ;  /* 0x0000002b11227223 */ /* 0x010fe2000000002a */
[--C-:B------:R-:W-:Y:S01]  /*4740*/  IMAD.WIDE.U32 R42, R21, 0x4, R30.reuse ;  /* 0x00000004152a7825 */ /* 0x100fe200078e001e */
[----:B------:R-:W4:Y:S03]  /*4750*/  LDG.E R28, desc[UR10][R36.64] ;  /* 0x0000000a241c7981 */ /* 0x000f26000c1e1900 */
[----:B------:R-:W-:Y:S02]  /*4760*/  IMAD.WIDE.U32 R30, R45, 0x4, R30 ;  /* 0x000000042d1e7825 */ /* 0x000fe400078e001e */
[----:B------:R-:W4:Y:S04]  /*4770*/  LDG.E R42, desc[UR10][R42.64] ;  /* 0x0000000a2a2a7981 */ /* 0x000f28000c1e1900 */
[----:B------:R-:W4:Y:S01]  /*4780*/  LDG.E R30, desc[UR10][R30.64] ;  /* 0x0000000a1e1e7981 */ /* 0x000f22000c1e1900 */
[----:B------:R-:W-:-:S04]  /*4790*/  UIADD3 UR7, UPT, UPT, UR7, 0x8, URZ ;  /* 0x0000000807077890 */ /* 0x000fc8000fffe0ff */
[----:B------:R-:W-:Y:S01]  /*47a0*/  UISETP.NE.AND UP0, UPT, UR7, URZ, UPT ;  /* 0x000000ff0700728c */ /* 0x000fe2000bf05270 */
[----:B------:R0:W-:Y:S04]  /*47b0*/  STL [UR8+-0x4], R26 ;  /* 0xfffffc1aff007987 */ /* 0x0001e80008100808 */
[----:B------:R0:W-:Y:S04]  /*47c0*/  STL [UR6], R35 ;  /* 0x00000023ff007987 */ /* 0x0001e80008100806 */
[----:B------:R0:W-:Y:S01]  /*47d0*/  STL [UR8], R34 ;  /* 0x00000022ff007987 */ /* 0x0001e20008100808 */
[----:B------:R-:W-:-:S03]  /*47e0*/  IMAD R24, R0, 0x8, R24 ;  /* 0x0000000800187824 */ /* 0x000fc600078e0218 */
[----:B---3--:R0:W-:Y:S01]  /*47f0*/  STL [UR6+0x4], R2 ;  /* 0x00000402ff007987 */ /* 0x0081e20008100806 */
[C---:B------:R-:W-:Y:S01]  /*4800*/  LEA R3, R0.reuse, R3, 0x3 ;  /* 0x0000000300037211 */ /* 0x040fe200078e18ff */
[C---:B------:R-:W-:Y:S01]  /*4810*/  IMAD R13, R0.reuse, 0x8, R13 ;  /* 0x00000008000d7824 */ /* 0x040fe200078e020d */
[----:B------:R-:W-:Y:S01]  /*4820*/  LEA R19, R0, R19, 0x3 ;  /* 0x0000001300137211 */ /* 0x000fe200078e18ff */
[----:B-----5:R-:W-:-:S04]  /*4830*/  FADD R41, R2, -R40 ;  /* 0x8000002802297221 */ /* 0x020fc80000000000 */
[----:B------:R-:W-:Y:S01]  /*4840*/  FFMA R41, R17, R41, R40 ;  /* 0x0000002911297223 */ /* 0x000fe20000000028 */
[C---:B------:R-:W-:Y:S01]  /*4850*/  IMAD R29, R0.reuse, 0x8, R29 ;  /* 0x00000008001d7824 */ /* 0x040fe200078e021d */
[C---:B------:R-:W-:Y:S01]  /*4860*/  LEA R22, R0.reuse, R22, 0x3 ;  /* 0x0000001600167211 */ /* 0x040fe200078e18ff */
[C---:B------:R-:W-:Y:S02]  /*4870*/  IMAD R33, R0.reuse, 0x8, R33 ;  /* 0x0000000800217824 */ /* 0x040fe400078e0221 */
[----:B------:R0:W-:Y:S01]  /*4880*/  STL [UR8+0x4], R41 ;  /* 0x00000429ff007987 */ /* 0x0001e20008100808 */
        /* <DEDUP_REMOVED lines=9> */
[----:B--2---:R0:W-:Y:S01]  /*4920*/  STL [UR6+0x8], R44 ;  /* 0x0000082cff007987 */ /* 0x0041e20008100806 */
[----:B----4-:R-:W-:-:S04]  /*4930*/  FADD R37, R44, -R28 ;  /* 0x8000001c2c257221 */ /* 0x010fc80000000000 */
[----:B------:R-:W-:Y:S01]  /*4940*/  FFMA R37, R17, R37, R28 ;  /* 0x0000002511257223 */ /* 0x000fe2000000001c */
[----:B------:R-:W-:-:S04]  /*4950*/  FADD R28, R42, -R30 ;  /* 0x8000001e2a1c7221 */ /* 0x000fc80000000000 */
[----:B------:R0:W-:Y:S01]  /*4960*/  STL [UR8+0x8], R37 ;  /* 0x00000825ff007987 */ /* 0x0001e20008100808 */
[----:B------:R-:W-:-:S03]  /*4970*/  FFMA R28, R17, R28, R30 ;  /* 0x0000001c111c7223 */ /* 0x000fc6000000001e */
[----:B------:R0:W-:Y:S01]  /*4980*/  STL [UR6+0xc], R42 ;  /* 0x00000c2aff007987 */ /* 0x0001e20008100806 */
[----:B------:R-:W-:-:S03]  /*4990*/  UIADD3 UR6, UPT, UPT, UR6, 0x20, URZ ;  /* 0x0000002006067890 */ /* 0x000fc6000fffe0ff */
[----:B------:R0:W-:Y:S01]  /*49a0*/  STL [UR8+0xc], R28 ;  /* 0x00000c1cff007987 */ /* 0x0001e20008100808 */
[----:B------:R-:W-:Y:S01]  /*49b0*/  UIADD3 UR8, UPT, UPT, UR8, 0x20, URZ ;  /* 0x0000002008087890 */ /* 0x000fe2000fffe0ff */
[----:B------:R-:W-:Y:S11]  /*49c0*/  BRA.U UP0, `(.L_x_298) ;  /* 0xfffffff900a87547 */ /* 0x000ff6000b83ffff */
[----:B------:R-:W-:-:S07]  /*49d0*/  IMAD.U32 R0, RZ, RZ, UR9 ;  /* 0x00000009ff007e24 */ /* 0x000fce000f8e00ff */
.L_x_297:
[----:B------:R-:W-:-:S09]  /*49e0*/  ULOP3.LUT UP0, UR6, UR4, 0x7, URZ, 0xc0, !UPT ;  /* 0x0000000704067892 */ /* 0x000fd2000f80c0ff */
[----:B------:R-:W-:Y:S05]  /*49f0*/  BRA.U !UP0, `(.L_x_296) ;  /* 0x0000000508687547 */ /* 0x000fea000b800000 */
[----:B------:R-:W1:Y:S01]  /*4a00*/  LDC R13, c[0x0][0x388] ;  /* 0x0000e200ff0d7b82 */ /* 0x000e620000000800 */
[----:B------:R-:W-:Y:S02]  /*4a10*/  UISETP.GE.U32.AND UP0, UPT, UR6, 0x4, UPT ;  /* 0x000000040600788c */ /* 0x000fe4000bf06070 */
[----:B------:R-:W-:-:S04]  /*4a20*/  ULOP3.LUT UR7, UR4, 0x3, URZ, 0xc0, !UPT ;  /* 0x0000000304077892 */ /* 0x000fc8000f8ec0ff */
[----:B------:R-:W-:Y:S01]  /*4a30*/  UISETP.NE.AND UP1, UPT, UR7, URZ, UPT ;  /* 0x000000ff0700728c */ /* 0x000fe2000bf25270 */
[----:B-1----:R-:W-:Y:S02]  /*4a40*/  IADD3 R13, PT, PT, R13, UR5, R32 ;  /* 0x000000050d0d7c10 */ /* 0x002fe4000fffe020 */
[----:B------:R-:W-:Y:S08]  /*4a50*/  BRA.U !UP0, `(.L_x_299) ;  /* 0x0000000108a47547 */ /* 0x000ff0000b800000 */
[----:B------:R-:W1:Y:S01]  /*4a60*/  LDCU UR6, c[0x0][0x390] ;  /* 0x00007200ff0677ac */ /* 0x000e620008000800 */
[----:B0-----:R-:W0:Y:S01]  /*4a70*/  LDC.64 R2, c[0x0][0x380] ;  /* 0x0000e000ff027b82 */ /* 0x001e220000000a00 */
[C---:B-1----:R-:W-:Y:S02]  /*4a80*/  IMAD R29, R0.reuse, UR6, R13 ;  /* 0x00000006001d7c24 */ /* 0x042fe4000f8e020d */
[----:B------:R-:W-:-:S03]  /*4a90*/  IMAD R27, R0, UR6, R11 ;  /* 0x00000006001b7c24 */ /* 0x000fc6000f8e020b */
[----:B------:R-:W-:Y:S01]  /*4aa0*/  IADD3 R19, PT, PT, R29, UR6, RZ ;  /* 0x000000061d137c10 */ /* 0x000fe2000fffe0ff */
[----:B------:R-:W-:Y:S02]  /*4ab0*/  VIADD R23, R27, UR6 ;  /* 0x000000061b177c36 */ /* 0x000fe40008000000 */
[----:B0-----:R-:W-:-:S04]  /*4ac0*/  IMAD.WIDE.U32 R28, R29, 0x4, R2 ;  /* 0x000000041d1c7825 */ /* 0x001fc800078e0002 */
[C-C-:B------:R-:W-:Y:S01]  /*4ad0*/  IMAD.WIDE.U32 R30, R19.reuse, 0x4, R2.reuse ;  /* 0x00000004131e7825 */ /* 0x140fe200078e0002 */
[----:B------:R-:W-:Y:S01]  /*4ae0*/  IADD3 R19, PT, PT, R19, UR6, RZ ;  /* 0x0000000613137c10 */ /* 0x000fe2000fffe0ff */
[----:B------:R-:W2:Y:S02]  /*4af0*/  LDG.E R10, desc[UR10][R28.64] ;  /* 0x0000000a1c0a7981 */ /* 0x000ea4000c1e1900 */
[----:B------:R-:W-:Y:S01]  /*4b00*/  VIADD R21, R23, UR6 ;  /* 0x0000000617157c36 */ /* 0x000fe20008000000 */
[C---:B------:R-:W-:Y:S01]  /*4b10*/  IADD3 R33, PT, PT, R19.reuse, UR6, RZ ;  /* 0x0000000613217c10 */ /* 0x040fe2000fffe0ff */
[----:B------:R-:W-:Y:S01]  /*4b20*/  IMAD.WIDE.U32 R24, R19, 0x4, R2 ;  /* 0x0000000413187825 */ /* 0x000fe200078e0002 */
[----:B------:R-:W3:Y:S03]  /*4b30*/  LDG.E R12, desc[UR10][R30.64] ;  /* 0x0000000a1e0c7981 */ /* 0x000ee6000c1e1900 */
[----:B------:R-:W-:-:S02]  /*4b40*/  VIADD R35, R21, UR6 ;  /* 0x0000000615237c36 */ /* 0x000fc40008000000 */
[--C-:B------:R-:W-:Y:S01]  /*4b50*/  IMAD.WIDE.U32 R26, R27, 0x4, R2.reuse ;  /* 0x000000041b1a7825 */ /* 0x100fe200078e0002 */
[----:B------:R-:W4:Y:S03]  /*4b60*/  LDG.E R24, desc[UR10][R24.64] ;  /* 0x0000000a18187981 */ /* 0x000f26000c1e1900 */
[--C-:B------:R-:W-:Y:S02]  /*4b70*/  IMAD.WIDE.U32 R22, R23, 0x4, R2.reuse ;  /* 0x0000000417167825 */ /* 0x100fe400078e0002 */
[----:B------:R0:W5:Y:S02]  /*4b80*/  LDG.E R26, desc[UR10][R26.64] ;  /* 0x0000000a1a1a7981 */ /* 0x000164000c1e1900 */
[--C-:B------:R-:W-:Y:S02]  /*4b90*/  IMAD.WIDE.U32 R20, R21, 0x4, R2.reuse ;  /* 0x0000000415147825 */ /* 0x100fe400078e0002 */
[----:B------:R-:W4:Y:S02]  /*4ba0*/  LDG.E R22, desc[UR10][R22.64] ;  /* 0x0000000a16167981 */ /* 0x000f24000c1e1900 */
[----:B------:R-:W-:-:S02]  /*4bb0*/  IMAD.WIDE.U32 R18, R33, 0x4, R2 ;  /* 0x0000000421127825 */ /* 0x000fc400078e0002 */
[----:B------:R-:W4:Y:S02]  /*4bc0*/  LDG.E R20, desc[UR10][R20.64] ;  /* 0x0000000a14147981 */ /* 0x000f24000c1e1900 */
[----:B------:R-:W-:Y:S02]  /*4bd0*/  IMAD.WIDE.U32 R2, R35, 0x4, R2 ;  /* 0x0000000423027825 */ /* 0x000fe400078e0002 */
[----:B------:R-:W4:Y:S04]  /*4be0*/  LDG.E R18, desc[UR10][R18.64] ;  /* 0x0000000a12127981 */ /* 0x000f28000c1e1900 */
[----:B------:R-:W4:Y:S01]  /*4bf0*/  LDG.E R2, desc[UR10][R2.64] ;  /* 0x0000000a02027981 */ /* 0x000f22000c1e1900 */
[C---:B0-----:R-:W-:Y:S01]  /*4c00*/  LEA R27, R0.reuse, R1, 0x2 ;  /* 0x00000001001b7211 */ /* 0x041fe200078e10ff */
[----:B------:R-:W-:-:S04]  /*4c10*/  VIADD R0, R0, 0x4 ;  /* 0x0000000400007836 */ /* 0x000fc80000000000 */
[----:B--2---:R1:W-:Y:S04]  /*4c20*/  STL [R27], R10 ;  /* 0x0000000a1b007387 */ /* 0x0043e80000100800 */
[----:B---3--:R1:W-:Y:S01]  /*4c30*/  STL [R27+0x4], R12 ;  /* 0x0000040c1b007387 */ /* 0x0083e20000100800 */
[----:B-----5:R-:W-:Y:S01]  /*4c40*/  FADD R28, R10, -R26 ;  /* 0x8000001a0a1c7221 */ /* 0x020fe20000000000 */
[----:B----4-:R-:W-:Y:S01]  /*4c50*/  FADD R29, R12, -R22 ;  /* 0x800000160c1d7221 */ /* 0x010fe20000000000 */
[----:B------:R-:W-:Y:S02]  /*4c60*/  FADD R31, R24, -R20 ;  /* 0x80000014181f7221 */ /* 0x000fe40000000000 */
[C---:B------:R-:W-:Y:S01]  /*4c70*/  FFMA R28, R17.reuse, R28, R26 ;  /* 0x0000001c111c7223 */ /* 0x040fe2000000001a */
[C---:B------:R-:W-:Y:S01]  /*4c80*/  FFMA R22, R17.reuse, R29, R22 ;  /* 0x0000001d11167223 */ /* 0x040fe20000000016 */
[----:B------:R-:W-:Y:S01]  /*4c90*/  FFMA R23, R17, R31, R20 ;  /* 0x0000001f11177223 */ /* 0x000fe20000000014 */
[----:B------:R-:W-:-:S04]  /*4ca0*/  FADD R33, R18, -R2 ;  /* 0x8000000212217221 */ /* 0x000fc80000000000 */
[----:B------:R-:W-:Y:S01]  /*4cb0*/  FFMA R18, R17, R33, R2 ;  /* 0x0000002111127223 */ /* 0x000fe20000000002 */
[----:B------:R1:W-:Y:S04]  /*4cc0*/  STL [R27+0x3fc], R28 ;  /* 0x0003fc1c1b007387 */ /* 0x0003e80000100800 */
[----:B------:R1:W-:Y:S04]  /*4cd0*/  STL.64 [R27+0x400], R22 ;  /* 0x000400161b007387 */ /* 0x0003e80000100a00 */
[----:B------:R1:W-:Y:S02]  /*4ce0*/  STL [R27+0x408], R18 ;  /* 0x000408121b007387 */ /* 0x0003e40000100800 */
.L_x_299:
[----:B------:R-:W-:Y:S05]  /*4cf0*/  BRA.U !UP1, `(.L_x_296) ;  /* 0x0000000109a87547 */ /* 0x000fea000b800000 */
[----:B------:R-:W-:Y:S02]  /*4d00*/  UISETP.NE.AND UP0, UPT, UR7, 0x1, UPT ;  /* 0x000000010700788c */ /* 0x000fe4000bf05270 */
[----:B------:R-:W-:-:S04]  /*4d10*/  ULOP3.LUT UR4, UR4, 0x1, URZ, 0xc0, !UPT ;  /* 0x0000000104047892 */ /* 0x000fc8000f8ec0ff */
[----:B------:R-:W-:-:S03]  /*4d20*/  UISETP.NE.U32.AND UP1, UPT, UR4, 0x1, UPT ;  /* 0x000000010400788c */ /* 0x000fc6000bf25070 */
[----:B------:R-:W-:Y:S08]  /*4d30*/  BRA.U !UP0, `(.L_x_300) ;  /* 0x0000000108607547 */ /* 0x000ff0000b800000 */
[----:B------:R-:W2:Y:S01]  /*4d40*/  LDCU UR4, c[0x0][0x390] ;  /* 0x00007200ff0477ac */ /* 0x000ea20008000800 */
[----:B0-----:R-:W0:Y:S01]  /*4d50*/  LDC.64 R2, c[0x0][0x380] ;  /* 0x0000e000ff027b82 */ /* 0x001e220000000a00 */
[C---:B--2---:R-:W-:Y:S02]  /*4d60*/  IMAD R19, R0.reuse, UR4, R13 ;  /* 0x0000000400137c24 */ /* 0x044fe4000f8e020d */
[----:B------:R-:W-:-:S03]  /*4d70*/  IMAD R21, R0, UR4, R11 ;  /* 0x0000000400157c24 */ /* 0x000fc6000f8e020b */
[----:B-1----:R-:W-:Y:S01]  /*4d80*/  IADD3 R23, PT, PT, R19, UR4, RZ ;  /* 0x0000000413177c10 */ /* 0x002fe2000fffe0ff */
[----:B------:R-:W-:Y:S02]  /*4d90*/  VIADD R25, R21, UR4 ;  /* 0x0000000415197c36 */ /* 0x000fe40008000000 */
        /* <DEDUP_REMOVED lines=8> */
[C---:B------:R-:W-:Y:S01]  /*4e20*/  LEA R25, R0.reuse, R1, 0x2 ;  /* 0x0000000100197211 */ /* 0x040fe200078e10ff */
[----:B------:R-:W-:-:S02]  /*4e30*/  VIADD R0, R0, 0x2 ;  /* 0x0000000200007836 */ /* 0x000fc40000000000 */
        /* <DEDUP_REMOVED lines=8> */
.L_x_300:
[----:B------:R-:W-:Y:S05]  /*4ec0*/  BRA.U UP1, `(.L_x_296) ;  /* 0x0000000101347547 */ /* 0x000fea000b800000 */
[----:B-12---:R-:W0:Y:S01]  /*4ed0*/  LDC.64 R18, c[0x0][0x380] ;  /* 0x0000e000ff127b82 */ /* 0x006e220000000a00 */
[----:B------:R-:W1:Y:S02]  /*4ee0*/  LDCU UR4, c[0x0][0x390] ;  /* 0x00007200ff0477ac */ /* 0x000e640008000800 */
[C---:B-1----:R-:W-:Y:S02]  /*4ef0*/  IMAD R3, R0.reuse, UR4, R13 ;  /* 0x0000000400037c24 */ /* 0x042fe4000f8e020d */
[----:B------:R-:W-:Y:S02]  /*4f00*/  IMAD R11, R0, UR4, R11 ;  /* 0x00000004000b7c24 */ /* 0x000fe4000f8e020b */
[----:B0-----:R-:W-:-:S04]  /*4f10*/  IMAD.WIDE.U32 R2, R3, 0x4, R18 ;  /* 0x0000000403027825 */ /* 0x001fc800078e0012 */
[----:B------:R-:W-:Y:S02]  /*4f20*/  IMAD.WIDE.U32 R10, R11, 0x4, R18 ;  /* 0x000000040b0a7825 */ /* 0x000fe400078e0012 */
[----:B------:R-:W2:Y:S04]  /*4f30*/  LDG.E R2, desc[UR10][R2.64] ;  /* 0x0000000a02027981 */ /* 0x000ea8000c1e1900 */
[----:B------:R-:W3:Y:S01]  /*4f40*/  LDG.E R10, desc[UR10][R10.64] ;  /* 0x0000000a0a0a7981 */ /* 0x000ee2000c1e1900 */
[----:B------:R-:W-:-:S05]  /*4f50*/  LEA R13, R0, R1, 0x2 ;  /* 0x00000001000d7211 */ /* 0x000fca00078e10ff */
[----:B--2---:R4:W-:Y:S01]  /*4f60*/  STL [R13], R2 ;  /* 0x000000020d007387 */ /* 0x0049e20000100800 */
[----:B---3--:R-:W-:-:S04]  /*4f70*/  FADD R12, R2, -R10 ;  /* 0x8000000a020c7221 */ /* 0x008fc80000000000 */
[----:B------:R-:W-:-:S05]  /*4f80*/  FFMA R12, R17, R12, R10 ;  /* 0x0000000c110c7223 */ /* 0x000fca000000000a */
[----:B------:R4:W-:Y:S02]  /*4f90*/  STL [R13+0x3fc], R12 ;  /* 0x0003fc0c0d007387 */ /* 0x0009e40000100800 */
.L_x_296:
[----:B-12---:R-:W0:Y:S01]  /*4fa0*/  LDL.64 R10, [R1] ;  /* 0x00000000010a7983 */ /* 0x006e220000100a00 */
[----:B------:R-:W-:Y:S01]  /*4fb0*/  BSSY.RECONVERGENT B0, `(.L_x_301) ;  /* 0x0000005000007945 */ /* 0x000fe20003800200 */
[----:B------:R-:W-:Y:S01]  /*4fc0*/  MOV R0, 0x5000 ;  /* 0x0000500000007802 */ /* 0x000fe20000000f00 */
[----:B0-----:R-:W4:Y:S02]  /*4fd0*/  F2F.F64.F32 R40, R10 ;  /* 0x0000000a00287310 */ /* 0x001f240000201800 */
[----:B----4-:R-:W-:-:S11]  /*4fe0*/  DADD R2, -RZ, |R40| ;  /* 0x00000000ff027229 */ /* 0x010fd60000000528 */
[----:B------:R-:W-:Y:S05]  /*4ff0*/  CALL.REL.NOINC `($_Z11emcee_emceePfiijjiP17curandStateXORWOW$__internal_accurate_pow) ;  /* 0x0000003400707944 */ /* 0x000fea0003c00000 */
[----:B------:R-:W-:Y:S05]  /*5000*/  BSYNC.RECONVERGENT B0 ;  /* 0x0000000000007941 */ /* 0x000fea0003800200 */
.L_x_301:
        /* <DEDUP_REMOVED lines=15> */
.L_x_303:
[----:B------:R-:W-:Y:S05]  /*5100*/  BSYNC.RECONVERGENT B0 ;  /* 0x0000000000007941 */ /* 0x000fea0003800200 */
.L_x_302:
        /* <DEDUP_REMOVED lines=8> */
.L_x_304:
        /* <DEDUP_REMOVED lines=16> */
.L_x_306:
[----:B------:R-:W-:Y:S05]  /*5290*/  BSYNC.RECONVERGENT B0 ;  /* 0x0000000000007941 */ /* 0x000fea0003800200 */
.L_x_305:
        /* <DEDUP_REMOVED lines=10> */
.L_x_307:
        /* <DEDUP_REMOVED lines=22> */
.L_x_309:
[----:B------:R-:W-:Y:S05]  /*54a0*/  BSYNC.RECONVERGENT B0 ;  /* 0x0000000000007941 */ /* 0x000fea0003800200 */
.L_x_308:
        /* <DEDUP_REMOVED lines=20> */
.L_x_311:
[----:B------:R-:W-:Y:S05]  /*55f0*/  BSYNC.RECONVERGENT B0 ;  /* 0x0000000000007941 */ /* 0x000fea0003800200 */
.L_x_310:
[----:B------:R-:W2:Y:S04]  /*5600*/  LDL R11, [R1+0x3fc] ;  /* 0x0003fc00010b7983 */ /* 0x000ea80000100800 */
[----:B------:R0:W5:Y:S01]  /*5610*/  LDL R10, [R1+0x400] ;  /* 0x00040000010a7983 */ /* 0x0001620000100800 */
[----:B------:R-:W-:Y:S02]  /*5620*/  HFMA2 R12, -RZ, RZ, 1323, -4.565715789794921875e-05 ;  /* 0x652b82feff0c7431 */ /* 0x000fe400000001ff */
        /* <DEDUP_REMOVED lines=12> */
[----:B------:R-:W-:Y:S01]  /*56f0*/  MOV R20, 0xfca213ea ;  /* 0xfca213ea00147802 */ /* 0x000fe20000000f00 */
[----:B------:R-:W-:Y:S01]  /*5700*/  IMAD.MOV.U32 R21, RZ, RZ, 0x3e928af3 ;  /* 0x3e928af3ff157424 */ /* 0x000fe200078e00ff */
        /* <DEDUP_REMOVED lines=28> */
[----:B------:R-:W-:Y:S01]  /*58d0*/  LEA R41, R12, R21, 0x14 ;  /* 0x000000150c297211 */ /* 0x000fe200078ea0ff */
[----:B------:R-:W-:Y:S01]  /*58e0*/  IMAD.MOV.U32 R40, RZ, RZ, R20 ;  /* 0x000000ffff287224 */ /* 0x000fe200078e0014 */
[----:B--2---:R-:W1:Y:S02]  /*58f0*/  F2F.F64.F32 R42, R11 ;  /* 0x0000000b002a7310 */ /* 0x004e640000201800 */
[----:B-1----:R-:W-:Y:S01]  /*5900*/  DADD R18, -RZ, |R42| ;  /* 0x00000000ff127229 */ /* 0x002fe2000000052a */
[----:B0-----:R-:W-:Y:S10]  /*5910*/  @!P0 BRA `(.L_x_313) ;  /* 0x0000000000348947 */ /* 0x001ff40003800000 */
[----:B------:R-:W-:Y:S01]  /*5920*/  FSETP.GEU.AND P1, PT, |R3|, 4.2275390625, PT ;  /* 0x408748000300780b */ /* 0x000fe20003f2e200 */
[C---:B------:R-:W-:Y:S02]  /*5930*/  DADD R22, R2.reuse, +INF ;  /* 0x7ff0000002167429 */ /* 0x040fe40000000000 */
[----:B------:R-:W-:-:S08]  /*5940*/  DSETP.GEU.AND P0, PT, R2, RZ, PT ;  /* 0x000000ff0200722a */ /* 0x000fd00003f0e000 */
[----:B------:R-:W-:Y:S02]  /*5950*/  FSEL R40, R22, RZ, P0 ;  /* 0x000000ff16287208 */ /* 0x000fe40000000000 */
[C---:B------:R-:W-:Y:S02]  /*5960*/  @!P1 LEA.HI R0, R12.reuse, R12, RZ, 0x1 ;  /* 0x0000000c0c009211 */ /* 0x040fe400078f08ff */
[----:B------:R-:W-:Y:S02]  /*5970*/  @!P1 MOV R2, R20 ;  /* 0x0000001400029202 */ /* 0x000fe40000000f00 */
[----:B------:R-:W-:Y:S02]  /*5980*/  @!P1 SHF.R.S32.HI R3, RZ, 0x1, R0 ;  /* 0x00000001ff039819 */ /* 0x000fe40000011400 */
[----:B------:R-:W-:Y:S02]  /*5990*/  FSEL R41, R23, RZ, P0 ;  /* 0x000000ff17297208 */ /* 0x000fe40000000000 */
[----:B------:R-:W-:Y:S01]  /*59a0*/  @!P1 IADD3 R12, PT, PT, R12, -R3, RZ ;  /* 0x800000030c0c9210 */ /* 0x000fe20007ffe0ff */
[----:B------:R-:W-:-:S03]  /*59b0*/  @!P1 IMAD R3, R3, 0x100000, R21 ;  /* 0x0010000003039824 */ /* 0x000fc600078e0215 */
[----:B------:R-:W-:Y:S01]  /*59c0*/  @!P1 LEA R13, R12, 0x3ff00000, 0x14 ;  /* 0x3ff000000c0d9811 */ /* 0x000fe200078ea0ff */
[----:B------:R-:W-:-:S06]  /*59d0*/  @!P1 IMAD.MOV.U32 R12, RZ, RZ, RZ ;  /* 0x000000ffff0c9224 */ /* 0x000fcc00078e00ff */
[----:B------:R-:W-:-:S11]  /*59e0*/  @!P1 DMUL R40, R2, R12 ;  /* 0x0000000c02289228 */ /* 0x000fd60000000000 */
.L_x_313:
[----:B------:R-:W-:Y:S05]  /*59f0*/  BSYNC.RECONVERGENT B0 ;  /* 0x0000000000007941 */ /* 0x000fea0003800200 */
.L_x_312:
[----:B------:R-:W-:Y:S01]  /*5a00*/  BSSY.RECONVERGENT B0, `(.L_x_314) ;  /* 0x0000005000007945 */ /* 0x000fe20003800200 */
[----:B------:R-:W-:Y:S01]  /*5a10*/  MOV R2, R18 ;  /* 0x0000001200027202 */ /* 0x000fe20000000f00 */
[----:B------:R-:W-:Y:S01]  /*5a20*/  IMAD.MOV.U32 R3, RZ, RZ, R19 ;  /* 0x000000ffff037224 */ /* 0x000fe200078e0013 */
[----:B------:R-:W-:-:S07]  /*5a30*/  MOV R0, 0x5a50 ;  /* 0x00005a5000007802 */ /* 0x000fce0000000f00 */
[----:B-----5:R-:W-:Y:S05]  /*5a40*/  CALL.REL.NOINC `($_Z11emcee_emceePfiijjiP17curandStateXORWOW$__internal_accurate_pow) ;  /* 0x0000002800dc7944 */ /* 0x020fea0003c00000 */
[----:B------:R-:W-:Y:S05]  /*5a50*/  BSYNC.RECONVERGENT B0 ;  /* 0x0000000000007941 */ /* 0x000fea0003800200 */
.L_x_314:
        /* <DEDUP_REMOVED lines=15> */
.L_x_316:
[----:B------:R-:W-:Y:S05]  /*5b50*/  BSYNC.RECONVERGENT B0 ;  /* 0x0000000000007941 */ /* 0x000fea0003800200 */
.L_x_315:
        /* <DEDUP_REMOVED lines=8> */
.L_x_317:
        /* <DEDUP_REMOVED lines=16> */
.L_x_319:
[----:B------:R-:W-:Y:S05]  /*5ce0*/  BSYNC.RECONVERGENT B0 ;  /* 0x0000000000007941 */ /* 0x000fea0003800200 */
.L_x_318:
        /* <DEDUP_REMOVED lines=10> */
.L_x_320:
        /* <DEDUP_REMOVED lines=22> */
.L_x_322:
[----:B------:R-:W-:Y:S05]  /*5ef0*/  BSYNC.RECONVERGENT B0 ;  /* 0x0000000000007941 */ /* 0x000fea0003800200 */
.L_x_321:
        /* <DEDUP_REMOVED lines=20> */
.L_x_324:
[----:B------:R-:W-:Y:S05]  /*6040*/  BSYNC.RECONVERGENT B0 ;  /* 0x0000000000007941 */ /* 0x000fea0003800200 */
.L_x_323:
[C---:B------:R-:W-:Y:S01]  /*6050*/  FMUL R0, |R17|.reuse, 16777216 ;  /* 0x4b80000011007820 */ /* 0x040fe20000400200 */
[----:B------:R-:W-:Y:S01]  /*6060*/  FSETP.GEU.AND P0, PT, |R17|, 1.175494350822287508e-38, PT ;  /* 0x008000001100780b */ /* 0x000fe20003f0e200 */
[----:B------:R-:W-:Y:S02]  /*6070*/  HFMA2 R11, -RZ, RZ, 1.9912109375, 0.00128841400146484375 ;  /* 0x3ff71547ff0b7431 */ /* 0x000fe400000001ff */
[----:B------:R-:W-:Y:S01]  /*6080*/  IMAD.MOV.U32 R10, RZ, RZ, 0x652b82fe ;  /* 0x652b82feff0a7424 */ /* 0x000fe200078e00ff */
[----:B------:R-:W-:Y:S01]  /*6090*/  UMOV UR6, 0xfefa39ef ;  /* 0xfefa39ef00067882 */ /* 0x000fe20000000000 */
[----:B------:R-:W-:Y:S01]  /*60a0*/  FSEL R0, R0, |R17|, !P0 ;  /* 0x4000001100007208 */ /* 0x000fe20004000000 */
[----:B------:R-:W-:Y:S01]  /*60b0*/  UMOV UR7, 0x3fe62e42 ;  /* 0x3fe62e4200077882 */ /* 0x000fe20000000000 */
[----:B------:R-:W-:Y:S01]  /*60c0*/  FSEL R21, RZ, -24, P0 ;  /* 0xc1c00000ff157808 */ /* 0x000fe20000000000 */
[----:B------:R-:W0:Y:S01]  /*60d0*/  LDCU UR4, c[0x0][0x398] ;  /* 0x00007300ff0477ac */ /* 0x000e220008000800 */
[----:B------:R-:W-:Y:S01]  /*60e0*/  FSETP.GEU.AND P3, PT, |R3|, 4.1917929649353027344, PT ;  /* 0x4086232b0300780b */ /* 0x000fe20003f6e200 */
[----:B------:R-:W-:Y:S01]  /*60f0*/  VIADD R12, R0, 0xc0cafb0d ;  /* 0xc0cafb0d000c7836 */ /* 0x000fe20000000000 */
[----:B------:R-:W-:Y:S01]  /*6100*/  DFMA R10, R2, R10, 6.75539944105574400000e+15 ;  /* 0x43380000020a742b */ /* 0x000fe2000000000a */
[----:B------:R-:W-:Y:S01]  /*6110*/  UMOV UR8, 0x7c89eb71 ;  /* 0x7c89eb7100087882 */ /* 0x000fe20000000000 */
[----:B------:R-:W-:Y:S01]  /*6120*/  UMOV UR9, 0x3efa0199 ;  /* 0x3efa019900097882 */ /* 0x000fe20000000000 */
[----:B------:R-:W-:Y:S01]  /*6130*/  BSSY.RECONVERGENT B0, `(.L_x_325) ;  /* 0x000006a000007945 */ /* 0x000fe20003800200 */
[----:B------:R-:W-:-:S04]  /*6140*/  LOP3.LUT R23, R12, 0xff800000, RZ, 0xc0, !PT ;  /* 0xff8000000c177812 */ /* 0x000fc800078ec0ff */
[-C--:B------:R-:W-:Y:S01]  /*6150*/  IADD3 R0, PT, PT, R0, -R23.reuse, RZ ;  /* 0x8000001700007210 */ /* 0x080fe20007ffe0ff */
[----:B------:R-:W-:Y:S01]  /*6160*/  DADD R12, R10, -6.75539944105574400000e+15 ;  /* 0xc33800000a0c7429 */ /* 0x000fe20000000000 */
[----:B------:R-:W-:-:S03]  /*6170*/  I2FP.F32.S32 R22, R23 ;  /* 0x0000001700167245 */ /* 0x000fc60000201400 */
[C---:B------:R-:W-:Y:S01]  /*6180*/  FADD R20, R0.reuse, 1 ;  /* 0x3f80000000147421 */ /* 0x040fe20000000000 */
[----:B------:R-:W-:Y:S01]  /*6190*/  FADD R25, R0, -1 ;  /* 0xbf80000000197421 */ /* 0x000fe20000000000 */
[----:B------:R-:W-:Y:S02]  /*61a0*/  FFMA R23, R22, 1.1920928955078125e-07, R21 ;  /* 0x3400000016177823 */ /* 0x000fe40000000015 */
[----:B------:R-:W-:Y:S01]  /*61b0*/  DFMA R18, R12, -UR6, R2 ;  /* 0x800000060c127c2b */ /* 0x000fe20008000002 */
[----:B------:R-:W-:Y:S01]  /*61c0*/  UMOV UR6, 0x3b39803f ;  /* 0x3b39803f00067882 */ /* 0x000fe20000000000 */
[----:B------:R-:W1:Y:S01]  /*61d0*/  MUFU.RCP R20, R20 ;  /* 0x0000001400147308 */ /* 0x000e620000001000 */
[----:B------:R-:W-:Y:S01]  /*61e0*/  UMOV UR7, 0x3c7abc9e ;  /* 0x3c7abc9e00077882 */ /* 0x000fe20000000000 */
[----:B------:R-:W-:-:S04]  /*61f0*/  FADD R27, R25, R25 ;  /* 0x00000019191b7221 */ /* 0x000fc80000000000 */
[----:B------:R-:W-:Y:S01]  /*6200*/  DFMA R12, R12, -UR6, R18 ;  /* 0x800000060c0c7c2b */ /* 0x000fe20008000012 */
[----:B------:R-:W-:Y:S01]  /*6210*/  UMOV UR6, 0x69ce2bdf ;  /* 0x69ce2bdf00067882 */ /* 0x000fe20000000000 */
[----:B------:R-:W-:Y:S01]  /*6220*/  IMAD.MOV.U32 R18, RZ, RZ, -0x35dec16 ;  /* 0xfca213eaff127424 */ /* 0x000fe200078e00ff */
[----:B------:R-:W-:Y:S01]  /*6230*/  MOV R19, 0x3e928af3 ;  /* 0x3e928af300137802 */ /* 0x000fe20000000f00 */
[----:B------:R-:W-:-:S05]  /*6240*/  UMOV UR7, 0x3e5ade15 ;  /* 0x3e5ade1500077882 */ /* 0x000fca0000000000 */
[C---:B------:R-:W-:Y:S01]  /*6250*/  DFMA R18, R12.reuse, UR6, R18 ;  /* 0x000000060c127c2b */ /* 0x040fe20008000012 */
[----:B------:R-:W-:Y:S01]  /*6260*/  UMOV UR6, 0x62401315 ;  /* 0x6240131500067882 */ /* 0x000fe20000000000 */
[----:B-1----:R-:W-:Y:S01]  /*6270*/  FMUL R0, R20, R27 ;  /* 0x0000001b14007220 */ /* 0x002fe20000400000 */
[----:B------:R-:W-:Y:S01]  /*6280*/  IMAD.MOV.U32 R27, RZ, RZ, 0x3a2c32e4 ;  /* 0x3a2c32e4ff1b7424 */ /* 0x000fe200078e00ff */
[----:B------:R-:W-:Y:S02]  /*6290*/  UMOV UR7, 0x3ec71dee ;  /* 0x3ec71dee00077882 */ /* 0x000fe40000000000 */
[----:B------:R-:W-:Y:S01]  /*62a0*/  FADD R21, R25, -R0 ;  /* 0x8000000019157221 */ /* 0x000fe20000000000 */
[-C--:B------:R-:W-:Y:S01]  /*62b0*/  FMUL R22, R0, R0.reuse ;  /* 0x0000000000167220 */ /* 0x080fe20000400000 */
[C---:B------:R-:W-:Y:S01]  /*62c0*/  DFMA R18, R12.reuse, R18, UR6 ;  /* 0x000000060c127e2b */ /* 0x040fe20008000012 */
[----:B------:R-:W-:Y:S01]  /*62d0*/  UMOV UR6, 0x14761f65 ;  /* 0x14761f6500067882 */ /* 0x000fe20000000000 */
[----:B------:R-:W-:Y:S01]  /*62e0*/  FADD R24, R21, R21 ;  /* 0x0000001515187221 */ /* 0x000fe20000000000 */
[----:B------:R-:W-:Y:S01]  /*62f0*/  FFMA R27, R22, R27, 0.0032181653659790754318 ;  /* 0x3b52e7db161b7423 */ /* 0x000fe2000000001b */
[----:B------:R-:W-:Y:S01]  /*6300*/  FFMA R21, R0, 1.4426950216293334961, R23 ;  /* 0x3fb8aa3b00157823 */ /* 0x000fe20000000017 */
[----:B------:R-:W-:Y:S01]  /*6310*/  UMOV UR7, 0x3f2a01a0 ;  /* 0x3f2a01a000077882 */ /* 0x000fe20000000000 */
[----:B------:R-:W-:Y:S01]  /*6320*/  FFMA R25, R25, -R0, R24 ;  /* 0x8000000019197223 */ /* 0x000fe20000000018 */
[----:B------:R-:W-:Y:S01]  /*6330*/  FFMA R27, R22, R27, 0.018033718690276145935 ;  /* 0x3c93bb73161b7423 */ /* 0x000fe2000000001b */
[----:B------:R-:W-:Y:S01]  /*6340*/  FADD R23, R23, -R21 ;  /* 0x8000001517177221 */ /* 0x000fe20000000000 */
[----:B------:R-:W-:Y:S01]  /*6350*/  DFMA R18, R12, R18, UR8 ;  /* 0x000000080c127e2b */ /* 0x000fe20008000012 */
[----:B------:R-:W-:Y:S01]  /*6360*/  FMUL R25, R20, R25 ;  /* 0x0000001914197220 */ /* 0x000fe20000400000 */
[----:B------:R-:W-:Y:S01]  /*6370*/  FFMA R27, R22, R27, 0.12022458761930465698 ;  /* 0x3df6384f161b7423 */ /* 0x000fe2000000001b */
[----:B------:R-:W-:Y:S01]  /*6380*/  FFMA R20, R0, 1.4426950216293334961, R23 ;  /* 0x3fb8aa3b00147823 */ /* 0x000fe20000000017 */
[----:B0-----:R-:W-:-:S02]  /*6390*/  UIADD3 UR8, UPT, UPT, UR4, -0x1, URZ ;  /* 0xffffffff04087890 */ /* 0x001fc4000fffe0ff */
[----:B------:R-:W-:Y:S01]  /*63a0*/  FMUL R27, R22, R27 ;  /* 0x0000001b161b7220 */ /* 0x000fe20000400000 */
[----:B------:R-:W-:Y:S01]  /*63b0*/  FFMA R23, R25, 1.4426950216293334961, R20 ;  /* 0x3fb8aa3b19177823 */ /* 0x000fe20000000014 */
[----:B------:R-:W-:Y:S01]  /*63c0*/  DFMA R18, R12, R18, UR6 ;  /* 0x000000060c127e2b */ /* 0x000fe20008000012 */
[----:B------:R-:W-:Y:S01]  /*63d0*/  UMOV UR6, 0x1852b7af ;  /* 0x1852b7af00067882 */ /* 0x000fe20000000000 */
[----:B------:R-:W-:Y:S01]  /*63e0*/  FMUL R22, R27, 3 ;  /* 0x404000001b167820 */ /* 0x000fe20000400000 */
[----:B------:R-:W-:Y:S01]  /*63f0*/  FFMA R20, R0, 1.9251366722983220825e-08, R23 ;  /* 0x32a55e3400147823 */ /* 0x000fe20000000017 */
[----:B------:R-:W-:-:S03]  /*6400*/  UMOV UR7, 0x3f56c16c ;  /* 0x3f56c16c00077882 */ /* 0x000fc60000000000 */
[----:B------:R-:W-:Y:S01]  /*6410*/  FFMA R25, R25, R22, R20 ;  /* 0x0000001619197223 */ /* 0x000fe20000000014 */
[----:B------:R-:W-:Y:S01]  /*6420*/  DFMA R18, R12, R18, UR6 ;  /* 0x000000060c127e2b */ /* 0x000fe20008000012 */
[----:B------:R-:W-:Y:S01]  /*6430*/  UMOV UR6, 0x11122322 ;  /* 0x1112232200067882 */ /* 0x000fe20000000000 */
[----:B------:R-:W-:Y:S01]  /*6440*/  UMOV UR7, 0x3f811111 ;  /* 0x3f81111100077882 */ /* 0x000fe20000000000 */
[----:B------:R-:W-:Y:S01]  /*6450*/  FFMA R22, R0, R27, R25 ;  /* 0x0000001b00167223 */ /* 0x000fe20000000019 */
[----:B------:R-:W-:-:S03]  /*6460*/  I2FP.F32.U32 R0, UR8 ;  /* 0x0000000800007c45 */ /* 0x000fc60008201000 */
[C---:B------:R-:W-:Y:S01]  /*6470*/  FADD R24, R21.reuse, R22 ;  /* 0x0000001615187221 */ /* 0x040fe20000000000 */
[----:B------:R-:W-:Y:S01]  /*6480*/  DFMA R18, R12, R18, UR6 ;  /* 0x000000060c127e2b */ /* 0x000fe20008000012 */
[----:B------:R-:W-:Y:S01]  /*6490*/  UMOV UR6, 0x555502a1 ;  /* 0x555502a100067882 */ /* 0x000fe20000000000 */
[----:B------:R-:W-:Y:S01]  /*64a0*/  UMOV UR7, 0x3fa55555 ;  /* 0x3fa5555500077882 */ /* 0x000fe20000000000 */
[----:B------:R-:W-:Y:S01]  /*64b0*/  FMUL R23, R0, R24 ;  /* 0x0000001800177220 */ /* 0x000fe20000400000 */
[----:B------:R-:W-:-:S03]  /*64c0*/  FADD R21, -R21, R24 ;  /* 0x0000001815157221 */ /* 0x000fc60000000100 */
[----:B------:R-:W0:Y:S01]  /*64d0*/  FRND R20, R23 ;  /* 0x0000001700147307 */ /* 0x000e220000201000 */
[C---:B------:R-:W-:Y:S01]  /*64e0*/  DFMA R18, R12.reuse, R18, UR6 ;  /* 0x000000060c127e2b */ /* 0x040fe20008000012 */
[----:B------:R-:W-:Y:S01]  /*64f0*/  FADD R21, R22, -R21 ;  /* 0x8000001516157221 */ /* 0x000fe20000000000 */
[C---:B------:R-:W-:Y:S01]  /*6500*/  FFMA R24, R0.reuse, R24, -R23 ;  /* 0x0000001800187223 */ /* 0x040fe20000000817 */
[----:B------:R-:W-:Y:S01]  /*6510*/  UMOV UR6, 0x55555511 ;  /* 0x5555551100067882 */ /* 0x000fe20000000000 */
[----:B------:R-:W-:Y:S01]  /*6520*/  UMOV UR7, 0x3fc55555 ;  /* 0x3fc5555500077882 */ /* 0x000fe20000000000 */
[C---:B------:R-:W-:Y:S01]  /*6530*/  FSETP.GT.AND P1, PT, |R23|.reuse, 152, PT ;  /* 0x431800001700780b */ /* 0x040fe20003f24200 */
[----:B------:R-:W-:Y:S01]  /*6540*/  FFMA R21, R0, R21, R24 ;  /* 0x0000001500157223 */ /* 0x000fe20000000018 */
[----:B------:R-:W-:Y:S01]  /*6550*/  HFMA2 R24, -RZ, RZ, 0.64013671875, -15.109375 ;  /* 0x391fcb8eff187431 */ /* 0x000fe200000001ff */
[----:B------:R-:W-:Y:S01]  /*6560*/  DFMA R18, R12, R18, UR6 ;  /* 0x000000060c127e2b */ /* 0x000fe20008000012 */
[----:B------:R-:W-:Y:S01]  /*6570*/  UMOV UR6, 0xb ;  /* 0x0000000b00067882 */ /* 0x000fe20000000000 */
[----:B------:R-:W-:Y:S01]  /*6580*/  UMOV UR7, 0x3fe00000 ;  /* 0x3fe0000000077882 */ /* 0x000fe20000000000 */
[C---:B------:R-:W-:Y:S01]  /*6590*/  FSETP.GEU.AND P2, PT, R23.reuse, RZ, PT ;  /* 0x000000ff1700720b */ /* 0x040fe20003f4e000 */
[----:B0-----:R-:W-:Y:S01]  /*65a0*/  FADD R22, R23, -R20 ;  /* 0x8000001417167221 */ /* 0x001fe20000000000 */
[----:B------:R-:W-:-:S03]  /*65b0*/  FSETP.GT.AND P0, PT, R20, RZ, PT ;  /* 0x000000ff1400720b */ /* 0x000fc60003f04000 */
[----:B------:R-:W-:Y:S01]  /*65c0*/  DFMA R18, R12, R18, UR6 ;  /* 0x000000060c127e2b */ /* 0x000fe20008000012 */
[----:B------:R-:W-:-:S04]  /*65d0*/  FADD R21, R21, R22 ;  /* 0x0000001615157221 */ /* 0x000fc80000000000 */
[----:B------:R-:W-:-:S03]  /*65e0*/  FFMA R22, R21, R24, 0.0013391353422775864601 ;  /* 0x3aaf85ed15167423 */ /* 0x000fc60000000018 */
[----:B------:R-:W-:Y:S01]  /*65f0*/  DFMA R18, R12, R18, 1 ;  /* 0x3ff000000c12742b */ /* 0x000fe20000000012 */
[----:B------:R-:W0:Y:S01]  /*6600*/  F2I.NTZ R24, R23 ;  /* 0x0000001700187305 */ /* 0x000e220000203100 */
[----:B------:R-:W-:-:S04]  /*6610*/  FFMA R22, R21, R22, 0.0096188392490148544312 ;  /* 0x3c1d985615167423 */ /* 0x000fc80000000016 */
[C---:B------:R-:W-:Y:S02]  /*6620*/  FFMA R22, R21.reuse, R22, 0.055503588169813156128 ;  /* 0x3d6357bb15167423 */ /* 0x040fe40000000016 */
[----:B------:R-:W-:Y:S02]  /*6630*/  DFMA R18, R12, R18, 1 ;  /* 0x3ff000000c12742b */ /* 0x000fe40000000012 */
[----:B------:R-:W-:Y:S01]  /*6640*/  FFMA R22, R21, R22, 0.24022644758224487305 ;  /* 0x3e75fdec15167423 */ /* 0x000fe20000000016 */
[----:B------:R-:W-:Y:S02]  /*6650*/  SEL R13, RZ, 0x83000000, P0 ;  /* 0x83000000ff0d7807 */ /* 0x000fe40000000000 */
[----:B------:R-:W-:Y:S01]  /*6660*/  FSETP.NEU.AND P0, PT, R17, 1, PT ;  /* 0x3f8000001100780b */ /* 0x000fe20003f0d000 */
[----:B------:R-:W-:Y:S02]  /*6670*/  FFMA R22, R21, R22, 0.69314718246459960938 ;  /* 0x3f31721815167423 */ /* 0x000fe40000000016 */
[----:B------:R-:W-:Y:S01]  /*6680*/  VIADD R25, R13, 0x7f000000 ;  /* 0x7f0000000d197836 */ /* 0x000fe20000000000 */
[----:B------:R-:W-:Y:S01]  /*6690*/  ISETP.EQ.OR P0, PT, RZ, UR8, !P0 ;  /* 0x00000008ff007c0c */ /* 0x000fe2000c702670 */
[----:B------:R-:W-:Y:S01]  /*66a0*/  FFMA R22, R21, R22, 1 ;  /* 0x3f80000015167423 */ /* 0x000fe20000000016 */
[----:B0-----:R-:W-:Y:S01]  /*66b0*/  LEA R21, R24, -R13, 0x17 ;  /* 0x8000000d18157211 */ /* 0x001fe200078eb8ff */
        /* <DEDUP_REMOVED lines=17> */
.L_x_326:
[----:B------:R-:W-:Y:S05]  /*67d0*/  BSYNC.RECONVERGENT B0 ;  /* 0x0000000000007941 */ /* 0x000fea0003800200 */
.L_x_325:
        /* <DEDUP_REMOVED lines=26> */
.L_x_328:
[----:B------:R-:W-:Y:S05]  /*6980*/  BSYNC.RECONVERGENT B0 ;  /* 0x0000000000007941 */ /* 0x000fea0003800200 */
.L_x_327:
[----:B------:R-:W0:Y:S01]  /*6990*/  MUFU.RCP64H R3, R41 ;  /* 0x0000002900037308 */ /* 0x000e220000001800 */
[----:B------:R-:W-:Y:S01]  /*69a0*/  IMAD.MOV.U32 R2, RZ, RZ, 0x1 ;  /* 0x00000001ff027424 */ /* 0x000fe200078e00ff */
[----:B------:R-:W-:Y:S01]  /*69b0*/  MOV R18, R12 ;  /* 0x0000000c00127202 */ /* 0x000fe20000000f00 */
[----:B------:R-:W-:Y:S01]  /*69c0*/  IMAD.MOV.U32 R19, RZ, RZ, R13 ;  /* 0x000000ffff137224 */ /* 0x000fe200078e000d */
[----:B------:R-:W-:Y:S01]  /*69d0*/  FSETP.GEU.AND P2, PT, |R13|, 6.5827683646048100446e-37, PT ;  /* 0x036000000d00780b */ /* 0x000fe20003f4e200 */
[----:B------:R-:W-:Y:S01]  /*69e0*/  BSSY.RECONVERGENT B0, `(.L_x_329) ;  /* 0x0000017000007945 */ /* 0x000fe20003800200 */
[----:B------:R-:W-:Y:S02]  /*69f0*/  ISETP.NE.AND P0, PT, RZ, UR4, PT ;  /* 0x00000004ff007c0c */ /* 0x000fe4000bf05270 */
[----:B------:R-:W1:Y:S01]  /*6a00*/  F2F.F64.F32 R28, R28 ;  /* 0x0000001c001c7310 */ /* 0x000e620000201800 */
[----:B0-----:R-:W-:-:S08]  /*6a10*/  DFMA R10, R2, -R40, 1 ;  /* 0x3ff00000020a742b */ /* 0x001fd00000000828 */
[----:B------:R-:W-:-:S08]  /*6a20*/  DFMA R10, R10, R10, R10 ;  /* 0x0000000a0a0a722b */ /* 0x000fd0000000000a */
[----:B------:R-:W-:-:S08]  /*6a30*/  DFMA R10, R2, R10, R2 ;  /* 0x0000000a020a722b */ /* 0x000fd00000000002 */
[----:B------:R-:W-:-:S08]  /*6a40*/  DFMA R2, R10, -R40, 1 ;  /* 0x3ff000000a02742b */ /* 0x000fd00000000828 */
[----:B------:R-:W-:-:S08]  /*6a50*/  DFMA R2, R10, R2, R10 ;  /* 0x000000020a02722b */ /* 0x000fd0000000000a */
[----:B------:R-:W-:-:S08]  /*6a60*/  DMUL R10, R2, R18 ;  /* 0x00000012020a7228 */ /* 0x000fd00000000000 */
[----:B------:R-:W-:-:S08]  /*6a70*/  DFMA R18, R10, -R40, R18 ;  /* 0x800000280a12722b */ /* 0x000fd00000000012 */
[----:B------:R-:W-:Y:S01]  /*6a80*/  DFMA R2, R2, R18, R10 ;  /* 0x000000120202722b */ /* 0x000fe2000000000a */
[----:B------:R-:W-:-:S09]  /*6a90*/  IADD3 R10, PT, PT, R14, 0x10974f, RZ ;  /* 0x0010974f0e0a7810 */ /* 0x000fd20007ffe0ff */
[----:B------:R-:W-:-:S05]  /*6aa0*/  FFMA R0, RZ, R41, R3 ;  /* 0x00000029ff007223 */ /* 0x000fca0000000003 */
[----:B------:R-:W-:-:S13]  /*6ab0*/  FSETP.GT.AND P1, PT, |R0|, 1.469367938527859385e-39, PT ;  /* 0x001000000000780b */ /* 0x000fda0003f24200 */
[----:B-1----:R-:W-:Y:S05]  /*6ac0*/  @P1 BRA P2, `(.L_x_330) ;  /* 0x0000000000201947 */ /* 0x002fea0001000000 */
[----:B------:R-:W-:Y:S01]  /*6ad0*/  IMAD.MOV.U32 R2, RZ, RZ, R12 ;  /* 0x000000ffff027224 */ /* 0x000fe200078e000c */
[----:B------:R-:W-:Y:S01]  /*6ae0*/  MOV R3, R13 ;  /* 0x0000000d00037202 */ /* 0x000fe20000000f00 */
[----:B------:R-:W-:Y:S01]  /*6af0*/  IMAD.MOV.U32 R12, RZ, RZ, R40 ;  /* 0x000000ffff0c7224 */ /* 0x000fe200078e0028 */
[----:B------:R-:W-:Y:S02]  /*6b00*/  MOV R13, R41 ;  /* 0x00000029000d7202 */ /* 0x000fe40000000f00 */
[----:B------:R-:W-:-:S07]  /*6b10*/  MOV R0, 0x6b30 ;  /* 0x00006b3000007802 */ /* 0x000fce0000000f00 */
[----:B------:R-:W-:Y:S05]  /*6b20*/  CALL.REL.NOINC `($__internal_0_$__cuda_sm20_div_rn_f64_full) ;  /* 0x0000000c00447944 */ /* 0x000fea0003c00000 */
[----:B------:R-:W-:Y:S01]  /*6b30*/  IMAD.MOV.U32 R2, RZ, RZ, R24 ;  /* 0x000000ffff027224 */ /* 0x000fe200078e0018 */
[----:B------:R-:W-:-:S07]  /*6b40*/  MOV R3, R25 ;  /* 0x0000001900037202 */ /* 0x000fce0000000f00 */
.L_x_330:
[----:B------:R-:W-:Y:S05]  /*6b50*/  BSYNC.RECONVERGENT B0 ;  /* 0x0000000000007941 */ /* 0x000fea0003800200 */
.L_x_329:
[----:B------:R-:W-:Y:S02]  /*6b60*/  IMAD.IADD R0, R9, 0x1, R10 ;  /* 0x0000000109007824 */ /* 0x000fe400078e020a */
[----:B------:R-:W-:Y:S01]  /*6b70*/  HFMA2 R11, -RZ, RZ, 0.1171875, 0 ;  /* 0x2f800000ff0b7431 */ /* 0x000fe200000001ff */
[----:B------:R-:W-:Y:S01]  /*6b80*/  DMUL R28, R28, R2 ;  /* 0x000000021c1c7228 */ /* 0x000fe20000000000 */
[----:B------:R-:W-:Y:S01]  /*6b90*/  BSSY.RECONVERGENT B0, `(.L_x_331) ;  /* 0x00000bb000007945 */ /* 0x000fe20003800200 */
[----:B------:R-:W-:-:S05]  /*6ba0*/  I2FP.F32.U32 R0, R0 ;  /* 0x0000000000007245 */ /* 0x000fca0000201000 */
[----:B------:R-:W-:-:S04]  /*6bb0*/  FFMA R0, R0, R11, 1.1641532182693481445e-10 ;  /* 0x2f00000000007423 */ /* 0x000fc8000000000b */
[----:B------:R-:W0:Y:S02]  /*6bc0*/  F2F.F64.F32 R12, R0 ;  /* 0x00000000000c7310 */ /* 0x000e240000201800 */
[----:B0-----:R-:W-:-:S14]  /*6bd0*/  DSETP.LEU.OR P0, PT, R28, R12, !P0 ;  /* 0x0000000c1c00722a */ /* 0x001fdc000470b400 */
[----:B------:R-:W-:Y:S05]  /*6be0*/  @P0 BRA `(.L_x_332) ;  /* 0x0000000800d40947 */ /* 0x000fea0003800000 */
[----:B------:R-:W-:Y:S01]  /*6bf0*/  UISETP.GE.U32.AND UP0, UPT, UR8, 0xf, UPT ;  /* 0x0000000f0800788c */ /* 0x000fe2000bf06070 */
[----:B------:R-:W-:-:S08]  /*6c00*/  UMOV UR4, URZ ;  /* 0x000000ff00047c82 */ /* 0x000fd00008000000 */
[----:B------:R-:W-:Y:S05]  /*6c10*/  BRA.U !UP0, `(.L_x_333) ;  /* 0x00000005086c7547 */ /* 0x000fea000b800000 */
[----:B------:R-:W0:Y:S01]  /*6c20*/  LDC R3, c[0x0][0x388] ;  /* 0x0000e200ff037b82 */ /* 0x000e220000000800 */
[----:B------:R-:W1:Y:S01]  /*6c30*/  LDCU UR4, c[0x0][0x398] ;  /* 0x00007300ff0477ac */ /* 0x000e620008000800 */
[----:B------:R-:W-:-:S06]  /*6c40*/  UIADD3 UR7, UPT, UPT, UR12, 0x41c, URZ ;  /* 0x0000041c0c077890 */ /* 0x000fcc000fffe0ff */
[----:B------:R-:W2:Y:S01]  /*6c50*/  LDC R0, c[0x0][0x390] ;  /* 0x0000e400ff007b82 */ /* 0x000ea20000000800 */
[----:B-1----:R-:W-:-:S04]  /*6c60*/  ULOP3.LUT UR4, UR4, 0xfffffff0, URZ, 0xc0, !UPT ;  /* 0xfffffff004047892 */ /* 0x002fc8000f8ec0ff */
[----:B------:R-:W-:Y:S01]  /*6c70*/  UIADD3 UR6, UPT, UPT, -UR4, URZ, URZ ;  /* 0x000000ff04067290 */ /* 0x000fe2000fffe1ff */
[----:B0-----:R-:W-:-:S05]  /*6c80*/  IADD3 R3, PT, PT, R3, UR5, R32 ;  /* 0x0000000503037c10 */ /* 0x001fca000fffe020 */
[----:B--2---:R-:W-:Y:S01]  /*6c90*/  IMAD.IADD R18, R3, 0x1, R0 ;  /* 0x0000000103127824 */ /* 0x004fe200078e0200 */
[CC--:B------:R-:W-:Y:S01]  /*6ca0*/  LEA R11, R0.reuse, R3.reuse, 0x1 ;  /* 0x00000003000b7211 */ /* 0x0c0fe200078e08ff */
        /* <DEDUP_REMOVED lines=12> */
[----:B------:R-:W-:-:S07]  /*6d70*/  IMAD R14, R0, 0xf, R3 ;  /* 0x0000000f000e7824 */ /* 0x000fce00078e0203 */
.L_x_334:
        /* <DEDUP_REMOVED lines=11> */
[----:B------:R-:W5:Y:S04]  /*6e30*/  LDL R42, [UR7] ;  /* 0x00000007ff2a7983 */ /* 0x000f680008100800 */
[----:B------:R-:W5:Y:S04]  /*6e40*/  LDL R44, [UR7+0x8] ;  /* 0x00000807ff2c7983 */ /* 0x000f680008100800 */
[----:B--2---:R0:W-:Y:S04]  /*6e50*/  STG.E desc[UR10][R36.64], R26 ;  /* 0x0000001a24007986 */ /* 0x0041e8000c10190a */
[----:B---3--:R1:W-:Y:S04]  /*6e60*/  STG.E desc[UR10][R34.64], R28 ;  /* 0x0000001c22007986 */ /* 0x0083e8000c10190a */
[----:B0-----:R-:W2:Y:S01]  /*6e70*/  LDL R26, [UR7+0x10] ;  /* 0x00001007ff1a7983 */ /* 0x001ea20008100800 */
[----:B-1----:R-:W-:-:S03]  /*6e80*/  IMAD.WIDE.U32 R34, R11, 0x4, R30 ;  /* 0x000000040b227825 */ /* 0x002fc600078e001e */
[----:B------:R-:W3:Y:S04]  /*6e90*/  LDL R28, [UR7+0xc] ;  /* 0x00000c07ff1c7983 */ /* 0x000ee80008100800 */
[----:B----4-:R0:W-:Y:S01]  /*6ea0*/  STG.E desc[UR10][R34.64], R43 ;  /* 0x0000002b22007986 */ /* 0x0101e2000c10190a */
[----:B------:R-:W-:-:S03]  /*6eb0*/  IMAD.WIDE.U32 R36, R13, 0x4, R30 ;  /* 0x000000040d247825 */ /* 0x000fc600078e001e */
[----:B0-----:R-:W4:Y:S01]  /*6ec0*/  LDL R43, [UR7+0x4] ;  /* 0x00000407ff2b7983 */ /* 0x001f220008100800 */
[----:B------:R-:W-:-:S03]  /*6ed0*/  IMAD.WIDE.U32 R34, R17, 0x4, R30 ;  /* 0x0000000411227825 */ /* 0x000fc600078e001e */
[----:B-----5:R0:W-:Y:S04]  /*6ee0*/  STG.E desc[UR10][R36.64], R24 ;  /* 0x0000001824007986 */ /* 0x0201e8000c10190a */
[----:B------:R1:W-:Y:S01]  /*6ef0*/  STG.E desc[UR10][R34.64], R22 ;  /* 0x0000001622007986 */ /* 0x0003e2000c10190a */
[----:B0-----:R-:W-:-:S03]  /*6f00*/  IMAD.WIDE.U32 R36, R19, 0x4, R30 ;  /* 0x0000000413247825 */ /* 0x001fc600078e001e */
[----:B------:R-:W5:Y:S01]  /*6f10*/  LDL R24, [UR7+0x18] ;  /* 0x00001807ff187983 */ /* 0x000f620008100800 */
[----:B-1----:R-:W-:-:S03]  /*6f20*/  IMAD.WIDE.U32 R34, R21, 0x4, R30 ;  /* 0x0000000415227825 */ /* 0x002fc600078e001e */
[----:B------:R-:W-:Y:S04]  /*6f30*/  STG.E desc[UR10][R36.64], R40 ;  /* 0x0000002824007986 */ /* 0x000fe8000c10190a */
[----:B------:R-:W5:Y:S04]  /*6f40*/  LDL R22, [UR7+0x14] ;  /* 0x00001407ff167983 */ /* 0x000f680008100800 */
[----:B------:R0:W-:Y:S04]  /*6f50*/  STG.E desc[UR10][R34.64], R20 ;  /* 0x0000001422007986 */ /* 0x0001e8000c10190a */
[----:B0-----:R-:W5:Y:S01]  /*6f60*/  LDL R20, [UR7+0x1c] ;  /* 0x00001c07ff147983 */ /* 0x001f620008100800 */
[----:B------:R-:W-:-:S04]  /*6f70*/  IMAD.WIDE.U32 R36, R23, 0x4, R30 ;  /* 0x0000000417247825 */ /* 0x000fc800078e001e */
[--C-:B------:R-:W-:Y:S01]  /*6f80*/  IMAD.WIDE.U32 R34, R25, 0x4, R30.reuse ;  /* 0x0000000419227825 */ /* 0x100fe200078e001e */
[----:B------:R0:W-:Y:S04]  /*6f90*/  STG.E desc[UR10][R36.64], R41 ;  /* 0x0000002924007986 */ /* 0x0001e8000c10190a */
[----:B------:R1:W-:Y:S01]  /*6fa0*/  STG.E desc[UR10][R34.64], R42 ;  /* 0x0000002a22007986 */ /* 0x0003e2000c10190a */
[----:B0-----:R-:W-:-:S04]  /*6fb0*/  IMAD.WIDE.U32 R40, R27, 0x4, R30 ;  /* 0x000000041b287825 */ /* 0x001fc800078e001e */
[----:B-1----:R-:W-:-:S04]  /*6fc0*/  IMAD.WIDE.U32 R34, R33, 0x4, R30 ;  /* 0x0000000421227825 */ /* 0x002fc800078e001e */
[----:B------:R-:W-:Y:S01]  /*6fd0*/  IMAD.WIDE.U32 R36, R45, 0x4, R30 ;  /* 0x000000042d247825 */ /* 0x000fe200078e001e */
[----:B------:R-:W-:-:S04]  /*6fe0*/  UIADD3 UR6, UPT, UPT, UR6, 0x10, URZ ;  /* 0x0000001006067890 */ /* 0x000fc8000fffe0ff */
[----:B------:R-:W-:Y:S01]  /*6ff0*/  UISETP.NE.AND UP0, UPT, UR6, URZ, UPT ;  /* 0x000000ff0600728c */ /* 0x000fe2000bf05270 */
        /* <DEDUP_REMOVED lines=12> */
[----:B------:R-:W-:Y:S01]  /*70c0*/  UIADD3 UR7, UPT, UPT, UR7, 0x40, URZ ;  /* 0x0000004007077890 */ /* 0x000fe2000fffe0ff */
[----:B----4-:R0:W-:Y:S02]  /*70d0*/  STG.E desc[UR10][R40.64], R43 ;  /* 0x0000002b28007986 */ /* 0x0101e4000c10190a */
[----:B0-----:R-:W-:-:S05]  /*70e0*/  IMAD.WIDE.U32 R42, R29, 0x4, R30 ;  /* 0x000000041d2a7825 */ /* 0x001fca00078e001e */
[----:B------:R-:W-:Y:S01]  /*70f0*/  STG.E desc[UR10][R42.64], R44 ;  /* 0x0000002c2a007986 */ /* 0x000fe2000c10190a */
[----:B------:R-:W-:-:S03]  /*7100*/  IMAD.WIDE.U32 R40, R2, 0x4, R30 ;  /* 0x0000000402287825 */ /* 0x000fc600078e001e */
[----:B---3--:R-:W-:Y:S04]  /*7110*/  STG.E desc[UR10][R34.64], R28 ;  /* 0x0000001c22007986 */ /* 0x008fe8000c10190a */
[----:B--2---:R0:W-:Y:S04]  /*7120*/  STG.E desc[UR10][R36.64], R26 ;  /* 0x0000001a24007986 */ /* 0x0041e8000c10190a */
[----:B-----5:R1:W-:Y:S01]  /*7130*/  STG.E desc[UR10][R40.64], R22 ;  /* 0x0000001628007986 */ /* 0x0203e2000c10190a */
[----:B0-----:R-:W-:-:S04]  /*7140*/  IMAD.WIDE.U32 R36, R12, 0x4, R30 ;  /* 0x000000040c247825 */ /* 0x001fc800078e001e */
[----:B------:R-:W-:Y:S01]  /*7150*/  IMAD.WIDE.U32 R30, R14, 0x4, R30 ;  /* 0x000000040e1e7825 */ /* 0x000fe200078e001e */
[----:B------:R1:W-:Y:S04]  /*7160*/  STG.E desc[UR10][R36.64], R24 ;  /* 0x0000001824007986 */ /* 0x0003e8000c10190a */
[----:B------:R1:W-:Y:S01]  /*7170*/  STG.E desc[UR10][R30.64], R20 ;  /* 0x000000141e007986 */ /* 0x0003e2000c10190a */
[C---:B------:R-:W-:Y:S01]  /*7180*/  LEA R29, R0.reuse, R29, 0x4 ;  /* 0x0000001d001d7211 */ /* 0x040fe200078e20ff */
[C---:B------:R-:W-:Y:S01]  /*7190*/  IMAD R2, R0.reuse, 0x10, R2 ;  /* 0x0000001000027824 */ /* 0x040fe200078e0202 */
[C---:B------:R-:W-:Y:S01]  /*71a0*/  LEA R12, R0.reuse, R12, 0x4 ;  /* 0x0000000c000c7211 */ /* 0x040fe200078e20ff */
[----:B------:R-:W-:Y:S01]  /*71b0*/  IMAD R14, R0, 0x10, R14 ;  /* 0x00000010000e7824 */ /* 0x000fe200078e020e */
[----:B------:R-:W-:Y:S06]  /*71c0*/  BRA.U UP0, `(.L_x_334) ;  /* 0xfffffff900ec7547 */ /* 0x000fec000b83ffff */
.L_x_333:
[----:B------:R-:W0:Y:S02]  /*71d0*/  LDCU UR6, c[0x0][0x398] ;  /* 0x00007300ff0677ac */ /* 0x000e240008000800 */
[----:B0-----:R-:W-:-:S09]  /*71e0*/  ULOP3.LUT UP0, UR7, UR6, 0xf, URZ, 0xc0, !UPT ;  /* 0x0000000f06077892 */ /* 0x001fd2000f80c0ff */
[----:B------:R-:W-:Y:S05]  /*71f0*/  BRA.U !UP0, `(.L_x_332) ;  /* 0x0000000508507547 */ /* 0x000fea000b800000 */
[----:B------:R-:W0:Y:S01]  /*7200*/  LDC R3, c[0x0][0x388] ;  /* 0x0000e200ff037b82 */ /* 0x000e220000000800 */
[----:B------:R-:W-:Y:S02]  /*7210*/  UISETP.GE.U32.AND UP0, UPT, UR7, 0x8, UPT ;  /* 0x000000080700788c */ /* 0x000fe4000bf06070 */
[----:B------:R-:W-:-:S04]  /*7220*/  ULOP3.LUT UR9, UR6, 0x7, URZ, 0xc0, !UPT ;  /* 0x0000000706097892 */ /* 0x000fc8000f8ec0ff */
[----:B------:R-:W-:Y:S01]  /*7230*/  UISETP.NE.AND UP1, UPT, UR9, URZ, UPT ;  /* 0x000000ff0900728c */ /* 0x000fe2000bf25270 */
[----:B0-----:R-:W-:Y:S02]  /*7240*/  IADD3 R32, PT, PT, R3, UR5, R32 ;  /* 0x0000000503207c10 */ /* 0x001fe4000fffe020 */
[----:B------:R-:W-:Y:S08]  /*7250*/  BRA.U !UP0, `(.L_x_335) ;  /* 0x0000000108947547 */ /* 0x000ff0000b800000 */
[----:B------:R-:W-:Y:S01]  /*7260*/  ULEA UR7, UR4, UR13, 0x2 ;  /* 0x0000000d04077291 */ /* 0x000fe2000f8e10ff */
[----:B------:R-:W0:Y:S08]  /*7270*/  LDC.64 R2, c[0x0][0x380] ;  /* 0x0000e000ff027b82 */ /* 0x000e300000000a00 */
[----:B-1----:R-:W2:Y:S04]  /*7280*/  LDL R41, [UR7] ;  /* 0x00000007ff297983 */ /* 0x002ea80008100800 */
[----:B------:R-:W3:Y:S04]  /*7290*/  LDL R37, [UR7+0x4] ;  /* 0x00000407ff257983 */ /* 0x000ee80008100800 */
[----:B------:R-:W4:Y:S04]  /*72a0*/  LDL R35, [UR7+0x8] ;  /* 0x00000807ff237983 */ /* 0x000f280008100800 */
[----:B------:R-:W5:Y:S04]  /*72b0*/  LDL R33, [UR7+0xc] ;  /* 0x00000c07ff217983 */ /* 0x000f680008100800 */
[----:B------:R-:W5:Y:S04]  /*72c0*/  LDL R31, [UR7+0x10] ;  /* 0x00001007ff1f7983 */ /* 0x000f680008100800 */
[----:B------:R-:W5:Y:S04]  /*72d0*/  LDL R17, [UR7+0x14] ;  /* 0x00001407ff117983 */ /* 0x000f680008100800 */
[----:B------:R-:W5:Y:S04]  /*72e0*/  LDL R11, [UR7+0x18] ;  /* 0x00001807ff0b7983 */ /* 0x000f680008100800 */
[----:B------:R-:W5:Y:S01]  /*72f0*/  LDL R0, [UR7+0x1c] ;  /* 0x00001c07ff007983 */ /* 0x000f620008100800 */
[----:B------:R-:W1:Y:S02]  /*7300*/  LDCU UR7, c[0x0][0x390] ;  /* 0x00007200ff0777ac */ /* 0x000e640008000800 */
[----:B-1----:R-:W-:-:S04]  /*7310*/  IMAD.U32 R29, RZ, RZ, UR7 ;  /* 0x00000007ff1d7e24 */ /* 0x002fc8000f8e00ff */
[----:B------:R-:W-:Y:S01]  /*7320*/  IMAD R29, R29, UR4, R32 ;  /* 0x000000041d1d7c24 */ /* 0x000fe2000f8e0220 */
[----:B------:R-:W-:-:S04]  /*7330*/  UIADD3 UR4, UPT, UPT, UR4, 0x8, URZ ;  /* 0x0000000804047890 */ /* 0x000fc8000fffe0ff */
[C---:B------:R-:W-:Y:S01]  /*7340*/  IADD3 R27, PT, PT, R29.reuse, UR7, RZ ;  /* 0x000000071d1b7c10 */ /* 0x040fe2000fffe0ff */
[----:B0-----:R-:W-:-:S04]  /*7350*/  IMAD.WIDE.U32 R28, R29, 0x4, R2 ;  /* 0x000000041d1c7825 */ /* 0x001fc800078e0002 */
        /* <DEDUP_REMOVED lines=21> */
.L_x_335:
        /* <DEDUP_REMOVED lines=25> */
[----:B-----5:R2:W-:Y:S02]  /*7640*/  STG.E desc[UR10][R2.64], R25 ;  /* 0x0000001902007986 */ /* 0x0205e4000c10190a */
.L_x_336:
[----:B------:R-:W-:Y:S05]  /*7650*/  BRA.U !UP1, `(.L_x_332) ;  /* 0x0000000109387547 */ /* 0x000fea000b800000 */
[----:B------:R-:W3:Y:S01]  /*7660*/  LDCU UR9, c[0x0][0x390] ;  /* 0x00007200ff0977ac */ /* 0x000ee20008000800 */
[----:B0-2---:R-:W0:Y:S01]  /*7670*/  LDC.64 R12, c[0x0][0x380] ;  /* 0x0000e000ff0c7b82 */ /* 0x005e220000000a00 */
[----:B------:R-:W-:Y:S02]  /*7680*/  UIADD3 UR6, UPT, UPT, -UR6, URZ, URZ ;  /* 0x000000ff06067290 */ /* 0x000fe4000fffe1ff */
[----:B------:R-:W-:Y:S01]  /*7690*/  UIMAD UR7, UR4, 0x4, UR13 ;  /* 0x00000004040778a4 */ /* 0x000fe2000f8e020d */
[----:B---3--:R-:W-:-:S04]  /*76a0*/  IMAD.U32 R11, RZ, RZ, UR9 ;  /* 0x00000009ff0b7e24 */ /* 0x008fc8000f8e00ff */
[----:B------:R-:W-:-:S07]  /*76b0*/  IMAD R11, R11, UR4, R32 ;  /* 0x000000040b0b7c24 */ /* 0x000fce000f8e0220 */
.L_x_337:
[----:B---3--:R-:W2:Y:S01]  /*76c0*/  LDL R17, [UR7] ;  /* 0x00000007ff117983 */ /* 0x008ea20008100800 */
[C---:B0-----:R-:W-:Y:S01]  /*76d0*/  IMAD.WIDE.U32 R2, R11.reuse, 0x4, R12 ;  /* 0x000000040b027825 */ /* 0x041fe200078e000c */
[----:B------:R-:W-:Y:S01]  /*76e0*/  UIADD3 UR6, UPT, UPT, UR6, 0x1, URZ ;  /* 0x0000000106067890 */ /* 0x000fe2000fffe0ff */
[----:B------:R-:W-:Y:S01]  /*76f0*/  IADD3 R11, PT, PT, R11, UR9, RZ ;  /* 0x000000090b0b7c10 */ /* 0x000fe2000fffe0ff */
[----:B------:R-:W-:Y:S02]  /*7700*/  UIADD3 UR7, UPT, UPT, UR7, 0x4, URZ ;  /* 0x0000000407077890 */ /* 0x000fe4000fffe0ff */
[----:B------:R-:W-:Y:S01]  /*7710*/  UISETP.NE.AND UP0, UPT, UR6, URZ, UPT ;  /* 0x000000ff0600728c */ /* 0x000fe2000bf05270 */
[----:B--2---:R3:W-:Y:S08]  /*7720*/  STG.E desc[UR10][R2.64], R17 ;  /* 0x0000001102007986 */ /* 0x0047f0000c10190a */
[----:B------:R-:W-:Y:S05]  /*7730*/  BRA.U UP0, `(.L_x_337) ;  /* 0xfffffffd00e07547 */ /* 0x000fea000b83ffff */
.L_x_332:
[----:B------:R-:W-:Y:S05]  /*7740*/  BSYNC.RECONVERGENT B0 ;  /* 0x0000000000007941 */ /* 0x000fea0003800200 */
.L_x_331:
[----:B0-----:R-:W0:Y:S01]  /*7750*/  S2R R0, SR_TID.X ;  /* 0x0000000000007919 */ /* 0x001e220000002100 */
[----:B------:R-:W0:Y:S01]  /*7760*/  S2UR UR4, SR_CTAID.X ;  /* 0x00000000000479c3 */ /* 0x000e220000002500 */
[----:B--2---:R-:W-:Y:S01]  /*7770*/  IMAD.MOV.U32 R11, RZ, RZ, R4 ;  /* 0x000000ffff0b7224 */ /* 0x004fe200078e0004 */
[----:B------:R-:W-:-:S06]  /*7780*/  MOV R14, R5 ;  /* 0x00000005000e7202 */ /* 0x000fcc0000000f00 */
[----:B------:R-:W0:Y:S08]  /*7790*/  LDC R13, c[0x0][0x360] ;  /* 0x0000d800ff0d7b82 */ /* 0x000e300000000800 */
[----:B---3--:R-:W2:Y:S01]  /*77a0*/  LDC.64 R2, c[0x0][0x3a0] ;  /* 0x0000e800ff027b82 */ /* 0x008ea20000000a00 */
[----:B0-----:R-:W-:-:S04]  /*77b0*/  IMAD R13, R13, UR4, R0 ;  /* 0x000000040d0d7c24 */ /* 0x001fc8000f8e0200 */
[----:B--2---:R-:W-:-:S05]  /*77c0*/  IMAD.WIDE R2, R13, 0x30, R2 ;  /* 0x000000300d027825 */ /* 0x004fca00078e0202 */
[----:B------:R-:W-:Y:S04]  /*77d0*/  STG.E.64 desc[UR10][R2.64], R10 ;  /* 0x0000000a02007986 */ /* 0x000fe8000c101b0a */
[----:B------:R-:W-:Y:S04]  /*77e0*/  STG.E.64 desc[UR10][R2.64+0x8], R14 ;  /* 0x0000080e02007986 */ /* 0x000fe8000c101b0a */
[----:B------:R-:W-:Y:S04]  /*77f0*/  STG.E.64 desc[UR10][R2.64+0x10], R8 ;  /* 0x0000100802007986 */ /* 0x000fe8000c101b0a */
[----:B------:R-:W-:Y:S04]  /*7800*/  STG.E.64 desc[UR10][R2.64+0x18], R6 ;  /* 0x0000180602007986 */ /* 0x000fe8000c101b0a */
[----:B------:R-:W-:Y:S04]  /*7810*/  STG.E.64 desc[UR10][R2.64+0x28], R38 ;  /* 0x0000282602007986 */ /* 0x000fe8000c101b0a */
[----:B------:R-:W-:Y:S01]  /*7820*/  STG.E desc[UR10][R2.64+0x20], R16 ;  /* 0x0000201002007986 */ /* 0x000fe2000c10190a */
[----:B------:R-:W-:Y:S05]  /*7830*/  EXIT ;  /* 0x000000000000794d */ /* 0x000fea0003800000 */
        .weak           $__internal_0_$__cuda_sm20_div_rn_f64_full
        .type           $__internal_0_$__cuda_sm20_div_rn_f64_full,@function
        .size           $__internal_0_$__cuda_sm20_div_rn_f64_full,($__internal_1_$__cuda_sm20_sqrt_rn_f32_slowpath - $__internal_0_$__cuda_sm20_div_rn_f64_full)
$__internal_0_$__cuda_sm20_div_rn_f64_full:
[C---:B------:R-:W-:Y:S01]  /*7840*/  FSETP.GEU.AND P1, PT, |R13|.reuse, 1.469367938527859385e-39, PT ;  /* 0x001000000d00780b */ /* 0x040fe20003f2e200 */
[----:B------:R-:W-:Y:S01]  /*7850*/  IMAD.MOV.U32 R25, RZ, RZ, 0x1ca00000 ;  /* 0x1ca00000ff197424 */ /* 0x000fe200078e00ff */
[----:B------:R-:W-:Y:S01]  /*7860*/  LOP3.LUT R22, R13, 0x800fffff, RZ, 0xc0, !PT ;  /* 0x800fffff0d167812 */ /* 0x000fe200078ec0ff */
[----:B------:R-:W-:Y:S01]  /*7870*/  BSSY.RECONVERGENT B2, `(.L_x_338) ;  /* 0x0000054000027945 */ /* 0x000fe20003800200 */
[C---:B------:R-:W-:Y:S02]  /*7880*/  FSETP.GEU.AND P3, PT, |R3|.reuse, 1.469367938527859385e-39, PT ;  /* 0x001000000300780b */ /* 0x040fe40003f6e200 */
[----:B------:R-:W-:Y:S01]  /*7890*/  LOP3.LUT R23, R22, 0x3ff00000, RZ, 0xfc, !PT ;  /* 0x3ff0000016177812 */ /* 0x000fe200078efcff */
[----:B------:R-:W-:Y:S01]  /*78a0*/  IMAD.MOV.U32 R22, RZ, RZ, R12 ;  /* 0x000000ffff167224 */ /* 0x000fe200078e000c */
[----:B------:R-:W-:Y:S02]  /*78b0*/  MOV R34, 0x1 ;  /* 0x0000000100227802 */ /* 0x000fe40000000f00 */
[----:B------:R-:W-:-:S02]  /*78c0*/  LOP3.LUT R24, R3, 0x7ff00000, RZ, 0xc0, !PT ;  /* 0x7ff0000003187812 */ /* 0x000fc400078ec0ff */
[C---:B------:R-:W-:Y:S01]  /*78d0*/  LOP3.LUT R27, R13.reuse, 0x7ff00000, RZ, 0xc0, !PT ;  /* 0x7ff000000d1b7812 */ /* 0x040fe200078ec0ff */
[----:B------:R-:W-:Y:S01]  /*78e0*/  @!P1 DMUL R22, R12, 8.98846567431157953865e+307 ;  /* 0x7fe000000c169828 */ /* 0x000fe20000000000 */
[----:B------:R-:W-:Y:S02]  /*78f0*/  MOV R26, R24 ;  /* 0x00000018001a7202 */ /* 0x000fe40000000f00 */
[C---:B------:R-:W-:Y:S02]  /*7900*/  ISETP.GE.U32.AND P2, PT, R24.reuse, R27, PT ;  /* 0x0000001b1800720c */ /* 0x040fe40003f46070 */
[----:B------:R-:W-:Y:S01]  /*7910*/  @!P3 LOP3.LUT R19, R13, 0x7ff00000, RZ, 0xc0, !PT ;  /* 0x7ff000000d13b812 */ /* 0x000fe200078ec0ff */
[----:B------:R-:W0:Y:S03]  /*7920*/  MUFU.RCP64H R35, R23 ;  /* 0x0000001700237308 */ /* 0x000e260000001800 */
[----:B------:R-:W-:-:S02]  /*7930*/  @!P3 ISETP.GE.U32.AND P4, PT, R24, R19, PT ;  /* 0x000000131800b20c */ /* 0x000fc40003f86070 */
[----:B------:R-:W-:Y:S02]  /*7940*/  @!P1 LOP3.LUT R27, R23, 0x7ff00000, RZ, 0xc0, !PT ;  /* 0x7ff00000171b9812 */ /* 0x000fe400078ec0ff */
[----:B------:R-:W-:-:S04]  /*7950*/  @!P3 SEL R19, R25, 0x63400000, !P4 ;  /* 0x634000001913b807 */ /* 0x000fc80006000000 */
[----:B------:R-:W-:-:S04]  /*7960*/  @!P3 LOP3.LUT R18, R19, 0x80000000, R3, 0xf8, !PT ;  /* 0x800000001312b812 */ /* 0x000fc800078ef803 */
[----:B------:R-:W-:Y:S01]  /*7970*/  @!P3 LOP3.LUT R19, R18, 0x100000, RZ, 0xfc, !PT ;  /* 0x001000001213b812 */ /* 0x000fe200078efcff */
[----:B------:R-:W-:Y:S01]  /*7980*/  @!P3 IMAD.MOV.U32 R18, RZ, RZ, RZ ;  /* 0x000000ffff12b224 */ /* 0x000fe200078e00ff */
[----:B0-----:R-:W-:-:S08]  /*7990*/  DFMA R20, R34, -R22, 1 ;  /* 0x3ff000002214742b */ /* 0x001fd00000000816 */
[----:B------:R-:W-:-:S08]  /*79a0*/  DFMA R20, R20, R20, R20 ;  /* 0x000000141414722b */ /* 0x000fd00000000014 */
[----:B------:R-:W-:Y:S01]  /*79b0*/  DFMA R34, R34, R20, R34 ;  /* 0x000000142222722b */ /* 0x000fe20000000022 */
[----:B------:R-:W-:Y:S02]  /*79c0*/  SEL R21, R25, 0x63400000, !P2 ;  /* 0x6340000019157807 */ /* 0x000fe40005000000 */
[----:B------:R-:W-:Y:S02]  /*79d0*/  MOV R20, R2 ;  /* 0x0000000200147202 */ /* 0x000fe40000000f00 */
[----:B------:R-:W-:-:S03]  /*79e0*/  LOP3.LUT R21, R21, 0x800fffff, R3, 0xf8, !PT ;  /* 0x800fffff15157812 */ /* 0x000fc600078ef803 */
[----:B------:R-:W-:-:S03]  /*79f0*/  DFMA R30, R34, -R22, 1 ;  /* 0x3ff00000221e742b */ /* 0x000fc60000000816 */
[----:B------:R-:W-:Y:S01]  /*7a00*/  @!P3 DFMA R20, R20, 2, -R18 ;  /* 0x400000001414b82b */ /* 0x000fe20000000812 */
[----:B------:R-:W-:-:S04]  /*7a10*/  IADD3 R19, PT, PT, R27, -0x1, RZ ;  /* 0xffffffff1b137810 */ /* 0x000fc80007ffe0ff */
[----:B------:R-:W-:-:S05]  /*7a20*/  DFMA R34, R34, R30, R34 ;  /* 0x0000001e2222722b */ /* 0x000fca0000000022 */
[----:B------:R-:W-:-:S03]  /*7a30*/  @!P3 LOP3.LUT R26, R21, 0x7ff00000, RZ, 0xc0, !PT ;  /* 0x7ff00000151ab812 */ /* 0x000fc600078ec0ff */
[----:B------:R-:W-:Y:S02]  /*7a40*/  DMUL R30, R34, R20 ;  /* 0x00000014221e7228 */ /* 0x000fe40000000000 */
[----:B------:R-:W-:-:S05]  /*7a50*/  VIADD R18, R26, 0xffffffff ;  /* 0xffffffff1a127836 */ /* 0x000fca0000000000 */
[----:B------:R-:W-:Y:S01]  /*7a60*/  ISETP.GT.U32.AND P1, PT, R18, 0x7feffffe, PT ;  /* 0x7feffffe1200780c */ /* 0x000fe20003f24070 */
[----:B------:R-:W-:-:S03]  /*7a70*/  DFMA R36, R30, -R22, R20 ;  /* 0x800000161e24722b */ /* 0x000fc60000000014 */
[----:B------:R-:W-:-:S05]  /*7a80*/  ISETP.GT.U32.OR P1, PT, R19, 0x7feffffe, P1 ;  /* 0x7feffffe1300780c */ /* 0x000fca0000f24470 */
[----:B------:R-:W-:-:S08]  /*7a90*/  DFMA R18, R34, R36, R30 ;  /* 0x000000242212722b */ /* 0x000fd0000000001e */
[----:B------:R-:W-:Y:S05]  /*7aa0*/  @P1 BRA `(.L_x_339) ;  /* 0x00000000006c1947 */ /* 0x000fea0003800000 */
[----:B------:R-:W-:Y:S01]  /*7ab0*/  LOP3.LUT R3, R13, 0x7ff00000, RZ, 0xc0, !PT ;  /* 0x7ff000000d037812 */ /* 0x000fe200078ec0ff */
[----:B------:R-:W-:-:S03]  /*7ac0*/  IMAD.MOV.U32 R26, RZ, RZ, RZ ;  /* 0x000000ffff1a7224 */ /* 0x000fc600078e00ff */
[CC--:B------:R-:W-:Y:S02]  /*7ad0*/  VIADDMNMX R2, R24.reuse, -R3.reuse, 0xb9600000, !PT ;  /* 0xb960000018027446 */ /* 0x0c0fe40007800903 */
[----:B------:R-:W-:Y:S02]  /*7ae0*/  ISETP.GE.U32.AND P1, PT, R24, R3, PT ;  /* 0x000000031800720c */ /* 0x000fe40003f26070 */
[----:B------:R-:W-:Y:S02]  /*7af0*/  VIMNMX R2, PT, PT, R2, 0x46a00000, PT ;  /* 0x46a0000002027848 */ /* 0x000fe40003fe0100 */
[----:B------:R-:W-:-:S05]  /*7b00*/  SEL R25, R25, 0x63400000, !P1 ;  /* 0x6340000019197807 */ /* 0x000fca0004800000 */
[----:B------:R-:W-:-:S05]  /*7b10*/  IMAD.IADD R2, R2, 0x1, -R25 ;  /* 0x0000000102027824 */ /* 0x000fca00078e0a19 */
[----:B------:R-:W-:-:S06]  /*7b20*/  IADD3 R27, PT, PT, R2, 0x7fe00000, RZ ;  /* 0x7fe00000021b7810 */ /* 0x000fcc0007ffe0ff */
[----:B------:R-:W-:-:S10]  /*7b30*/  DMUL R24, R18, R26 ;  /* 0x0000001a12187228 */ /* 0x000fd40000000000 */
[----:B------:R-:W-:-:S13]  /*7b40*/  FSETP.GTU.AND P1, PT, |R25|, 1.469367938527859385e-39, PT ;  /* 0x001000001900780b */ /* 0x000fda0003f2c200 */
[----:B------:R-:W-:Y:S05]  /*7b50*/  @P1 BRA `(.L_x_340) ;  /* 0x0000000000941947 */ /* 0x000fea0003800000 */
[----:B------:R-:W-:Y:S01]  /*7b60*/  DFMA R20, R18, -R22, R20 ;  /* 0x800000161214722b */ /* 0x000fe20000000014 */
[----:B------:R-:W-:-:S09]  /*7b70*/  MOV R26, RZ ;  /* 0x000000ff001a7202 */ /* 0x000fd20000000f00 */
[C---:B------:R-:W-:Y:S02]  /*7b80*/  FSETP.NEU.AND P1, PT, R21.reuse, RZ, PT ;  /* 0x000000ff1500720b */ /* 0x040fe40003f2d000 */
[----:B------:R-:W-:-:S04]  /*7b90*/  LOP3.LUT R12, R21, 0x80000000, R13, 0x48, !PT ;  /* 0x80000000150c7812 */ /* 0x000fc800078e480d */
[----:B------:R-:W-:-:S07]  /*7ba0*/  LOP3.LUT R27, R12, R27, RZ, 0xfc, !PT ;  /* 0x0000001b0c1b7212 */ /* 0x000fce00078efcff */
[----:B------:R-:W-:Y:S05]  /*7bb0*/  @!P1 BRA `(.L_x_340) ;  /* 0x00000000007c9947 */ /* 0x000fea0003800000 */
[----:B------:R-:W-:Y:S01]  /*7bc0*/  IMAD.MOV R21, RZ, RZ, -R2 ;  /* 0x000000ffff157224 */ /* 0x000fe200078e0a02 */
[----:B------:R-:W-:Y:S02]  /*7bd0*/  MOV R20, RZ ;  /* 0x000000ff00147202 */ /* 0x000fe40000000f00 */
[----:B------:R-:W-:-:S04]  /*7be0*/  IADD3 R3, PT, PT, -R2, -0x43300000, RZ ;  /* 0xbcd0000002037810 */ /* 0x000fc80007ffe1ff */
[----:B------:R-:W-:Y:S02]  /*7bf0*/  DFMA R20, R24, -R20, R18 ;  /* 0x800000141814722b */ /* 0x000fe40000000012 */
[----:B------:R-:W-:-:S08]  /*7c00*/  DMUL.RP R18, R18, R26 ;  /* 0x0000001a12127228 */ /* 0x000fd00000008000 */
[----:B------:R-:W-:Y:S02]  /*7c10*/  FSETP.NEU.AND P1, PT, |R21|, R3, PT ;  /* 0x000000031500720b */ /* 0x000fe40003f2d200 */
[----:B------:R-:W-:Y:S02]  /*7c20*/  LOP3.LUT R3, R19, R12, RZ, 0x3c, !PT ;  /* 0x0000000c13037212 */ /* 0x000fe400078e3cff */
[----:B------:R-:W-:Y:S02]  /*7c30*/  FSEL R24, R18, R24, !P1 ;  /* 0x0000001812187208 */ /* 0x000fe40004800000 */
[----:B------:R-:W-:Y:S01]  /*7c40*/  FSEL R25, R3, R25, !P1 ;  /* 0x0000001903197208 */ /* 0x000fe20004800000 */
[----:B------:R-:W-:Y:S06]  /*7c50*/  BRA `(.L_x_340) ;  /* 0x0000000000547947 */ /* 0x000fec0003800000 */
.L_x_339:
[----:B------:R-:W-:-:S14]  /*7c60*/  DSETP.NAN.AND P1, PT, R2, R2, PT ;  /* 0x000000020200722a */ /* 0x000fdc0003f28000 */
[----:B------:R-:W-:Y:S05]  /*7c70*/  @P1 BRA `(.L_x_341) ;  /* 0x0000000000441947 */ /* 0x000fea0003800000 */
[----:B------:R-:W-:-:S14]  /*7c80*/  DSETP.NAN.AND P1, PT, R12, R12, PT ;  /* 0x0000000c0c00722a */ /* 0x000fdc0003f28000 */
[----:B------:R-:W-:Y:S05]  /*7c90*/  @P1 BRA `(.L_x_342) ;  /* 0x0000000000301947 */ /* 0x000fea0003800000 */
[----:B------:R-:W-:Y:S01]  /*7ca0*/  ISETP.NE.AND P1, PT, R26, R27, PT ;  /* 0x0000001b1a00720c */ /* 0x000fe20003f25270 */
[----:B------:R-:W-:Y:S01]  /*7cb0*/  IMAD.MOV.U32 R24, RZ, RZ, 0x0 ;  /* 0x00000000ff187424 */ /* 0x000fe200078e00ff */
[----:B------:R-:W-:-:S11]  /*7cc0*/  MOV R25, 0xfff80000 ;  /* 0xfff8000000197802 */ /* 0x000fd60000000f00 */
[----:B------:R-:W-:Y:S05]  /*7cd0*/  @!P1 BRA `(.L_x_340) ;  /* 0x0000000000349947 */ /* 0x000fea0003800000 */
[----:B------:R-:W-:Y:S02]  /*7ce0*/  ISETP.NE.AND P1, PT, R26, 0x7ff00000, PT ;  /* 0x7ff000001a00780c */ /* 0x000fe40003f25270 */
[----:B------:R-:W-:Y:S02]  /*7cf0*/  LOP3.LUT R25, R3, 0x80000000, R13, 0x48, !PT ;  /* 0x8000000003197812 */ /* 0x000fe400078e480d */
[----:B------:R-:W-:-:S13]  /*7d00*/  ISETP.EQ.OR P1, PT, R27, RZ, !P1 ;  /* 0x000000ff1b00720c */ /* 0x000fda0004f22670 */
[----:B------:R-:W-:Y:S01]  /*7d10*/  @P1 LOP3.LUT R2, R25, 0x7ff00000, RZ, 0xfc, !PT ;  /* 0x7ff0000019021812 */ /* 0x000fe200078efcff */
[----:B------:R-:W-:Y:S01]  /*7d20*/  @!P1 IMAD.MOV.U32 R24, RZ, RZ, RZ ;  /* 0x000000ffff189224 */ /* 0x000fe200078e00ff */
[----:B------:R-:W-:-:S03]  /*7d30*/  @P1 MOV R24, RZ ;  /* 0x000000ff00181202 */ /* 0x000fc60000000f00 */
[----:B------:R-:W-:Y:S01]  /*7d40*/  @P1 IMAD.MOV.U32 R25, RZ, RZ, R2 ;  /* 0x000000ffff191224 */ /* 0x000fe200078e0002 */
[----:B------:R-:W-:Y:S06]  /*7d50*/  BRA `(.L_x_340) ;  /* 0x0000000000147947 */ /* 0x000fec0003800000 */
.L_x_342:
[----:B------:R-:W-:Y:S02]  /*7d60*/  LOP3.LUT R25, R13, 0x80000, RZ, 0xfc, !PT ;  /* 0x000800000d197812 */ /* 0x000fe400078efcff */
[----:B------:R-:W-:Y:S01]  /*7d70*/  MOV R24, R12 ;  /* 0x0000000c00187202 */ /* 0x000fe20000000f00 */
[----:B------:R-:W-:Y:S06]  /*7d80*/  BRA `(.L_x_340) ;  /* 0x0000000000087947 */ /* 0x000fec0003800000 */
.L_x_341:
[----:B------:R-:W-:Y:S01]  /*7d90*/  LOP3.LUT R25, R3, 0x80000, RZ, 0xfc, !PT ;  /* 0x0008000003197812 */ /* 0x000fe200078efcff */
[----:B------:R-:W-:-:S07]  /*7da0*/  IMAD.MOV.U32 R24, RZ, RZ, R2 ;  /* 0x000000ffff187224 */ /* 0x000fce00078e0002 */
.L_x_340:
[----:B------:R-:W-:Y:S05]  /*7db0*/  BSYNC.RECONVERGENT B2 ;  /* 0x0000000000027941 */ /* 0x000fea0003800200 */
.L_x_338:
[----:B------:R-:W-:Y:S01]  /*7dc0*/  HFMA2 R3, -RZ, RZ, 0, 0 ;  /* 0x00000000ff037431 */ /* 0x000fe200000001ff */
[----:B------:R-:W-:-:S04]  /*7dd0*/  MOV R2, R0 ;  /* 0x0000000000027202 */ /* 0x000fc80000000f00 */
[----:B------:R-:W-:Y:S05]  /*7de0*/  RET.REL.NODEC R2 `(_Z11emcee_emceePfiijjiP17curandStateXORWOW) ;  /* 0xffffff8002847950 */ /* 0x000fea0003c3ffff */
        .weak           $__internal_1_$__cuda_sm20_sqrt_rn_f32_slowpath
        .type           $__internal_1_$__cuda_sm20_sqrt_rn_f32_slowpath,@function
        .size           $__internal_1_$__cuda_sm20_sqrt_rn_f32_slowpath,($__internal_2_$__cuda_sm3x_div_rn_noftz_f32_slowpath - $__internal_1_$__cuda_sm20_sqrt_rn_f32_slowpath)
$__internal_1_$__cuda_sm20_sqrt_rn_f32_slowpath:
[----:B------:R-:W-:-:S13]  /*7df0*/  LOP3.LUT P0, RZ, R2, 0x7fffffff, RZ, 0xc0, !PT ;  /* 0x7fffffff02ff7812 */ /* 0x000fda000780c0ff */
[----:B------:R-:W-:Y:S01]  /*7e00*/  @!P0 IMAD.MOV.U32 R3, RZ, RZ, R2 ;  /* 0x000000ffff038224 */ /* 0x000fe200078e0002 */
[----:B------:R-:W-:Y:S06]  /*7e10*/  @!P0 BRA `(.L_x_343) ;  /* 0x0000000000408947 */ /* 0x000fec0003800000 */
[----:B------:R-:W-:-:S13]  /*7e20*/  FSETP.GEU.FTZ.AND P0, PT, R2, RZ, PT ;  /* 0x000000ff0200720b */ /* 0x000fda0003f1e000 */
[----:B------:R-:W-:Y:S01]  /*7e30*/  @!P0 MOV R3, 0x7fffffff ;  /* 0x7fffffff00038802 */ /* 0x000fe20000000f00 */
[----:B------:R-:W-:Y:S06]  /*7e40*/  @!P0 BRA `(.L_x_343) ;  /* 0x0000000000348947 */ /* 0x000fec0003800000 */
[----:B------:R-:W-:-:S13]  /*7e50*/  FSETP.GTU.FTZ.AND P0, PT, |R2|, +INF , PT ;  /* 0x7f8000000200780b */ /* 0x000fda0003f1c200 */
[----:B------:R-:W-:Y:S01]  /*7e60*/  @P0 FADD.FTZ R3, R2, 1 ;  /* 0x3f80000002030421 */ /* 0x000fe20000010000 */
[----:B------:R-:W-:Y:S06]  /*7e70*/  @P0 BRA `(.L_x_343) ;  /* 0x0000000000280947 */ /* 0x000fec0003800000 */
[----:B------:R-:W-:-:S13]  /*7e80*/  FSETP.NEU.FTZ.AND P0, PT, |R2|, +INF , PT ;  /* 0x7f8000000200780b */ /* 0x000fda0003f1d200 */
[----:B------:R-:W-:-:S04]  /*7e90*/  @P0 FFMA R12, R2, 1.84467440737095516160e+19, RZ ;  /* 0x5f800000020c0823 */ /* 0x000fc800000000ff */
[----:B------:R-:W0:Y:S02]  /*7ea0*/  @P0 MUFU.RSQ R3, R12 ;  /* 0x0000000c00030308 */ /* 0x000e240000001400 */
[----:B0-----:R-:W-:Y:S01]  /*7eb0*/  @P0 FMUL.FTZ R13, R12, R3 ;  /* 0x000000030c0d0220 */ /* 0x001fe20000410000 */
[----:B------:R-:W-:Y:S01]  /*7ec0*/  @P0 FMUL.FTZ R19, R3, 0.5 ;  /* 0x3f00000003130820 */ /* 0x000fe20000410000 */
[----:B------:R-:W-:Y:S02]  /*7ed0*/  @!P0 MOV R3, R2 ;  /* 0x0000000200038202 */ /* 0x000fe40000000f00 */
[----:B------:R-:W-:-:S04]  /*7ee0*/  @P0 FADD.FTZ R17, -R13, -RZ ;  /* 0x800000ff0d110221 */ /* 0x000fc80000010100 */
[----:B------:R-:W-:-:S04]  /*7ef0*/  @P0 FFMA R18, R13, R17, R12 ;  /* 0x000000110d120223 */ /* 0x000fc8000000000c */
[----:B------:R-:W-:-:S04]  /*7f00*/  @P0 FFMA R18, R18, R19, R13 ;  /* 0x0000001312120223 */ /* 0x000fc8000000000d */
[----:B------:R-:W-:-:S07]  /*7f10*/  @P0 FMUL.FTZ R3, R18, 2.3283064365386962891e-10 ;  /* 0x2f80000012030820 */ /* 0x000fce0000410000 */
.L_x_343:
[----:B------:R-:W-:Y:S02]  /*7f20*/  IMAD.MOV.U32 R12, RZ, RZ, R3 ;  /* 0x000000ffff0c7224 */ /* 0x000fe400078e0003 */
[----:B------:R-:W-:Y:S01]  /*7f30*/  HFMA2 R3, -RZ, RZ, 0, 0 ;  /* 0x00000000ff037431 */ /* 0x000fe200000001ff */
[----:B------:R-:W-:-:S04]  /*7f40*/  MOV R2, R20 ;  /* 0x0000001400027202 */ /* 0x000fc80000000f00 */
[----:B------:R-:W-:Y:S05]  /*7f50*/  RET.REL.NODEC R2 `(_Z11emcee_emceePfiijjiP17curandStateXORWOW) ;  /* 0xffffff8002287950 */ /* 0x000fea0003c3ffff */
        .weak           $__internal_2_$__cuda_sm3x_div_rn_noftz_f32_slowpath
        .type           $__internal_2_$__cuda_sm3x_div_rn_noftz_f32_slowpath,@function
        .size           $__internal_2_$__cuda_sm3x_div_rn_noftz_f32_slowpath,($_Z11emcee_emceePfiijjiP17curandStateXORWOW$__internal_accurate_pow - $__internal_2_$__cuda_sm3x_div_rn_noftz_f32_slowpath)
$__internal_2_$__cuda_sm3x_div_rn_noftz_f32_slowpath:
[----:B------:R-:W-:Y:S01]  /*7f60*/  SHF.R.U32.HI R12, RZ, 0x17, R3 ;  /* 0x00000017ff0c7819 */ /* 0x000fe20000011603 */
[----:B------:R-:W-:Y:S01]  /*7f70*/  BSSY.RECONVERGENT B2, `(.L_x_344) ;  /* 0x0000062000027945 */ /* 0x000fe20003800200 */
[----:B------:R-:W-:Y:S02]  /*7f80*/  SHF.R.U32.HI R13, RZ, 0x17, R0 ;  /* 0x00000017ff0d7819 */ /* 0x000fe40000011600 */
[----:B------:R-:W-:Y:S02]  /*7f90*/  LOP3.LUT R12, R12, 0xff, RZ, 0xc0, !PT ;  /* 0x000000ff0c0c7812 */ /* 0x000fe400078ec0ff */
[----:B------:R-:W-:-:S03]  /*7fa0*/  LOP3.LUT R17, R13, 0xff, RZ, 0xc0, !PT ;  /* 0x000000ff0d117812 */ /* 0x000fc600078ec0ff */
[----:B------:R-:W-:Y:S01]  /*7fb0*/  VIADD R19, R12, 0xffffffff ;  /* 0xffffffff0c137836 */ /* 0x000fe20000000000 */
[----:B------:R-:W-:-:S04]  /*7fc0*/  IADD3 R18, PT, PT, R17, -0x1, RZ ;  /* 0xffffffff11127810 */ /* 0x000fc80007ffe0ff */
[----:B------:R-:W-:-:S04]  /*7fd0*/  ISETP.GT.U32.AND P0, PT, R19, 0xfd, PT ;  /* 0x000000fd1300780c */ /* 0x000fc80003f04070 */
[----:B------:R-:W-:-:S13]  /*7fe0*/  ISETP.GT.U32.OR P0, PT, R18, 0xfd, P0 ;  /* 0x000000fd1200780c */ /* 0x000fda0000704470 */
[----:B------:R-:W-:Y:S01]  /*7ff0*/  @!P0 MOV R13, RZ ;  /* 0x000000ff000d8202 */ /* 0x000fe20000000f00 */
[----:B------:R-:W-:Y:S06]  /*8000*/  @!P0 BRA `(.L_x_345) ;  /* 0x00000000005c8947 */ /* 0x000fec0003800000 */
[----:B------:R-:W-:Y:S02]  /*8010*/  FSETP.GTU.FTZ.AND P0, PT, |R0|, +INF , PT ;  /* 0x7f8000000000780b */ /* 0x000fe40003f1c200 */
[----:B------:R-:W-:-:S04]  /*8020*/  FSETP.GTU.FTZ.AND P1, PT, |R3|, +INF , PT ;  /* 0x7f8000000300780b */ /* 0x000fc80003f3c200 */
[----:B------:R-:W-:-:S13]  /*8030*/  PLOP3.LUT P0, PT, P0, P1, PT, 0xf8, 0x8f ;  /* 0x00000000008f781c */ /* 0x000fda0000703f70 */
[----:B------:R-:W-:Y:S05]  /*8040*/  @P0 BRA `(.L_x_346) ;  /* 0x00000004004c0947 */ /* 0x000fea0003800000 */
[----:B------:R-:W-:-:S13]  /*8050*/  LOP3.LUT P0, RZ, R3, 0x7fffffff, R0, 0xc8, !PT ;  /* 0x7fffffff03ff7812 */ /* 0x000fda000780c800 */
[----:B------:R-:W-:Y:S05]  /*8060*/  @!P0 BRA `(.L_x_347) ;  /* 0x00000004003c8947 */ /* 0x000fea0003800000 */
[C---:B------:R-:W-:Y:S02]  /*8070*/  FSETP.NEU.FTZ.AND P0, PT, |R0|.reuse, +INF , PT ;  /* 0x7f8000000000780b */ /* 0x040fe40003f1d200 */
[----:B------:R-:W-:Y:S02]  /*8080*/  FSETP.NEU.FTZ.AND P2, PT, |R3|, +INF , PT ;  /* 0x7f8000000300780b */ /* 0x000fe40003f5d200 */
[----:B------:R-:W-:-:S11]  /*8090*/  FSETP.NEU.FTZ.AND P1, PT, |R0|, +INF , PT ;  /* 0x7f8000000000780b */ /* 0x000fd60003f3d200 */
[----:B------:R-:W-:Y:S05]  /*80a0*/  @!P2 BRA !P0, `(.L_x_347) ;  /* 0x00000004002ca947 */ /* 0x000fea0004000000 */
[----:B------:R-:W-:-:S04]  /*80b0*/  LOP3.LUT P0, RZ, R0, 0x7fffffff, RZ, 0xc0, !PT ;  /* 0x7fffffff00ff7812 */ /* 0x000fc8000780c0ff */
[----:B------:R-:W-:-:S13]  /*80c0*/  PLOP3.LUT P0, PT, P2, P0, PT, 0x2f, 0xf2 ;  /* 0x0000000000f2781c */ /* 0x000fda0001700577 */
[----:B------:R-:W-:Y:S05]  /*80d0*/  @P0 BRA `(.L_x_348) ;  /* 0x0000000400180947 */ /* 0x000fea0003800000 */
[----:B------:R-:W-:-:S04]  /*80e0*/  LOP3.LUT P0, RZ, R3, 0x7fffffff, RZ, 0xc0, !PT ;  /* 0x7fffffff03ff7812 */ /* 0x000fc8000780c0ff */
[----:B------:R-:W-:-:S13]  /*80f0*/  PLOP3.LUT P0, PT, P1, P0, PT, 0x2f, 0xf2 ;  /* 0x0000000000f2781c */ /* 0x000fda0000f00577 */
[----:B------:R-:W-:Y:S05]  /*8100*/  @P0 BRA `(.L_x_349) ;  /* 0x0000000400000947 */ /* 0x000fea0003800000 */
[----:B------:R-:W-:Y:S02]  /*8110*/  ISETP.GE.AND P0, PT, R18, RZ, PT ;  /* 0x000000ff1200720c */ /* 0x000fe40003f06270 */
[----:B------:R-:W-:-:S11]  /*8120*/  ISETP.GE.AND P1, PT, R19, RZ, PT ;  /* 0x000000ff1300720c */ /* 0x000fd60003f26270 */
[----:B------:R-:W-:Y:S01]  /*8130*/  @P0 IMAD.MOV.U32 R13, RZ, RZ, RZ ;  /* 0x000000ffff0d0224 */ /* 0x000fe200078e00ff */
[----:B------:R-:W-:Y:S01]  /*8140*/  @!P0 MOV R13, 0xffffffc0 ;  /* 0xffffffc0000d8802 */ /* 0x000fe20000000f00 */
[----:B------:R-:W-:Y:S01]  /*8150*/  @!P0 FFMA R0, R0, 1.84467440737095516160e+19, RZ ;  /* 0x5f80000000008823 */ /* 0x000fe200000000ff */
[----:B------:R-:W-:Y:S02]  /*8160*/  @!P1 FFMA R3, R3, 1.84467440737095516160e+19, RZ ;  /* 0x5f80000003039823 */ /* 0x000fe400000000ff */
[----:B------:R-:W-:-:S07]  /*8170*/  @!P1 IADD3 R13, PT, PT, R13, 0x40, RZ ;  /* 0x000000400d0d9810 */ /* 0x000fce0007ffe0ff */
.L_x_345:
[----:B------:R-:W-:Y:S01]  /*8180*/  LEA R18, R12, 0xc0800000, 0x17 ;  /* 0xc08000000c127811 */ /* 0x000fe200078eb8ff */
[----:B------:R-:W-:Y:S01]  /*8190*/  BSSY.RECONVERGENT B3, `(.L_x_350) ;  /* 0x0000036000037945 */ /* 0x000fe20003800200 */
[----:B------:R-:W-:-:S03]  /*81a0*/  IADD3 R17, PT, PT, R17, -0x7f, RZ ;  /* 0xffffff8111117810 */ /* 0x000fc60007ffe0ff */
[----:B------:R-:W-:Y:S02]  /*81b0*/  IMAD.IADD R19, R3, 0x1, -R18 ;  /* 0x0000000103137824 */ /* 0x000fe400078e0a12 */
[----:B------:R-:W-:Y:S02]  /*81c0*/  IMAD R0, R17, -0x800000, R0 ;  /* 0xff80000011007824 */ /* 0x000fe400078e0200 */
[----:B------:R-:W0:Y:S01]  /*81d0*/  MUFU.RCP R3, R19 ;  /* 0x0000001300037308 */ /* 0x000e220000001000 */
[----:B------:R-:W-:-:S04]  /*81e0*/  FADD.FTZ R21, -R19, -RZ ;  /* 0x800000ff13157221 */ /* 0x000fc80000010100 */
[----:B0-----:R-:W-:-:S04]  /*81f0*/  FFMA R18, R3, R21, 1 ;  /* 0x3f80000003127423 */ /* 0x001fc80000000015 */
[----:B------:R-:W-:-:S04]  /*8200*/  FFMA R3, R3, R18, R3 ;  /* 0x0000001203037223 */ /* 0x000fc80000000003 */
[----:B------:R-:W-:-:S04]  /*8210*/  FFMA R18, R0, R3, RZ ;  /* 0x0000000300127223 */ /* 0x000fc800000000ff */
[----:B------:R-:W-:-:S04]  /*8220*/  FFMA R20, R21, R18, R0 ;  /* 0x0000001215147223 */ /* 0x000fc80000000000 */
[----:B------:R-:W-:Y:S01]  /*8230*/  FFMA R18, R3, R20, R18 ;  /* 0x0000001403127223 */ /* 0x000fe20000000012 */
[----:B------:R-:W-:-:S03]  /*8240*/  IADD3 R20, PT, PT, R17, 0x7f, -R12 ;  /* 0x0000007f11147810 */ /* 0x000fc60007ffe80c */
[----:B------:R-:W-:Y:S01]  /*8250*/  FFMA R21, R21, R18, R0 ;  /* 0x0000001215157223 */ /* 0x000fe20000000000 */
[----:B------:R-:W-:-:S03]  /*8260*/  IADD3 R13, PT, PT, R20, R13, RZ ;  /* 0x0000000d140d7210 */ /* 0x000fc60007ffe0ff */
[----:B------:R-:W-:-:S05]  /*8270*/  FFMA R0, R3, R21, R18 ;  /* 0x0000001503007223 */ /* 0x000fca0000000012 */
[----:B------:R-:W-:-:S04]  /*8280*/  SHF.R.U32.HI R12, RZ, 0x17, R0 ;  /* 0x00000017ff0c7819 */ /* 0x000fc80000011600 */
[----:B------:R-:W-:-:S05]  /*8290*/  LOP3.LUT R12, R12, 0xff, RZ, 0xc0, !PT ;  /* 0x000000ff0c0c7812 */ /* 0x000fca00078ec0ff */
[----:B------:R-:W-:-:S05]  /*82a0*/  IMAD.IADD R17, R12, 0x1, R13 ;  /* 0x000000010c117824 */ /* 0x000fca00078e020d */
[----:B------:R-:W-:-:S04]  /*82b0*/  IADD3 R12, PT, PT, R17, -0x1, RZ ;  /* 0xffffffff110c7810 */ /* 0x000fc80007ffe0ff */
[----:B------:R-:W-:-:S13]  /*82c0*/  ISETP.GE.U32.AND P0, PT, R12, 0xfe, PT ;  /* 0x000000fe0c00780c */ /* 0x000fda0003f06070 */
[----:B------:R-:W-:Y:S05]  /*82d0*/  @!P0 BRA `(.L_x_351) ;  /* 0x0000000000808947 */ /* 0x000fea0003800000 */
[----:B------:R-:W-:-:S13]  /*82e0*/  ISETP.GT.AND P0, PT, R17, 0xfe, PT ;  /* 0x000000fe1100780c */ /* 0x000fda0003f04270 */
[----:B------:R-:W-:Y:S05]  /*82f0*/  @P0 BRA `(.L_x_352) ;  /* 0x00000000006c0947 */ /* 0x000fea0003800000 */
[----:B------:R-:W-:-:S13]  /*8300*/  ISETP.GE.AND P0, PT, R17, 0x1, PT ;  /* 0x000000011100780c */ /* 0x000fda0003f06270 */
[----:B------:R-:W-:Y:S05]  /*8310*/  @P0 BRA `(.L_x_353) ;  /* 0x0000000000740947 */ /* 0x000fea0003800000 */
[----:B------:R-:W-:Y:S02]  /*8320*/  ISETP.GE.AND P0, PT, R17, -0x18, PT ;  /* 0xffffffe81100780c */ /* 0x000fe40003f06270 */
[----:B------:R-:W-:-:S11]  /*8330*/  LOP3.LUT R0, R0, 0x80000000, RZ, 0xc0, !PT ;  /* 0x8000000000007812 */ /* 0x000fd600078ec0ff */
[----:B------:R-:W-:Y:S05]  /*8340*/  @!P0 BRA `(.L_x_353) ;  /* 0x0000000000688947 */ /* 0x000fea0003800000 */
[-CC-:B------:R-:W-:Y:S01]  /*8350*/  FFMA.RZ R12, R3, R21.reuse, R18.reuse ;  /* 0x00000015030c7223 */ /* 0x180fe2000000c012 */
[C---:B------:R-:W-:Y:S02]  /*8360*/  ISETP.NE.AND P2, PT, R17.reuse, RZ, PT ;  /* 0x000000ff1100720c */ /* 0x040fe40003f45270 */
[----:B------:R-:W-:Y:S02]  /*8370*/  ISETP.NE.AND P1, PT, R17, RZ, PT ;  /* 0x000000ff1100720c */ /* 0x000fe40003f25270 */
[----:B------:R-:W-:Y:S01]  /*8380*/  LOP3.LUT R13, R12, 0x7fffff, RZ, 0xc0, !PT ;  /* 0x007fffff0c0d7812 */ /* 0x000fe200078ec0ff */
[CCC-:B------:R-:W-:Y:S01]  /*8390*/  FFMA.RP R12, R3.reuse, R21.reuse, R18.reuse ;  /* 0x00000015030c7223 */ /* 0x1c0fe20000008012 */
[----:B------:R-:W-:Y:S01]  /*83a0*/  FFMA.RM R3, R3, R21, R18 ;  /* 0x0000001503037223 */ /* 0x000fe20000004012 */
[----:B------:R-:W-:Y:S01]  /*83b0*/  IADD3 R18, PT, PT, R17, 0x20, RZ ;  /* 0x0000002011127810 */ /* 0x000fe20007ffe0ff */
[----:B------:R-:W-:Y:S01]  /*83c0*/  IMAD.MOV R17, RZ, RZ, -R17 ;  /* 0x000000ffff117224 */ /* 0x000fe200078e0a11 */
[----:B------:R-:W-:-:S02]  /*83d0*/  LOP3.LUT R13, R13, 0x800000, RZ, 0xfc, !PT ;  /* 0x008000000d0d7812 */ /* 0x000fc400078efcff */
[----:B------:R-:W-:Y:S02]  /*83e0*/  FSETP.NEU.FTZ.AND P0, PT, R12, R3, PT ;  /* 0x000000030c00720b */ /* 0x000fe40003f1d000 */
[----:B------:R-:W-:Y:S02]  /*83f0*/  SHF.L.U32 R18, R13, R18, RZ ;  /* 0x000000120d127219 */ /* 0x000fe400000006ff */
[----:B------:R-:W-:Y:S02]  /*8400*/  SEL R12, R17, RZ, P2 ;  /* 0x000000ff110c7207 */ /* 0x000fe40001000000 */
[----:B------:R-:W-:Y:S02]  /*8410*/  ISETP.NE.AND P1, PT, R18, RZ, P1 ;  /* 0x000000ff1200720c */ /* 0x000fe40000f25270 */
[----:B------:R-:W-:Y:S02]  /*8420*/  SHF.R.U32.HI R12, RZ, R12, R13 ;  /* 0x0000000cff0c7219 */ /* 0x000fe4000001160d */
[----:B------:R-:W-:-:S02]  /*8430*/  PLOP3.LUT P0, PT, P0, P1, PT, 0xf8, 0x8f ;  /* 0x00000000008f781c */ /* 0x000fc40000703f70 */
[----:B------:R-:W-:Y:S02]  /*8440*/  SHF.R.U32.HI R18, RZ, 0x1, R12 ;  /* 0x00000001ff127819 */ /* 0x000fe4000001160c */
[----:B------:R-:W-:-:S04]  /*8450*/  SEL R3, RZ, 0x1, !P0 ;  /* 0x00000001ff037807 */ /* 0x000fc80004000000 */
[----:B------:R-:W-:-:S04]  /*8460*/  LOP3.LUT R3, R3, 0x1, R18, 0xf8, !PT ;  /* 0x0000000103037812 */ /* 0x000fc800078ef812 */
[----:B------:R-:W-:-:S04]  /*8470*/  LOP3.LUT R3, R3, R12, RZ, 0xc0, !PT ;  /* 0x0000000c03037212 */ /* 0x000fc800078ec0ff */
[----:B------:R-:W-:-:S04]  /*8480*/  IADD3 R3, PT, PT, R18, R3, RZ ;  /* 0x0000000312037210 */ /* 0x000fc80007ffe0ff */
[----:B------:R-:W-:Y:S01]  /*8490*/  LOP3.LUT R0, R3, R0, RZ, 0xfc, !PT ;  /* 0x0000000003007212 */ /* 0x000fe200078efcff */
[----:B------:R-:W-:Y:S06]  /*84a0*/  BRA `(.L_x_353) ;  /* 0x0000000000107947 */ /* 0x000fec0003800000 */
.L_x_352:
[----:B------:R-:W-:-:S04]  /*84b0*/  LOP3.LUT R0, R0, 0x80000000, RZ, 0xc0, !PT ;  /* 0x8000000000007812 */ /* 0x000fc800078ec0ff */
[----:B------:R-:W-:Y:S01]  /*84c0*/  LOP3.LUT R0, R0, 0x7f800000, RZ, 0xfc, !PT ;  /* 0x7f80000000007812 */ /* 0x000fe200078efcff */
[----:B------:R-:W-:Y:S06]  /*84d0*/  BRA `(.L_x_353) ;  /* 0x0000000000047947 */ /* 0x000fec0003800000 */
.L_x_351:
[----:B------:R-:W-:-:S07]  /*84e0*/  LEA R0, R13, R0, 0x17 ;  /* 0x000000000d007211 */ /* 0x000fce00078eb8ff */
.L_x_353:
[----:B------:R-:W-:Y:S05]  /*84f0*/  BSYNC.RECONVERGENT B3 ;  /* 0x0000000000037941 */ /* 0x000fea0003800200 */
.L_x_350:
[----:B------:R-:W-:Y:S05]  /*8500*/  BRA `(.L_x_354) ;  /* 0x0000000000207947 */ /* 0x000fea0003800000 */
.L_x_349:
[----:B------:R-:W-:-:S04]  /*8510*/  LOP3.LUT R0, R3, 0x80000000, R0, 0x48, !PT ;  /* 0x8000000003007812 */ /* 0x000fc800078e4800 */
[----:B------:R-:W-:Y:S01]  /*8520*/  LOP3.LUT R0, R0, 0x7f800000, RZ, 0xfc, !PT ;  /* 0x7f80000000007812 */ /* 0x000fe200078efcff */
[----:B------:R-:W-:Y:S06]  /*8530*/  BRA `(.L_x_354) ;  /* 0x0000000000147947 */ /* 0x000fec0003800000 */
.L_x_348:
[----:B------:R-:W-:Y:S01]  /*8540*/  LOP3.LUT R0, R3, 0x80000000, R0, 0x48, !PT ;  /* 0x8000000003007812 */ /* 0x000fe200078e4800 */
[----:B------:R-:W-:Y:S06]  /*8550*/  BRA `(.L_x_354) ;  /* 0x00000000000c7947 */ /* 0x000fec0003800000 */
.L_x_347:
[----:B------:R-:W0:Y:S01]  /*8560*/  MUFU.RSQ R0, -QNAN ;  /* 0xffc0000000007908 */ /* 0x000e220000001400 */
[----:B------:R-:W-:Y:S05]  /*8570*/  BRA `(.L_x_354) ;  /* 0x0000000000047947 */ /* 0x000fea0003800000 */
.L_x_346:
[----:B------:R-:W-:-:S07]  /*8580*/  FADD.FTZ R0, R0, R3 ;  /* 0x0000000300007221 */ /* 0x000fce0000010000 */
.L_x_354:
[----:B------:R-:W-:Y:S05]  /*8590*/  BSYNC.RECONVERGENT B2 ;  /* 0x0000000000027941 */ /* 0x000fea0003800200 */
.L_x_344:
[----:B------:R-:W-:-:S04]  /*85a0*/  IMAD.MOV.U32 R3, RZ, RZ, 0x0 ;  /* 0x00000000ff037424 */ /* 0x000fc800078e00ff */
[----:B0-----:R-:W-:Y:S05]  /*85b0*/  RET.REL.NODEC R2 `(_Z11emcee_emceePfiijjiP17curandStateXORWOW) ;  /* 0xffffff7802907950 */ /* 0x001fea0003c3ffff */
        .type           $_Z11emcee_emceePfiijjiP17curandStateXORWOW$__internal_accurate_pow,@function
        .size           $_Z11emcee_emceePfiijjiP17curandStateXORWOW$__internal_accurate_pow,(.L_x_373 - $_Z11emcee_emceePfiijjiP17curandStateXORWOW$__internal_accurate_pow)
$_Z11emcee_emceePfiijjiP17curandStateXORWOW$__internal_accurate_pow:
[----:B------:R-:W-:Y:S01]  /*85c0*/  ISETP.GT.U32.AND P0, PT, R3, 0xfffff, PT ;  /* 0x000fffff0300780c */ /* 0x000fe20003f04070 */
[----:B------:R-:W-:Y:S01]  /*85d0*/  UMOV UR8, 0x7d2cafe2 ;  /* 0x7d2cafe200087882 */ /* 0x000fe20000000000 */
[----:B------:R-:W-:Y:S01]  /*85e0*/  MOV R18, R3 ;  /* 0x0000000300127202 */ /* 0x000fe20000000f00 */
[----:B------:R-:W-:Y:S01]  /*85f0*/  UMOV UR9, 0x3eb0f5ff ;  /* 0x3eb0f5ff00097882 */ /* 0x000fe20000000000 */
[----:B------:R-:W-:Y:S01]  /*8600*/  UMOV UR18, 0x3b39803f ;  /* 0x3b39803f00127882 */ /* 0x000fe20000000000 */
[----:B------:R-:W-:-:S08]  /*8610*/  UMOV UR19, 0x3c7abc9e ;  /* 0x3c7abc9e00137882 */ /* 0x000fd00000000000 */
[----:B------:R-:W-:Y:S01]  /*8620*/  @!P0 DMUL R12, R2, 1.80143985094819840000e+16 ;  /* 0x43500000020c8828 */ /* 0x000fe20000000000 */
[----:B------:R-:W-:-:S09]  /*8630*/  SHF.R.U32.HI R3, RZ, 0x14, R3 ;  /* 0x00000014ff037819 */ /* 0x000fd20000011603 */
[----:B------:R-:W-:Y:S01]  /*8640*/  @!P0 MOV R18, R13 ;  /* 0x0000000d00128202 */ /* 0x000fe20000000f00 */
[----:B------:R-:W-:Y:S01]  /*8650*/  @!P0 IMAD.MOV.U32 R2, RZ, RZ, R12 ;  /* 0x000000ffff028224 */ /* 0x000fe200078e000c */
[----:B------:R-:W-:Y:S02]  /*8660*/  @!P0 LEA.HI R3, R13, 0xffffffca, RZ, 0xc ;  /* 0xffffffca0d038811 */ /* 0x000fe400078f60ff */
[----:B------:R-:W-:Y:S02]  /*8670*/  LOP3.LUT R19, R18, 0x800fffff, RZ, 0xc0, !PT ;  /* 0x800fffff12137812 */ /* 0x000fe400078ec0ff */
[----:B------:R-:W-:Y:S02]  /*8680*/  MOV R22, R2 ;  /* 0x0000000200167202 */ /* 0x000fe40000000f00 */
[----:B------:R-:W-:Y:S02]  /*8690*/  LOP3.LUT R19, R19, 0x3ff00000, RZ, 0xfc, !PT ;  /* 0x3ff0000013137812 */ /* 0x000fe400078efcff */
[----:B------:R-:W-:-:S02]  /*86a0*/  MOV R18, RZ ;  /* 0x000000ff00127202 */ /* 0x000fc40000000f00 */
[----:B------:R-:W-:Y:S02]  /*86b0*/  ISETP.GE.U32.AND P1, PT, R19, 0x3ff6a09f, PT ;  /* 0x3ff6a09f1300780c */ /* 0x000fe40003f26070 */
[----:B------:R-:W-:-:S11]  /*86c0*/  MOV R23, R19 ;  /* 0x0000001300177202 */ /* 0x000fd60000000f00 */
[----:B------:R-:W-:-:S05]  /*86d0*/  @P1 VIADD R2, R23, 0xfff00000 ;  /* 0xfff0000017021836 */ /* 0x000fca0000000000 */
[----:B------:R-:W-:Y:S02]  /*86e0*/  @P1 MOV R23, R2 ;  /* 0x0000000200171202 */ /* 0x000fe40000000f00 */
[C---:B------:R-:W-:Y:S02]  /*86f0*/  IADD3 R2, PT, PT, R3.reuse, -0x3ff, RZ ;  /* 0xfffffc0103027810 */ /* 0x040fe40007ffe0ff */
[----:B------:R-:W-:Y:S01]  /*8700*/  @P1 IADD3 R2, PT, PT, R3, -0x3fe, RZ ;  /* 0xfffffc0203021810 */ /* 0x000fe20007ffe0ff */
[----:B------:R-:W-:Y:S01]  /*8710*/  IMAD.MOV.U32 R3, RZ, RZ, 0x43300000 ;  /* 0x43300000ff037424 */ /* 0x000fe200078e00ff */
[C---:B------:R-:W-:Y:S02]  /*8720*/  DADD R24, R22.reuse, 1 ;  /* 0x3ff0000016187429 */ /* 0x040fe40000000000 */
[----:B------:R-:W-:Y:S01]  /*8730*/  DADD R22, R22, -1 ;  /* 0xbff0000016167429 */ /* 0x000fe20000000000 */
[----:B------:R-:W-:-:S03]  /*8740*/  LOP3.LUT R2, R2, 0x80000000, RZ, 0x3c, !PT ;  /* 0x8000000002027812 */ /* 0x000fc600078e3cff */
[----:B------:R-:W0:Y:S02]  /*8750*/  MUFU.RCP64H R19, R25 ;  /* 0x0000001900137308 */ /* 0x000e240000001800 */
[----:B0-----:R-:W-:-:S08]  /*8760*/  DFMA R30, -R24, R18, 1 ;  /* 0x3ff00000181e742b */ /* 0x001fd00000000112 */
[----:B------:R-:W-:-:S08]  /*8770*/  DFMA R30, R30, R30, R30 ;  /* 0x0000001e1e1e722b */ /* 0x000fd0000000001e */
[----:B------:R-:W-:Y:S01]  /*8780*/  DFMA R30, R18, R30, R18 ;  /* 0x0000001e121e722b */ /* 0x000fe20000000012 */
[----:B------:R-:W-:Y:S01]  /*8790*/  IMAD.MOV.U32 R18, RZ, RZ, 0x41ad3b5a ;  /* 0x41ad3b5aff127424 */ /* 0x000fe200078e00ff */
[----:B------:R-:W-:-:S06]  /*87a0*/  MOV R19, 0x3ed0f5d2 ;  /* 0x3ed0f5d200137802 */ /* 0x000fcc0000000f00 */
[----:B------:R-:W-:-:S08]  /*87b0*/  DMUL R20, R22, R30 ;  /* 0x0000001e16147228 */ /* 0x000fd00000000000 */
[----:B------:R-:W-:-:S08]  /*87c0*/  DFMA R20, R22, R30, R20 ;  /* 0x0000001e1614722b */ /* 0x000fd00000000014 */
[CC--:B------:R-:W-:Y:S02]  /*87d0*/  DMUL R26, R20.reuse, R20.reuse ;  /* 0x00000014141a7228 */ /* 0x0c0fe40000000000 */
[----:B------:R-:W-:-:S06]  /*87e0*/  DMUL R34, R20, R20 ;  /* 0x0000001414227228 */ /* 0x000fcc0000000000 */
[----:B------:R-:W-:Y:S01]  /*87f0*/  DFMA R18, R26, UR8, R18 ;  /* 0x000000081a127c2b */ /* 0x000fe20008000012 */
[----:B------:R-:W-:Y:S01]  /*8800*/  UMOV UR8, 0x75488a3f ;  /* 0x75488a3f00087882 */ /* 0x000fe20000000000 */
[----:B------:R-:W-:-:S06]  /*8810*/  UMOV UR9, 0x3ef3b20a ;  /* 0x3ef3b20a00097882 */ /* 0x000fcc0000000000 */
[----:B------:R-:W-:Y:S01]  /*8820*/  DFMA R24, R26, R18, UR8 ;  /* 0x000000081a187e2b */ /* 0x000fe20008000012 */
[----:B------:R-:W-:Y:S01]  /*8830*/  UMOV UR8, 0xe4faecd5 ;  /* 0xe4faecd500087882 */ /* 0x000fe20000000000 */
[----:B------:R-:W-:Y:S01]  /*8840*/  UMOV UR9, 0x3f1745cd ;  /* 0x3f1745cd00097882 */ /* 0x000fe20000000000 */
[----:B------:R-:W-:-:S05]  /*8850*/  DADD R18, R22, -R20 ;  /* 0x0000000016127229 */ /* 0x000fca0000000814 */
[----:B------:R-:W-:Y:S01]  /*8860*/  DFMA R24, R26, R24, UR8 ;  /* 0x000000081a187e2b */ /* 0x000fe20008000018 */
[----:B------:R-:W-:Y:S01]  /*8870*/  UMOV UR8, 0x258a578b ;  /* 0x258a578b00087882 */ /* 0x000fe20000000000 */
[----:B------:R-:W-:Y:S01]  /*8880*/  UMOV UR9, 0x3f3c71c7 ;  /* 0x3f3c71c700097882 */ /* 0x000fe20000000000 */
[----:B------:R-:W-:-:S05]  /*8890*/  DADD R18, R18, R18 ;  /* 0x0000000012127229 */ /* 0x000fca0000000012 */
[----:B------:R-:W-:Y:S01]  /*88a0*/  DFMA R24, R26, R24, UR8 ;  /* 0x000000081a187e2b */ /* 0x000fe20008000018 */
[----:B------:R-:W-:Y:S01]  /*88b0*/  UMOV UR8, 0x9242b910 ;  /* 0x9242b91000087882 */ /* 0x000fe20000000000 */
[----:B------:R-:W-:Y:S01]  /*88c0*/  UMOV UR9, 0x3f624924 ;  /* 0x3f62492400097882 */ /* 0x000fe20000000000 */
[----:B------:R-:W-:-:S05]  /*88d0*/  DFMA R18, R22, -R20, R18 ;  /* 0x800000141612722b */ /* 0x000fca0000000012 */
[----:B------:R-:W-:Y:S01]  /*88e0*/  DFMA R24, R26, R24, UR8 ;  /* 0x000000081a187e2b */ /* 0x000fe20008000018 */
[----:B------:R-:W-:Y:S01]  /*88f0*/  UMOV UR8, 0x99999dfb ;  /* 0x99999dfb00087882 */ /* 0x000fe20000000000 */
[----:B------:R-:W-:Y:S01]  /*8900*/  UMOV UR9, 0x3f899999 ;  /* 0x3f89999900097882 */ /* 0x000fe20000000000 */
[----:B------:R-:W-:-:S05]  /*8910*/  DMUL R18, R30, R18 ;  /* 0x000000121e127228 */ /* 0x000fca0000000000 */
[----:B------:R-:W-:Y:S01]  /*8920*/  DFMA R24, R26, R24, UR8 ;  /* 0x000000081a187e2b */ /* 0x000fe20008000018 */
[----:B------:R-:W-:Y:S01]  /*8930*/  UMOV UR8, 0x55555555 ;  /* 0x5555555500087882 */ /* 0x000fe20000000000 */
[----:B------:R-:W-:-:S03]  /*8940*/  UMOV UR9, 0x3fb55555 ;  /* 0x3fb5555500097882 */ /* 0x000fc60000000000 */
[----:B------:R-:W-:Y:S01]  /*8950*/  IADD3 R31, PT, PT, R19, 0x100000, RZ ;  /* 0x00100000131f7810 */ /* 0x000fe20007ffe0ff */
[----:B------:R-:W-:Y:S02]  /*8960*/  IMAD.MOV.U32 R30, RZ, RZ, R18 ;  /* 0x000000ffff1e7224 */ /* 0x000fe400078e0012 */
[----:B------:R-:W-:-:S08]  /*8970*/  DFMA R28, R26, R24, UR8 ;  /* 0x000000081a1c7e2b */ /* 0x000fd00008000018 */
[----:B------:R-:W-:Y:S01]  /*8980*/  DADD R22, -R28, UR8 ;  /* 0x000000081c167e29 */ /* 0x000fe20008000100 */
[----:B------:R-:W-:Y:S01]  /*8990*/  UMOV UR8, 0xb9e7b0 ;  /* 0x00b9e7b000087882 */ /* 0x000fe20000000000 */
[----:B------:R-:W-:-:S06]  /*89a0*/  UMOV UR9, 0x3c46a4cb ;  /* 0x3c46a4cb00097882 */ /* 0x000fcc0000000000 */
[----:B------:R-:W-:Y:S02]  /*89b0*/  DFMA R22, R26, R24, R22 ;  /* 0x000000181a16722b */ /* 0x000fe40000000016 */
[C---:B------:R-:W-:Y:S02]  /*89c0*/  DMUL R24, R20.reuse, R34 ;  /* 0x0000002214187228 */ /* 0x040fe40000000000 */
[----:B------:R-:W-:-:S04]  /*89d0*/  DFMA R26, R20, R20, -R34 ;  /* 0x00000014141a722b */ /* 0x000fc80000000822 */
[----:B------:R-:W-:Y:S01]  /*89e0*/  DADD R22, R22, -UR8 ;  /* 0x8000000816167e29 */ /* 0x000fe20008000000 */
[----:B------:R-:W-:Y:S01]  /*89f0*/  UMOV UR8, 0x80000000 ;  /* 0x8000000000087882 */ /* 0x000fe20000000000 */
[C---:B------:R-:W-:Y:S01]  /*8a00*/  DFMA R36, R20.reuse, R34, -R24 ;  /* 0x000000221424722b */ /* 0x040fe20000000818 */
[----:B------:R-:W-:Y:S01]  /*8a10*/  UMOV UR9, 0x43300000 ;  /* 0x4330000000097882 */ /* 0x000fe20000000000 */
[----:B------:R-:W-:Y:S02]  /*8a20*/  DFMA R30, R20, R30, R26 ;  /* 0x0000001e141e722b */ /* 0x000fe4000000001a */
[----:B------:R-:W-:Y:S01]  /*8a30*/  DADD R12, R2, -UR8 ;  /* 0x80000008020c7e29 */ /* 0x000fe20008000000 */
[----:B------:R-:W-:Y:S01]  /*8a40*/  UMOV UR8, 0xfefa39ef ;  /* 0xfefa39ef00087882 */ /* 0x000fe20000000000 */
[----:B------:R-:W-:Y:S01]  /*8a50*/  DADD R26, R28, R22 ;  /* 0x000000001c1a7229 */ /* 0x000fe20000000016 */
[----:B------:R-:W-:Y:S01]  /*8a60*/  UMOV UR9, 0x3fe62e42 ;  /* 0x3fe62e4200097882 */ /* 0x000fe20000000000 */
[----:B------:R-:W-:-:S06]  /*8a70*/  DFMA R36, R18, R34, R36 ;  /* 0x000000221224722b */ /* 0x000fcc0000000024 */
[----:B------:R-:W-:Y:S02]  /*8a80*/  DMUL R34, R26, R24 ;  /* 0x000000181a227228 */ /* 0x000fe40000000000 */
[----:B------:R-:W-:Y:S02]  /*8a90*/  DFMA R30, R20, R30, R36 ;  /* 0x0000001e141e722b */ /* 0x000fe40000000024 */
[----:B------:R-:W-:-:S04]  /*8aa0*/  DADD R36, R28, -R26 ;  /* 0x000000001c247229 */ /* 0x000fc8000000081a */
[----:B------:R-:W-:-:S04]  /*8ab0*/  DFMA R28, R26, R24, -R34 ;  /* 0x000000181a1c722b */ /* 0x000fc80000000822 */
[----:B------:R-:W-:-:S04]  /*8ac0*/  DADD R36, R22, R36 ;  /* 0x0000000016247229 */ /* 0x000fc80000000024 */
[----:B------:R-:W-:-:S08]  /*8ad0*/  DFMA R28, R26, R30, R28 ;  /* 0x0000001e1a1c722b */ /* 0x000fd0000000001c */
[----:B------:R-:W-:-:S08]  /*8ae0*/  DFMA R36, R36, R24, R28 ;  /* 0x000000182424722b */ /* 0x000fd0000000001c */
[----:B------:R-:W-:-:S08]  /*8af0*/  DADD R24, R34, R36 ;  /* 0x0000000022187229 */ /* 0x000fd00000000024 */
[--C-:B------:R-:W-:Y:S02]  /*8b00*/  DADD R22, R20, R24.reuse ;  /* 0x0000000014167229 */ /* 0x100fe40000000018 */
[----:B------:R-:W-:-:S06]  /*8b10*/  DADD R34, R34, -R24 ;  /* 0x0000000022227229 */ /* 0x000fcc0000000818 */
[----:B------:R-:W-:Y:S02]  /*8b20*/  DADD R20, R20, -R22 ;  /* 0x0000000014147229 */ /* 0x000fe40000000816 */
[----:B------:R-:W-:-:S06]  /*8b30*/  DADD R34, R36, R34 ;  /* 0x0000000024227229 */ /* 0x000fcc0000000022 */
[----:B------:R-:W-:-:S08]  /*8b40*/  DADD R20, R24, R20 ;  /* 0x0000000018147229 */ /* 0x000fd00000000014 */
[----:B------:R-:W-:-:S08]  /*8b50*/  DADD R20, R34, R20 ;  /* 0x0000000022147229 */ /* 0x000fd00000000014 */
[----:B------:R-:W-:-:S08]  /*8b60*/  DADD R18, R18, R20 ;  /* 0x0000000012127229 */ /* 0x000fd00000000014 */
[----:B------:R-:W-:-:S08]  /*8b70*/  DADD R20, R22, R18 ;  /* 0x0000000016147229 */ /* 0x000fd00000000012 */
[--C-:B------:R-:W-:Y:S02]  /*8b80*/  DFMA R2, R12, UR8, R20.reuse ;  /* 0x000000080c027c2b */ /* 0x100fe40008000014 */
[----:B------:R-:W-:-:S06]  /*8b90*/  DADD R24, R22, -R20 ;  /* 0x0000000016187229 */ /* 0x000fcc0000000814 */
[----:B------:R-:W-:Y:S02]  /*8ba0*/  DFMA R22, R12, -UR8, R2 ;  /* 0x800000080c167c2b */ /* 0x000fe40008000002 */
[----:B------:R-:W-:-:S06]  /*8bb0*/  DADD R24, R18, R24 ;  /* 0x0000000012187229 */ /* 0x000fcc0000000018 */
[----:B------:R-:W-:-:S08]  /*8bc0*/  DADD R22, -R20, R22 ;  /* 0x0000000014167229 */ /* 0x000fd00000000116 */
[----:B------:R-:W-:Y:S01]  /*8bd0*/  DADD R18, R24, -R22 ;  /* 0x0000000018127229 */ /* 0x000fe20000000816 */
[----:B------:R-:W-:Y:S01]  /*8be0*/  HFMA2 R23, -RZ, RZ, 1.9912109375, 0.00128841400146484375 ;  /* 0x3ff71547ff177431 */ /* 0x000fe200000001ff */
[----:B------:R-:W-:-:S06]  /*8bf0*/  MOV R22, 0x652b82fe ;  /* 0x652b82fe00167802 */ /* 0x000fcc0000000f00 */
[----:B------:R-:W-:-:S08]  /*8c00*/  DFMA R18, R12, UR18, R18 ;  /* 0x000000120c127c2b */ /* 0x000fd00008000012 */
[----:B------:R-:W-:-:S08]  /*8c10*/  DADD R12, R2, R18 ;  /* 0x00000000020c7229 */ /* 0x000fd00000000012 */
[----:B------:R-:W-:Y:S02]  /*8c20*/  DADD R20, R2, -R12 ;  /* 0x0000000002147229 */ /* 0x000fe4000000080c */
[----:B------:R-:W-:-:S06]  /*8c30*/  DMUL R2, R12, 2 ;  /* 0x400000000c027828 */ /* 0x000fcc0000000000 */
[----:B------:R-:W-:Y:S02]  /*8c40*/  DADD R18, R18, R20 ;  /* 0x0000000012127229 */ /* 0x000fe40000000014 */
[----:B------:R-:W-:-:S08]  /*8c50*/  DFMA R12, R12, 2, -R2 ;  /* 0x400000000c0c782b */ /* 0x000fd00000000802 */
[----:B------:R-:W-:-:S08]  /*8c60*/  DFMA R18, R18, 2, R12 ;  /* 0x400000001212782b */ /* 0x000fd0000000000c */
[----:B------:R-:W-:-:S08]  /*8c70*/  DADD R24, R2, R18 ;  /* 0x0000000002187229 */ /* 0x000fd00000000012 */
[----:B------:R-:W-:Y:S02]  /*8c80*/  DFMA R22, R24, R22, 6.75539944105574400000e+15 ;  /* 0x433800001816742b */ /* 0x000fe40000000016 */
[----:B------:R-:W-:Y:S01]  /*8c90*/  FSETP.GEU.AND P0, PT, |R25|, 4.1917929649353027344, PT ;  /* 0x4086232b1900780b */ /* 0x000fe20003f0e200 */
[----:B------:R-:W-:-:S05]  /*8ca0*/  DADD R2, R2, -R24 ;  /* 0x0000000002027229 */ /* 0x000fca0000000818 */
[----:B------:R-:W-:-:S03]  /*8cb0*/  DADD R12, R22, -6.75539944105574400000e+15 ;  /* 0xc3380000160c7429 */ /* 0x000fc60000000000 */
[----:B------:R-:W-:-:S05]  /*8cc0*/  DADD R18, R18, R2 ;  /* 0x0000000012127229 */ /* 0x000fca0000000002 */
        /* <DEDUP_REMOVED lines=45> */
[----:B------:R-:W-:Y:S02]  /*8fa0*/  @!P1 IADD3 R3, PT, PT, R22, -R2, RZ ;  /* 0x8000000216039210 */ /* 0x000fe40007ffe0ff */
[----:B------:R-:W-:Y:S01]  /*8fb0*/  @!P1 LEA R13, R2, R13, 0x14 ;  /* 0x0000000d020d9211 */ /* 0x000fe200078ea0ff */
[----:B------:R-:W-:Y:S01]  /*8fc0*/  @!P1 IMAD.MOV.U32 R2, RZ, RZ, RZ ;  /* 0x000000ffff029224 */ /* 0x000fe200078e00ff */
[----:B------:R-:W-:-:S06]  /*8fd0*/  @!P1 LEA R3, R3, 0x3ff00000, 0x14 ;  /* 0x3ff0000003039811 */ /* 0x000fcc00078ea0ff */
[----:B------:R-:W-:-:S11]  /*8fe0*/  @!P1 DMUL R20, R12, R2 ;  /* 0x000000020c149228 */ /* 0x000fd60000000000 */
.L_x_355:
[----:B------:R-:W-:Y:S01]  /*8ff0*/  DFMA R18, R18, R20, R20 ;  /* 0x000000141212722b */ /* 0x000fe20000000014 */
[----:B------:R-:W-:Y:S01]  /*9000*/  MOV R12, R0 ;  /* 0x00000000000c7202 */ /* 0x000fe20000000f00 */
[----:B------:R-:W-:Y:S01]  /*9010*/  DSETP.NEU.AND P0, PT, |R20|, +INF , PT ;  /* 0x7ff000001400742a */ /* 0x000fe20003f0d200 */
[----:B------:R-:W-:-:S07]  /*9020*/  MOV R13, 0x0 ;  /* 0x00000000000d7802 */ /* 0x000fce0000000f00 */
[----:B------:R-:W-:Y:S02]  /*9030*/  FSEL R2, R20, R18, !P0 ;  /* 0x0000001214027208 */ /* 0x000fe40004000000 */
[----:B------:R-:W-:Y:S01]  /*9040*/  FSEL R3, R21, R19, !P0 ;  /* 0x0000001315037208 */ /* 0x000fe20004000000 */
[----:B------:R-:W-:Y:S06]  /*9050*/  RET.REL.NODEC R12 `(_Z11emcee_emceePfiijjiP17curandStateXORWOW) ;  /* 0xffffff6c0ce87950 */ /* 0x000fec0003c3ffff */
.L_x_356:
        /* <DEDUP_REMOVED lines=10> */
.L_x_373:


//--------------------- .text._Z12init_walkersPfiiiP17curandStateXORWOW --------------------------
	.section	.text._Z12init_walkersPfiiiP17curandStateXORWOW,"ax",@progbits
	.align	128
        .global         _Z12init_walkersPfiiiP17curandStateXORWOW
        .type           _Z12init_walkersPfiiiP17curandStateXORWOW,@function
        .size           _Z12init_walkersPfiiiP17curandStateXORWOW,(.L_x_382 - _Z12init_walkersPfiiiP17curandStateXORWOW)
        .other          _Z12init_walkersPfiiiP17curandStateXORWOW,@"STO_CUDA_ENTRY STV_DEFAULT"
_Z12init_walkersPfiiiP17curandStateXORWOW:
.text._Z12init_walkersPfiiiP17curandStateXORWOW:
[----:B------:R-:W-:Y:S01]  /*0000*/  LDC R1, c[0x0][0x37c] ;  /* 0x0000df00ff017b82 */ /* 0x000fe20000000800 */
[----:B------:R-:W0:Y:S07]  /*0010*/  S2R R3, SR_TID.X ;  /* 0x0000000000037919 */ /* 0x000e2e0000002100 */
[----:B------:R-:W0:Y:S08]  /*0020*/  S2UR UR4, SR_CTAID.X ;  /* 0x00000000000479c3 */ /* 0x000e300000002500 */
[----:B------:R-:W0:Y:S08]  /*0030*/  LDC R0, c[0x0][0x360] ;  /* 0x0000d800ff007b82 */ /* 0x000e300000000800 */
[----:B------:R-:W1:Y:S01]  /*0040*/  LDC.64 R10, c[0x0][0x388] ;  /* 0x0000e200ff0a7b82 */ /* 0x000e620000000a00 */
[----:B0-----:R-:W-:Y:S01]  /*0050*/  IMAD R3, R0, UR4, R3 ;  /* 0x0000000400037c24 */ /* 0x001fe2000f8e0203 */
[----:B-1----:R-:W-:-:S04]  /*0060*/  ISETP.GE.AND P0, PT, R11, 0x1, PT ;  /* 0x000000010b00780c */ /* 0x002fc80003f06270 */
[----:B------:R-:W-:-:S13]  /*0070*/  ISETP.GE.OR P0, PT, R3, R10, !P0 ;  /* 0x0000000a0300720c */ /* 0x000fda0004706670 */
[----:B------:R-:W-:Y:S05]  /*0080*/  @P0 EXIT ;  /* 0x000000000000094d */ /* 0x000fea0003800000 */
[----:B------:R-:W0:Y:S01]  /*0090*/  LDC.64 R6, c[0x0][0x398] ;  /* 0x0000e600ff067b82 */ /* 0x000e220000000a00 */
[----:B------:R-:W1:Y:S01]  /*00a0*/  LDCU UR4, c[0x0][0x390] ;  /* 0x00007200ff0477ac */ /* 0x000e620008000800 */
[C---:B------:R-:W-:Y:S01]  /*00b0*/  ISETP.GE.U32.AND P1, PT, R11.reuse, 0x4, PT ;  /* 0x000000040b00780c */ /* 0x040fe20003f26070 */
[----:B------:R-:W-:Y:S01]  /*00c0*/  IMAD.MOV.U32 R2, RZ, RZ, RZ ;  /* 0x000000ffff027224 */ /* 0x000fe200078e00ff */
[----:B------:R-:W-:Y:S01]  /*00d0*/  LOP3.LUT R0, R11, 0x3, RZ, 0xc0, !PT ;  /* 0x000000030b007812 */ /* 0x000fe200078ec0ff */
[----:B------:R-:W2:Y:S03]  /*00e0*/  LDCU.64 UR6, c[0x0][0x358] ;  /* 0x00006b00ff0677ac */ /* 0x000ea60008000a00 */
[----:B------:R-:W-:Y:S01]  /*00f0*/  ISETP.NE.AND P0, PT, R0, RZ, PT ;  /* 0x000000ff0000720c */ /* 0x000fe20003f05270 */
[----:B-1----:R-:W1:Y:S01]  /*0100*/  I2F.F64 R8, UR4 ;  /* 0x0000000400087d12 */ /* 0x002e620008201c00 */
[----:B0-----:R-:W-:-:S05]  /*0110*/  IMAD.WIDE R6, R3, 0x30, R6 ;  /* 0x0000003003067825 */ /* 0x001fca00078e0206 */
[----:B-12---:R-:W-:Y:S06]  /*0120*/  @!P1 BRA `(.L_x_357) ;  /* 0x0000000400f49947 */ /* 0x006fec0003800000 */
[----:B------:R-:W-:Y:S01]  /*0130*/  LOP3.LUT R2, R11, 0x7ffffffc, RZ, 0xc0, !PT ;  /* 0x7ffffffc0b027812 */ /* 0x000fe200078ec0ff */
[----:B------:R-:W-:Y:S01]  /*0140*/  IMAD.MOV.U32 R5, RZ, RZ, R3 ;  /* 0x000000ffff057224 */ /* 0x000fe200078e0003 */
[----:B------:R-:W-:-:S03]  /*0150*/  UMOV UR8, 0x50 ;  /* 0x0000005000087882 */ /* 0x000fc60000000000 */
[----:B------:R-:W-:-:S07]  /*0160*/  IMAD.MOV R4, RZ, RZ, -R2 ;  /* 0x000000ffff047224 */ /* 0x000fce00078e0a02 */
.L_x_358:
[----:B------:R-:W2:Y:S04]  /*0170*/  LDG.E.64 R20, desc[UR6][R6.64] ;  /* 0x0000000606147981 */ /* 0x000ea8000c1e1b00 */
[----:B0-----:R-:W3:Y:S04]  /*0180*/  LDG.E.64 R12, desc[UR6][R6.64+0x10] ;  /* 0x00001006060c7981 */ /* 0x001ee8000c1e1b00 */
[----:B------:R-:W4:Y:S01]  /*0190*/  LDG.E.64 R14, desc[UR6][R6.64+0x8] ;  /* 0x00000806060e7981 */ /* 0x000f22000c1e1b00 */
[----:B------:R-:W-:Y:S01]  /*01a0*/  HFMA2 R26, -RZ, RZ, 0.1171875, 0 ;  /* 0x2f800000ff1a7431 */ /* 0x000fe200000001ff */
[----:B------:R-:W0:Y:S02]  /*01b0*/  LDCU.64 UR4, c[0x3][UR8+-0x8] ;  /* 0x00ffff00080477ac */ /* 0x000e240008000a00 */
[----:B0-----:R-:W-:Y:S01]  /*01c0*/  F2F.F64.F32 R24, UR4 ;  /* 0x0000000400187d10 */ /* 0x001fe20008201800 */
[----:B--2---:R-:W-:Y:S01]  /*01d0*/  SHF.R.U32.HI R16, RZ, 0x2, R21 ;  /* 0x00000002ff107819 */ /* 0x004fe20000011615 */
[----:B------:R-:W-:-:S03]  /*01e0*/  VIADD R20, R20, 0x587c5 ;  /* 0x000587c514147836 */ /* 0x000fc60000000000 */
[----:B------:R-:W-:Y:S02]  /*01f0*/  LOP3.LUT R16, R16, R21, RZ, 0x3c, !PT ;  /* 0x0000001510107212 */ /* 0x000fe400078e3cff */
[----:B---3--:R-:W-:Y:S01]  /*0200*/  SHF.L.U32 R17, R13, 0x4, RZ ;  /* 0x000000040d117819 */ /* 0x008fe200000006ff */
[----:B----4-:R-:W-:Y:S02]  /*0210*/  IMAD.MOV.U32 R21, RZ, RZ, R14 ;  /* 0x000000ffff157224 */ /* 0x010fe400078e000e */
[----:B------:R-:W-:-:S03]  /*0220*/  IMAD.SHL.U32 R18, R16, 0x2, RZ ;  /* 0x0000000210127824 */ /* 0x000fc600078e00ff */
[----:B------:R-:W-:Y:S02]  /*0230*/  STG.E.64 desc[UR6][R6.64], R20 ;  /* 0x0000001406007986 */ /* 0x000fe4000c101b06 */
[----:B------:R-:W-:-:S04]  /*0240*/  LOP3.LUT R18, R16, R18, R17, 0x96, !PT ;  /* 0x0000001210127212 */ /* 0x000fc800078e9611 */
[----:B------:R-:W-:Y:S01]  /*0250*/  LOP3.LUT R19, R18, R13, RZ, 0x3c, !PT ;  /* 0x0000000d12137212 */ /* 0x000fe200078e3cff */
[----:B------:R-:W-:-:S04]  /*0260*/  IMAD.MOV.U32 R18, RZ, RZ, R13 ;  /* 0x000000ffff127224 */ /* 0x000fc800078e000d */
[----:B------:R-:W-:Y:S01]  /*0270*/  IMAD.IADD R16, R19, 0x1, R20 ;  /* 0x0000000113107824 */ /* 0x000fe200078e0214 */
[----:B------:R0:W-:Y:S04]  /*0280*/  STG.E.64 desc[UR6][R6.64+0x10], R18 ;  /* 0x0000101206007986 */ /* 0x0001e8000c101b06 */
[----:B------:R-:W-:-:S05]  /*0290*/  I2FP.F32.U32 R17, R16 ;  /* 0x0000001000117245 */ /* 0x000fca0000201000 */
[----:B------:R-:W-:Y:S02]  /*02a0*/  FFMA R27, R17, R26, 1.1641532182693481445e-10 ;  /* 0x2f000000111b7423 */ /* 0x000fe4000000001a */
[----:B------:R-:W1:Y:S02]  /*02b0*/  LDC.64 R16, c[0x0][0x380] ;  /* 0x0000e000ff107b82 */ /* 0x000e640000000a00 */
[----:B------:R-:W2:Y:S02]  /*02c0*/  F2F.F64.F32 R22, R27 ;  /* 0x0000001b00167310 */ /* 0x000ea40000201800 */
[----:B--2---:R-:W-:Y:S01]  /*02d0*/  DADD R22, R22, -0.5 ;  /* 0xbfe0000016167429 */ /* 0x004fe20000000000 */
[----:B-1----:R-:W-:-:S07]  /*02e0*/  IMAD.WIDE R16, R5, 0x4, R16 ;  /* 0x0000000405107825 */ /* 0x002fce00078e0210 */
[----:B------:R-:W-:-:S08]  /*02f0*/  DADD R22, R22, R22 ;  /* 0x0000000016167229 */ /* 0x000fd00000000016 */
[----:B------:R-:W-:Y:S01]  /*0300*/  DFMA R24, R8, R22, R24 ;  /* 0x000000160818722b */ /* 0x000fe20000000018 */
[----:B------:R-:W-:Y:S01]  /*0310*/  IMAD.MOV.U32 R23, RZ, RZ, R12 ;  /* 0x000000ffff177224 */ /* 0x000fe200078e000c */
[----:B------:R-:W-:-:S05]  /*0320*/  MOV R22, R15 ;  /* 0x0000000f00167202 */ /* 0x000fca0000000f00 */
[----:B------:R-:W-:Y:S03]  /*0330*/  STG.E.64 desc[UR6][R6.64+0x8], R22 ;  /* 0x0000081606007986 */ /* 0x000fe6000c101b06 */
[----:B------:R-:W1:Y:S02]  /*0340*/  F2F.F32.F64 R25, R24 ;  /* 0x0000001800197310 */ /* 0x000e640000301000 */
[----:B-1----:R1:W-:Y:S04]  /*0350*/  STG.E desc[UR6][R16.64], R25 ;  /* 0x0000001910007986 */ /* 0x0023e8000c101906 */
[----:B------:R-:W2:Y:S04]  /*0360*/  LDG.E.64 R28, desc[UR6][R6.64] ;  /* 0x00000006061c7981 */ /* 0x000ea8000c1e1b00 */
[----:B------:R-:W3:Y:S04]  /*0370*/  LDG.E.64 R12, desc[UR6][R6.64+0x10] ;  /* 0x00001006060c7981 */ /* 0x000ee8000c1e1b00 */
[----:B------:R-:W4:Y:S01]  /*0380*/  LDG.E.64 R14, desc[UR6][R6.64+0x8] ;  /* 0x00000806060e7981 */ /* 0x000f22000c1e1b00 */
[----:B--2---:R-:W-:Y:S01]  /*0390*/  SHF.R.U32.HI R24, RZ, 0x2, R29 ;  /* 0x00000002ff187819 */ /* 0x004fe2000001161d */
[----:B0-----:R-:W-:-:S03]  /*03a0*/  VIADD R18, R28, 0x587c5 ;  /* 0x000587c51c127836 */ /* 0x001fc60000000000 */
[----:B------:R-:W-:Y:S01]  /*03b0*/  LOP3.LUT R24, R24, R29, RZ, 0x3c, !PT ;  /* 0x0000001d18187212 */ /* 0x000fe200078e3cff */
[----:B---3--:R-:W-:Y:S02]  /*03c0*/  IMAD.SHL.U32 R27, R13, 0x10, RZ ;  /* 0x000000100d1b7824 */ /* 0x008fe400078e00ff */
[----:B------:R-:W-:Y:S01]  /*03d0*/  IMAD.MOV.U32 R20, RZ, RZ, R13 ;  /* 0x000000ffff147224 */ /* 0x000fe200078e000d */
[----:B------:R-:W-:-:S04]  /*03e0*/  SHF.L.U32 R29, R24, 0x1, RZ ;  /* 0x00000001181d7819 */ /* 0x000fc800000006ff */
[----:B------:R-:W-:-:S04]  /*03f0*/  LOP3.LUT R24, R24, R29, R27, 0x96, !PT ;  /* 0x0000001d18187212 */ /* 0x000fc800078e961b */
[----:B------:R-:W-:Y:S02]  /*0400*/  LOP3.LUT R21, R24, R13, RZ, 0x3c, !PT ;  /* 0x0000000d18157212 */ /* 0x000fe400078e3cff */
[----:B-1----:R-:W-:Y:S01]  /*0410*/  F2F.F64.F32 R24, UR5 ;  /* 0x0000000500187d10 */ /* 0x002fe20008201800 */
[----:B------:R-:W0:Y:S02]  /*0420*/  LDCU.64 UR4, c[0x3][UR8] ;  /* 0x00c00000080477ac */ /* 0x000e240008000a00 */
[----:B------:R-:W-:Y:S01]  /*0430*/  IMAD.IADD R19, R21, 0x1, R18 ;  /* 0x0000000115137824 */ /* 0x000fe200078e0212 */
[----:B------:R-:W-:Y:S04]  /*0440*/  STG.E.64 desc[UR6][R6.64+0x10], R20 ;  /* 0x0000101406007986 */ /* 0x000fe8000c101b06 */
[----:B------:R-:W-:-:S05]  /*0450*/  I2FP.F32.U32 R19, R19 ;  /* 0x0000001300137245 */ /* 0x000fca0000201000 */
[----:B------:R-:W-:Y:S01]  /*0460*/  FFMA R27, R19, R26, 1.1641532182693481445e-10 ;  /* 0x2f000000131b7423 */ /* 0x000fe2000000001a */
[----:B----4-:R-:W-:-:S03]  /*0470*/  MOV R19, R14 ;  /* 0x0000000e00137202 */ /* 0x010fc60000000f00 */
[----:B------:R-:W1:Y:S02]  /*0480*/  F2F.F64.F32 R22, R27 ;  /* 0x0000001b00167310 */ /* 0x000e640000201800 */
[----:B------:R-:W-:Y:S01]  /*0490*/  STG.E.64 desc[UR6][R6.64], R18 ;  /* 0x0000001206007986 */ /* 0x000fe2000c101b06 */
[----:B-1----:R-:W-:-:S08]  /*04a0*/  DADD R22, R22, -0.5 ;  /* 0xbfe0000016167429 */ /* 0x002fd00000000000 */
[----:B------:R-:W-:-:S08]  /*04b0*/  DADD R22, R22, R22 ;  /* 0x0000000016167229 */ /* 0x000fd00000000016 */
[----:B------:R-:W-:Y:S01]  /*04c0*/  DFMA R24, R8, R22, R24 ;  /* 0x000000160818722b */ /* 0x000fe20000000018 */
[----:B------:R-:W-:Y:S01]  /*04d0*/  MOV R23, R12 ;  /* 0x0000000c00177202 */ /* 0x000fe20000000f00 */
[----:B------:R-:W-:Y:S02]  /*04e0*/  IMAD.MOV.U32 R22, RZ, RZ, R15 ;  /* 0x000000ffff167224 */ /* 0x000fe400078e000f */
[----:B------:R-:W-:-:S03]  /*04f0*/  IMAD.WIDE R12, R10, 0x4, R16 ;  /* 0x000000040a0c7825 */ /* 0x000fc600078e0210 */
[----:B------:R-:W-:Y:S03]  /*0500*/  STG.E.64 desc[UR6][R6.64+0x8], R22 ;  /* 0x0000081606007986 */ /* 0x000fe6000c101b06 */
[----:B------:R-:W1:Y:S02]  /*0510*/  F2F.F32.F64 R25, R24 ;  /* 0x0000001800197310 */ /* 0x000e640000301000 */
[----:B-1----:R1:W-:Y:S04]  /*0520*/  STG.E desc[UR6][R12.64], R25 ;  /* 0x000000190c007986 */ /* 0x0023e8000c101906 */
[----:B------:R-:W2:Y:S04]  /*0530*/  LDG.E.64 R28, desc[UR6][R6.64] ;  /* 0x00000006061c7981 */ /* 0x000ea8000c1e1b00 */
[----:B------:R-:W3:Y:S04]  /*0540*/  LDG.E.64 R14, desc[UR6][R6.64+0x10] ;  /* 0x00001006060e7981 */ /* 0x000ee8000c1e1b00 */
[----:B------:R-:W4:Y:S01]  /*0550*/  LDG.E.64 R16, desc[UR6][R6.64+0x8] ;  /* 0x0000080606107981 */ /* 0x000f22000c1e1b00 */
[----:B-1----:R-:W-:Y:S01]  /*0560*/  IMAD.WIDE R12, R10, 0x4, R12 ;  /* 0x000000040a0c7825 */ /* 0x002fe200078e020c */
[----:B--2---:R-:W-:-:S04]  /*0570*/  SHF.R.U32.HI R24, RZ, 0x2, R29 ;  /* 0x00000002ff187819 */ /* 0x004fc8000001161d */
[----:B------:R-:W-:Y:S01]  /*0580*/  LOP3.LUT R24, R24, R29, RZ, 0x3c, !PT ;  /* 0x0000001d18187212 */ /* 0x000fe200078e3cff */
[----:B---3--:R-:W-:Y:S01]  /*0590*/  IMAD.SHL.U32 R27, R15, 0x10, RZ ;  /* 0x000000100f1b7824 */ /* 0x008fe200078e00ff */
[----:B------:R-:W-:Y:S01]  /*05a0*/  MOV R22, R15 ;  /* 0x0000000f00167202 */ /* 0x000fe20000000f00 */
[----:B----4-:R-:W-:Y:S02]  /*05b0*/  IMAD.MOV.U32 R25, RZ, RZ, R16 ;  /* 0x000000ffff197224 */ /* 0x010fe400078e0010 */
[----:B------:R-:W-:-:S05]  /*05c0*/  IMAD.SHL.U32 R29, R24, 0x2, RZ ;  /* 0x00000002181d7824 */ /* 0x000fca00078e00ff */
[----:B------:R-:W-:Y:S02]  /*05d0*/  LOP3.LUT R20, R24, R29, R27, 0x96, !PT ;  /* 0x0000001d18147212 */ /* 0x000fe400078e961b */
[----:B------:R-:W-:Y:S02]  /*05e0*/  IADD3 R24, PT, PT, R28, 0x587c5, RZ ;  /* 0x000587c51c187810 */ /* 0x000fe40007ffe0ff */
[----:B------:R-:W-:-:S03]  /*05f0*/  LOP3.LUT R23, R20, R15, RZ, 0x3c, !PT ;  /* 0x0000000f14177212 */ /* 0x000fc600078e3cff */
[----:B------:R-:W-:Y:S02]  /*0600*/  STG.E.64 desc[UR6][R6.64], R24 ;  /* 0x0000001806007986 */ /* 0x000fe4000c101b06 */
[----:B------:R-:W-:Y:S02]  /*0610*/  IMAD.IADD R18, R23, 0x1, R24 ;  /* 0x0000000117127824 */ /* 0x000fe400078e0218 */
[----:B------:R1:W-:Y:S03]  /*0620*/  STG.E.64 desc[UR6][R6.64+0x10], R22 ;  /* 0x0000101606007986 */ /* 0x0003e6000c101b06 */
[----:B------:R-:W-:-:S05]  /*0630*/  I2FP.F32.U32 R19, R18 ;  /* 0x0000001200137245 */ /* 0x000fca0000201000 */
[----:B------:R-:W-:Y:S02]  /*0640*/  FFMA R27, R19, R26, 1.1641532182693481445e-10 ;  /* 0x2f000000131b7423 */ /* 0x000fe4000000001a */
[----:B0-----:R-:W-:Y:S08]  /*0650*/  F2F.F64.F32 R18, UR4 ;  /* 0x0000000400127d10 */ /* 0x001ff00008201800 */
[----:B------:R-:W0:Y:S02]  /*0660*/  F2F.F64.F32 R20, R27 ;  /* 0x0000001b00147310 */ /* 0x000e240000201800 */
[----:B0-----:R-:W-:-:S08]  /*0670*/  DADD R20, R20, -0.5 ;  /* 0xbfe0000014147429 */ /* 0x001fd00000000000 */
[----:B------:R-:W-:-:S08]  /*0680*/  DADD R20, R20, R20 ;  /* 0x0000000014147229 */ /* 0x000fd00000000014 */
[----:B------:R-:W-:Y:S01]  /*0690*/  DFMA R20, R8, R20, R18 ;  /* 0x000000140814722b */ /* 0x000fe20000000012 */
[----:B------:R-:W-:Y:S02]  /*06a0*/  IMAD.MOV.U32 R19, RZ, RZ, R14 ;  /* 0x000000ffff137224 */ /* 0x000fe400078e000e */
[----:B------:R-:W-:-:S03]  /*06b0*/  IMAD.MOV.U32 R18, RZ, RZ, R17 ;  /* 0x000000ffff127224 */ /* 0x000fc600078e0011 */
[----:B------:R-:W0:Y:S02]  /*06c0*/  F2F.F32.F64 R27, R20 ;  /* 0x00000014001b7310 */ /* 0x000e240000301000 */
[----:B------:R-:W-:Y:S04]  /*06d0*/  STG.E.64 desc[UR6][R6.64+0x8], R18 ;  /* 0x0000081206007986 */ /* 0x000fe8000c101b06 */
[----:B0-----:R0:W-:Y:S04]  /*06e0*/  STG.E desc[UR6][R12.64], R27 ;  /* 0x0000001b0c007986 */ /* 0x0011e8000c101906 */
[----:B------:R-:W2:Y:S04]  /*06f0*/  LDG.E.64 R16, desc[UR6][R6.64] ;  /* 0x0000000606107981 */ /* 0x000ea8000c1e1b00 */
[----:B------:R-:W3:Y:S04]  /*0700*/  LDG.E.64 R20, desc[UR6][R6.64+0x10] ;  /* 0x0000100606147981 */ /* 0x000ee8000c1e1b00 */
[----:B------:R-:W4:Y:S01]  /*0710*/  LDG.E.64 R28, desc[UR6][R6.64+0x8] ;  /* 0x00000806061c7981 */ /* 0x000f22000c1e1b00 */
[----:B-1----:R-:W-:Y:S01]  /*0720*/  F2F.F64.F32 R22, UR5 ;  /* 0x0000000500167d10 */ /* 0x002fe20008201800 */
[----:B------:R-:W-:Y:S01]  /*0730*/  VIADD R4, R4, 0x4 ;  /* 0x0000000404047836 */ /* 0x000fe20000000000 */
[----:B------:R-:W-:Y:S01]  /*0740*/  UIADD3 UR8, UPT, UPT, UR8, 0x10, URZ ;  /* 0x0000001008087890 */ /* 0x000fe2000fffe0ff */
[C---:B0-----:R-:W-:Y:S01]  /*0750*/  IMAD.WIDE R12, R10.reuse, 0x4, R12 ;  /* 0x000000040a0c7825 */ /* 0x041fe200078e020c */
[----:B------:R-:W-:-:S02]  /*0760*/  LEA R5, R10, R5, 0x2 ;  /* 0x000000050a057211 */ /* 0x000fc400078e10ff */
[----:B------:R-:W-:Y:S02]  /*0770*/  ISETP.NE.AND P1, PT, R4, RZ, PT ;  /* 0x000000ff0400720c */ /* 0x000fe40003f25270 */
[----:B--2---:R-:W-:Y:S01]  /*0780*/  SHF.R.U32.HI R14, RZ, 0x2, R17 ;  /* 0x00000002ff0e7819 */ /* 0x004fe20000011611 */
[----:B------:R-:W-:-:S03]  /*0790*/  VIADD R16, R16, 0x587c5 ;  /* 0x000587c510107836 */ /* 0x000fc60000000000 */
[----:B------:R-:W-:Y:S02]  /*07a0*/  LOP3.LUT R14, R14, R17, RZ, 0x3c, !PT ;  /* 0x000000110e0e7212 */ /* 0x000fe400078e3cff */
[----:B---3--:R-:W-:-:S03]  /*07b0*/  SHF.L.U32 R15, R21, 0x4, RZ ;  /* 0x00000004150f7819 */ /* 0x008fc600000006ff */
[----:B------:R-:W-:-:S05]  /*07c0*/  IMAD.SHL.U32 R17, R14, 0x2, RZ ;  /* 0x000000020e117824 */ /* 0x000fca00078e00ff */
[----:B------:R-:W-:-:S04]  /*07d0*/  LOP3.LUT R14, R14, R17, R15, 0x96, !PT ;  /* 0x000000110e0e7212 */ /* 0x000fc800078e960f */
[----:B------:R-:W-:-:S04]  /*07e0*/  LOP3.LUT R15, R14, R21, RZ, 0x3c, !PT ;  /* 0x000000150e0f7212 */ /* 0x000fc800078e3cff */
[----:B------:R-:W-:-:S04]  /*07f0*/  IADD3 R14, PT, PT, R15, R16, RZ ;  /* 0x000000100f0e7210 */ /* 0x000fc80007ffe0ff */
[----:B------:R-:W-:Y:S01]  /*0800*/  I2FP.F32.U32 R17, R14 ;  /* 0x0000000e00117245 */ /* 0x000fe20000201000 */
[----:B------:R-:W-:-:S04]  /*0810*/  IMAD.MOV.U32 R14, RZ, RZ, R21 ;  /* 0x000000ffff0e7224 */ /* 0x000fc800078e0015 */
[----:B------:R-:W-:Y:S01]  /*0820*/  FFMA R26, R17, R26, 1.1641532182693481445e-10 ;  /* 0x2f000000111a7423 */ /* 0x000fe2000000001a */
[----:B----4-:R-:W-:Y:S01]  /*0830*/  IMAD.MOV.U32 R17, RZ, RZ, R28 ;  /* 0x000000ffff117224 */ /* 0x010fe200078e001c */
[----:B------:R0:W-:Y:S02]  /*0840*/  STG.E.64 desc[UR6][R6.64+0x10], R14 ;  /* 0x0000100e06007986 */ /* 0x0001e4000c101b06 */
[----:B------:R-:W1:Y:S02]  /*0850*/  F2F.F64.F32 R18, R26 ;  /* 0x0000001a00127310 */ /* 0x000e640000201800 */
[----:B------:R0:W-:Y:S01]  /*0860*/  STG.E.64 desc[UR6][R6.64], R16 ;  /* 0x0000001006007986 */ /* 0x0001e2000c101b06 */
[----:B-1----:R-:W-:-:S08]  /*0870*/  DADD R18, R18, -0.5 ;  /* 0xbfe0000012127429 */ /* 0x002fd00000000000 */
[----:B------:R-:W-:-:S08]  /*0880*/  DADD R18, R18, R18 ;  /* 0x0000000012127229 */ /* 0x000fd00000000012 */
[----:B------:R-:W-:Y:S01]  /*0890*/  DFMA R22, R8, R18, R22 ;  /* 0x000000120816722b */ /* 0x000fe20000000016 */
[----:B------:R-:W-:Y:S01]  /*08a0*/  IMAD.MOV.U32 R19, RZ, RZ, R20 ;  /* 0x000000ffff137224 */ /* 0x000fe200078e0014 */
[----:B------:R-:W-:-:S05]  /*08b0*/  MOV R18, R29 ;  /* 0x0000001d00127202 */ /* 0x000fca0000000f00 */
[----:B------:R0:W-:Y:S03]  /*08c0*/  STG.E.64 desc[UR6][R6.64+0x8], R18 ;  /* 0x0000081206007986 */ /* 0x0001e6000c101b06 */
[----:B------:R-:W1:Y:S02]  /*08d0*/  F2F.F32.F64 R23, R22 ;  /* 0x0000001600177310 */ /* 0x000e640000301000 */
[----:B-1----:R0:W-:Y:S01]  /*08e0*/  STG.E desc[UR6][R12.64], R23 ;  /* 0x000000170c007986 */ /* 0x0021e2000c101906 */
[----:B------:R-:W-:Y:S05]  /*08f0*/  @P1 BRA `(.L_x_358) ;  /* 0xfffffff8001c1947 */ /* 0x000fea000383ffff */
.L_x_357:
[----:B------:R-:W-:Y:S05]  /*0900*/  @!P0 EXIT ;  /* 0x000000000000894d */ /* 0x000fea0003800000 */
[----:B------:R-:W-:Y:S02]  /*0910*/  ISETP.NE.AND P0, PT, R0, 0x1, PT ;  /* 0x000000010000780c */ /* 0x000fe40003f05270 */
[----:B------:R-:W-:-:S04]  /*0920*/  LOP3.LUT R11, R11, 0x1, RZ, 0xc0, !PT ;  /* 0x000000010b0b7812 */ /* 0x000fc800078ec0ff */
[----:B------:R-:W-:-:S07]  /*0930*/  ISETP.NE.U32.AND P1, PT, R11, 0x1, PT ;  /* 0x000000010b00780c */ /* 0x000fce0003f25070 */
[----:B------:R-:W-:Y:S06]  /*0940*/  @!P0 BRA `(.L_x_359) ;  /* 0x0000000000fc8947 */ /* 0x000fec0003800000 */
[----:B0-----:R-:W2:Y:S04]  /*0950*/  LDG.E.64 R12, desc[UR6][R6.64] ;  /* 0x00000006060c7981 */ /* 0x001ea8000c1e1b00 */
[----:B------:R-:W3:Y:S04]  /*0960*/  LDG.E.64 R16, desc[UR6][R6.64+0x10] ;  /* 0x0000100606107981 */ /* 0x000ee8000c1e1b00 */
[----:B------:R-:W4:Y:S01]  /*0970*/  LDG.E.64 R18, desc[UR6][R6.64+0x8] ;  /* 0x0000080606127981 */ /* 0x000f22000c1e1b00 */
[----:B------:R-:W-:Y:S02]  /*0980*/  IMAD.MOV.U32 R11, RZ, RZ, 0x48 ;  /* 0x00000048ff0b7424 */ /* 0x000fe400078e00ff */
[----:B------:R-:W-:Y:S01]  /*0990*/  IMAD R29, R2, R10, R3 ;  /* 0x0000000a021d7224 */ /* 0x000fe200078e0203 */
[----:B--2---:R-:W-:-:S02]  /*09a0*/  SHF.R.U32.HI R0, RZ, 0x2, R13 ;  /* 0x00000002ff007819 */ /* 0x004fc4000001160d */
[----:B------:R-:W-:Y:S02]  /*09b0*/  IADD3 R12, PT, PT, R12, 0x587c5, RZ ;  /* 0x000587c50c0c7810 */ /* 0x000fe40007ffe0ff */
[----:B------:R-:W-:Y:S01]  /*09c0*/  LOP3.LUT R0, R0, R13, RZ, 0x3c, !PT ;  /* 0x0000000d00007212 */ /* 0x000fe200078e3cff */
[----:B---3--:R-:W-:Y:S01]  /*09d0*/  IMAD.SHL.U32 R5, R17, 0x10, RZ ;  /* 0x0000001011057824 */ /* 0x008fe200078e00ff */
[----:B------:R-:W-:Y:S01]  /*09e0*/  MOV R14, R17 ;  /* 0x00000011000e7202 */ /* 0x000fe20000000f00 */
[----:B----4-:R-:W-:Y:S02]  /*09f0*/  IMAD.MOV.U32 R13, RZ, RZ, R18 ;  /* 0x000000ffff0d7224 */ /* 0x010fe400078e0012 */
[----:B------:R-:W-:-:S03]  /*0a00*/  IMAD.SHL.U32 R4, R0, 0x2, RZ ;  /* 0x0000000200047824 */ /* 0x000fc600078e00ff */
[----:B------:R-:W-:Y:S02]  /*0a10*/  STG.E.64 desc[UR6][R6.64], R12 ;  /* 0x0000000c06007986 */ /* 0x000fe4000c101b06 */
[----:B------:R-:W-:Y:S01]  /*0a20*/  LOP3.LUT R4, R0, R4, R5, 0x96, !PT ;  /* 0x0000000400047212 */ /* 0x000fe200078e9605 */
[----:B------:R-:W-:-:S03]  /*0a30*/  IMAD.MOV.U32 R0, RZ, RZ, 0x2f800000 ;  /* 0x2f800000ff007424 */ /* 0x000fc600078e00ff */
[----:B------:R-:W-:Y:S02]  /*0a40*/  LOP3.LUT R15, R4, R17, RZ, 0x3c, !PT ;  /* 0x00000011040f7212 */ /* 0x000fe400078e3cff */
[----:B------:R-:W-:-:S03]  /*0a50*/  LEA R4, R2, R11, 0x2 ;  /* 0x0000000b02047211 */ /* 0x000fc600078e10ff */
[----:B------:R-:W-:Y:S01]  /*0a60*/  IMAD.IADD R5, R15, 0x1, R12 ;  /* 0x000000010f057824 */ /* 0x000fe200078e020c */
[----:B------:R-:W-:Y:S04]  /*0a70*/  STG.E.64 desc[UR6][R6.64+0x10], R14 ;  /* 0x0000100e06007986 */ /* 0x000fe8000c101b06 */
[----:B------:R-:W-:Y:S02]  /*0a80*/  I2FP.F32.U32 R11, R5 ;  /* 0x00000005000b7245 */ /* 0x000fe40000201000 */
[----:B------:R-:W0:Y:S03]  /*0a90*/  LDC.64 R4, c[0x3][R4] ;  /* 0x00c0000004047b82 */ /* 0x000e260000000a00 */
[----:B------:R-:W-:-:S04]  /*0aa0*/  FFMA R11, R11, R0, 1.1641532182693481445e-10 ;  /* 0x2f0000000b0b7423 */ /* 0x000fc80000000000 */
[----:B------:R-:W1:Y:S02]  /*0ab0*/  F2F.F64.F32 R20, R11 ;  /* 0x0000000b00147310 */ /* 0x000e640000201800 */
[----:B-1----:R-:W-:-:S06]  /*0ac0*/  DADD R24, R20, -0.5 ;  /* 0xbfe0000014187429 */ /* 0x002fcc0000000000 */
[----:B0-----:R-:W0:Y:S01]  /*0ad0*/  F2F.F64.F32 R22, R4 ;  /* 0x0000000400167310 */ /* 0x001e220000201800 */
[----:B------:R-:W1:Y:S01]  /*0ae0*/  LDC.64 R20, c[0x0][0x380] ;  /* 0x0000e000ff147b82 */ /* 0x000e620000000a00 */
[----:B------:R-:W-:-:S08]  /*0af0*/  DADD R24, R24, R24 ;  /* 0x0000000018187229 */ /* 0x000fd00000000018 */
[----:B0-----:R-:W-:Y:S01]  /*0b00*/  DFMA R24, R8, R24, R22 ;  /* 0x000000180818722b */ /* 0x001fe20000000016 */
[----:B------:R-:W-:Y:S02]  /*0b10*/  IMAD.MOV.U32 R23, RZ, RZ, R16 ;  /* 0x000000ffff177224 */ /* 0x000fe400078e0010 */
[----:B------:R-:W-:-:S03]  /*0b20*/  IMAD.MOV.U32 R22, RZ, RZ, R19 ;  /* 0x000000ffff167224 */ /* 0x000fc600078e0013 */
[----:B------:R-:W0:Y:S02]  /*0b30*/  F2F.F32.F64 R27, R24 ;  /* 0x00000018001b7310 */ /* 0x000e240000301000 */
[----:B------:R-:W-:Y:S01]  /*0b40*/  STG.E.64 desc[UR6][R6.64+0x8], R22 ;  /* 0x0000081606007986 */ /* 0x000fe2000c101b06 */
[----:B-1----:R-:W-:-:S05]  /*0b50*/  IMAD.WIDE R16, R29, 0x4, R20 ;  /* 0x000000041d107825 */ /* 0x002fca00078e0214 */
[----:B0-----:R0:W-:Y:S04]  /*0b60*/  STG.E desc[UR6][R16.64], R27 ;  /* 0x0000001b10007986 */ /* 0x0011e8000c101906 */
[----:B------:R-:W2:Y:S04]  /*0b70*/  LDG.E.64 R24, desc[UR6][R6.64] ;  /* 0x0000000606187981 */ /* 0x000ea8000c1e1b00 */
[----:B------:R-:W3:Y:S04]  /*0b80*/  LDG.E.64 R18, desc[UR6][R6.64+0x10] ;  /* 0x0000100606127981 */ /* 0x000ee8000c1e1b00 */
[----:B------:R-:W4:Y:S01]  /*0b90*/  LDG.E.64 R20, desc[UR6][R6.64+0x8] ;  /* 0x0000080606147981 */ /* 0x000f22000c1e1b00 */
[----:B0-----:R-:W-:-:S04]  /*0ba0*/  IMAD.WIDE R16, R10, 0x4, R16 ;  /* 0x000000040a107825 */ /* 0x001fc800078e0210 */
[----:B------:R-:W-:Y:S01]  /*0bb0*/  VIADD R2, R2, 0x2 ;  /* 0x0000000202027836 */ /* 0x000fe20000000000 */
[----:B--2---:R-:W-:Y:S01]  /*0bc0*/  SHF.R.U32.HI R4, RZ, 0x2, R25 ;  /* 0x00000002ff047819 */ /* 0x004fe20000011619 */
[----:B------:R-:W-:-:S03]  /*0bd0*/  VIADD R14, R24, 0x587c5 ;  /* 0x000587c5180e7836 */ /* 0x000fc60000000000 */
[----:B------:R-:W-:Y:S01]  /*0be0*/  LOP3.LUT R4, R4, R25, RZ, 0x3c, !PT ;  /* 0x0000001904047212 */ /* 0x000fe200078e3cff */
[----:B---3--:R-:W-:Y:S01]  /*0bf0*/  IMAD.MOV.U32 R12, RZ, RZ, R19 ;  /* 0x000000ffff0c7224 */ /* 0x008fe200078e0013 */
[----:B------:R-:W-:Y:S02]  /*0c00*/  SHF.L.U32 R11, R19, 0x4, RZ ;  /* 0x00000004130b7819 */ /* 0x000fe400000006ff */
[----:B----4-:R-:W-:Y:S01]  /*0c10*/  MOV R24, R21 ;  /* 0x0000001500187202 */ /* 0x010fe20000000f00 */
[----:B------:R-:W-:Y:S02]  /*0c20*/  IMAD.SHL.U32 R25, R4, 0x2, RZ ;  /* 0x0000000204197824 */ /* 0x000fe400078e00ff */
[----:B------:R-:W-:-:S03]  /*0c30*/  IMAD.MOV.U32 R15, RZ, RZ, R20 ;  /* 0x000000ffff0f7224 */ /* 0x000fc600078e0014 */
[----:B------:R-:W-:Y:S01]  /*0c40*/  LOP3.LUT R4, R4, R25, R11, 0x96, !PT ;  /* 0x0000001904047212 */ /* 0x000fe200078e960b */
[----:B------:R-:W-:Y:S01]  /*0c50*/  IMAD.MOV.U32 R25, RZ, RZ, R18 ;  /* 0x000000ffff197224 */ /* 0x000fe200078e0012 */
[----:B------:R1:W-:Y:S02]  /*0c60*/  STG.E.64 desc[UR6][R6.64], R14 ;  /* 0x0000000e06007986 */ /* 0x0003e4000c101b06 */
[----:B------:R-:W-:Y:S02]  /*0c70*/  LOP3.LUT R13, R4, R19, RZ, 0x3c, !PT ;  /* 0x00000013040d7212 */ /* 0x000fe400078e3cff */
[----:B------:R1:W-:Y:S02]  /*0c80*/  STG.E.64 desc[UR6][R6.64+0x8], R24 ;  /* 0x0000081806007986 */ /* 0x0003e4000c101b06 */
[----:B------:R-:W-:Y:S02]  /*0c90*/  IADD3 R4, PT, PT, R13, R14, RZ ;  /* 0x0000000e0d047210 */ /* 0x000fe40007ffe0ff */
[----:B------:R1:W-:Y:S02]  /*0ca0*/  STG.E.64 desc[UR6][R6.64+0x10], R12 ;  /* 0x0000100c06007986 */ /* 0x0003e4000c101b06 */
[----:B------:R-:W-:-:S02]  /*0cb0*/  I2FP.F32.U32 R11, R4 ;  /* 0x00000004000b7245 */ /* 0x000fc40000201000 */
[----:B------:R-:W-:Y:S03]  /*0cc0*/  F2F.F64.F32 R4, R5 ;  /* 0x0000000500047310 */ /* 0x000fe60000201800 */
[----:B------:R-:W-:-:S05]  /*0cd0*/  FFMA R11, R11, R0, 1.1641532182693481445e-10 ;  /* 0x2f0000000b0b7423 */ /* 0x000fca0000000000 */
[----:B------:R-:W0:Y:S02]  /*0ce0*/  F2F.F64.F32 R22, R11 ;  /* 0x0000000b00167310 */ /* 0x000e240000201800 */
[----:B0-----:R-:W-:-:S08]  /*0cf0*/  DADD R22, R22, -0.5 ;  /* 0xbfe0000016167429 */ /* 0x001fd00000000000 */
[----:B------:R-:W-:-:S08]  /*0d00*/  DADD R22, R22, R22 ;  /* 0x0000000016167229 */ /* 0x000fd00000000016 */
[----:B------:R-:W-:-:S10]  /*0d10*/  DFMA R22, R8, R22, R4 ;  /* 0x000000160816722b */ /* 0x000fd40000000004 */
[----:B------:R-:W0:Y:S02]  /*0d20*/  F2F.F32.F64 R23, R22 ;  /* 0x0000001600177310 */ /* 0x000e240000301000 */
[----:B0-----:R1:W-:Y:S02]  /*0d30*/  STG.E desc[UR6][R16.64], R23 ;  /* 0x0000001710007986 */ /* 0x0013e4000c101906 */
.L_x_359:
[----:B------:R-:W-:Y:S05]  /*0d40*/  @P1 EXIT ;  /* 0x000000000000194d */ /* 0x000fea0003800000 */
[----:B------:R-:W2:Y:S04]  /*0d50*/  LDG.E.64 R4, desc[UR6][R6.64] ;  /* 0x0000000606047981 */ /* 0x000ea8000c1e1b00 */
[----:B01----:R-:W3:Y:S04]  /*0d60*/  LDG.E.64 R14, desc[UR6][R6.64+0x10] ;  /* 0x00001006060e7981 */ /* 0x003ee8000c1e1b00 */
[----:B------:R-:W4:Y:S01]  /*0d70*/  LDG.E.64 R12, desc[UR6][R6.64+0x8] ;  /* 0x00000806060c7981 */ /* 0x000f22000c1e1b00 */
[----:B------:R-:W-:Y:S01]  /*0d80*/  HFMA2 R17, -RZ, RZ, 0, 4.291534423828125e-06 ;  /* 0x00000048ff117431 */ /* 0x000fe200000001ff */
[----:B------:R-:W-:Y:S01]  /*0d90*/  MOV R16, 0x2f800000 ;  /* 0x2f80000000107802 */ /* 0x000fe20000000f00 */
[----:B------:R-:W-:Y:S01]  /*0da0*/  IMAD R3, R2, R10, R3 ;  /* 0x0000000a02037224 */ /* 0x000fe200078e0203 */
[----:B--2---:R-:W-:Y:S01]  /*0db0*/  SHF.R.U32.HI R0, RZ, 0x2, R5 ;  /* 0x00000002ff007819 */ /* 0x004fe20000011605 */
[----:B------:R-:W-:-:S03]  /*0dc0*/  VIADD R4, R4, 0x587c5 ;  /* 0x000587c504047836 */ /* 0x000fc60000000000 */
[----:B------:R-:W-:Y:S01]  /*0dd0*/  LOP3.LUT R0, R0, R5, RZ, 0x3c, !PT ;  /* 0x0000000500007212 */ /* 0x000fe200078e3cff */
[----:B---3--:R-:W-:Y:S01]  /*0de0*/  IMAD.MOV.U32 R10, RZ, RZ, R15 ;  /* 0x000000ffff0a7224 */ /* 0x008fe200078e000f */
[----:B------:R-:W-:-:S03]  /*0df0*/  SHF.L.U32 R5, R15, 0x4, RZ ;  /* 0x000000040f057819 */ /* 0x000fc600000006ff */
[----:B------:R-:W-:-:S05]  /*0e00*/  IMAD.SHL.U32 R11, R0, 0x2, RZ ;  /* 0x00000002000b7824 */ /* 0x000fca00078e00ff */
[----:B------:R-:W-:-:S04]  /*0e10*/  LOP3.LUT R0, R0, R11, R5, 0x96, !PT ;  /* 0x0000000b00007212 */ /* 0x000fc800078e9605 */
[----:B------:R-:W-:Y:S01]  /*0e20*/  LOP3.LUT R11, R0, R15, RZ, 0x3c, !PT ;  /* 0x0000000f000b7212 */ /* 0x000fe200078e3cff */
[----:B------:R-:W-:-:S04]  /*0e30*/  IMAD R0, R2, 0x4, R17 ;  /* 0x0000000402007824 */ /* 0x000fc800078e0211 */
[----:B------:R-:W-:Y:S01]  /*0e40*/  IMAD.IADD R5, R11, 0x1, R4 ;  /* 0x000000010b057824 */ /* 0x000fe200078e0204 */
[----:B------:R-:W-:Y:S01]  /*0e50*/  STG.E.64 desc[UR6][R6.64+0x10], R10 ;  /* 0x0000100a06007986 */ /* 0x000fe2000c101b06 */
[----:B------:R-:W0:Y:S03]  /*0e60*/  LDC R0, c[0x3][R0] ;  /* 0x00c0000000007b82 */ /* 0x000e260000000800 */
[----:B------:R-:W-:-:S05]  /*0e70*/  I2FP.F32.U32 R5, R5 ;  /* 0x0000000500057245 */ /* 0x000fca0000201000 */
[----:B------:R-:W-:-:S04]  /*0e80*/  FFMA R5, R5, R16, 1.1641532182693481445e-10 ;  /* 0x2f00000005057423 */ /* 0x000fc80000000010 */
[----:B------:R4:W1:Y:S02]  /*0e90*/  F2F.F64.F32 R16, R5 ;  /* 0x0000000500107310 */ /* 0x0008640000201800 */
[----:B----4-:R-:W-:-:S06]  /*0ea0*/  IMAD.MOV.U32 R5, RZ, RZ, R12 ;  /* 0x000000ffff057224 */ /* 0x010fcc00078e000c */
[----:B0-----:R-:W0:Y:S01]  /*0eb0*/  F2F.F64.F32 R18, R0 ;  /* 0x0000000000127310 */ /* 0x001e220000201800 */
[----:B------:R-:W-:Y:S01]  /*0ec0*/  STG.E.64 desc[UR6][R6.64], R4 ;  /* 0x0000000406007986 */ /* 0x000fe2000c101b06 */
[----:B-1----:R-:W-:Y:S01]  /*0ed0*/  DADD R20, R16, -0.5 ;  /* 0xbfe0000010147429 */ /* 0x002fe20000000000 */
[----:B------:R-:W1:Y:S07]  /*0ee0*/  LDC.64 R16, c[0x0][0x380] ;  /* 0x0000e000ff107b82 */ /* 0x000e6e0000000a00 */
[----:B------:R-:W-:-:S08]  /*0ef0*/  DADD R20, R20, R20 ;  /* 0x0000000014147229 */ /* 0x000fd00000000014 */
[----:B0-----:R-:W-:Y:S01]  /*0f00*/  DFMA R18, R8, R20, R18 ;  /* 0x000000140812722b */ /* 0x001fe20000000012 */
[----:B------:R-:W-:Y:S01]  /*0f10*/  IMAD.MOV.U32 R9, RZ, RZ, R14 ;  /* 0x000000ffff097224 */ /* 0x000fe200078e000e */
[----:B------:R-:W-:-:S05]  /*0f20*/  MOV R8, R13 ;  /* 0x0000000d00087202 */ /* 0x000fca0000000f00 */
[----:B------:R-:W-:Y:S03]  /*0f30*/  STG.E.64 desc[UR6][R6.64+0x8], R8 ;  /* 0x0000080806007986 */ /* 0x000fe6000c101b06 */
[----:B------:R-:W0:Y:S01]  /*0f40*/  F2F.F32.F64 R19, R18 ;  /* 0x0000001200137310 */ /* 0x000e220000301000 */
[----:B-1----:R-:W-:-:S05]  /*0f50*/  IMAD.WIDE R16, R3, 0x4, R16 ;  /* 0x0000000403107825 */ /* 0x002fca00078e0210 */
[----:B0-----:R-:W-:Y:S01]  /*0f60*/  STG.E desc[UR6][R16.64], R19 ;  /* 0x0000001310007986 */ /* 0x001fe2000c101906 */
[----:B------:R-:W-:Y:S05]  /*0f70*/  EXIT ;  /* 0x000000000000794d */ /* 0x000fea0003800000 */
.L_x_360:
        /* <DEDUP_REMOVED lines=16> */
.L_x_382:


//--------------------- .text._Z4initjjP17curandStateXORWOW --------------------------
	.section	.text._Z4initjjP17curandStateXORWOW,"ax",@progbits
	.align	128
        .global         _Z4initjjP17curandStateXORWOW
        .type           _Z4initjjP17curandStateXORWOW,@function
        .size           _Z4initjjP17curandStateXORWOW,(.L_x_383 - _Z4initjjP17curandStateXORWOW)
        .other          _Z4initjjP17curandStateXORWOW,@"STO_CUDA_ENTRY STV_DEFAULT"
_Z4initjjP17curandStateXORWOW:
.text._Z4initjjP17curandStateXORWOW:
[----:B------:R-:W-:Y:S01]  /*0000*/  LDC R1, c[0x0][0x37c] ;  /* 0x0000df00ff017b82 */ /* 0x000fe20000000800 */
[----:B------:R-:W0:Y:S07]  /*0010*/  S2R R13, SR_TID.X ;  /* 0x00000000000d7919 */ /* 0x000e2e0000002100 */
[----:B------:R-:W0:Y:S01]  /*0020*/  S2UR UR4, SR_CTAID.X ;  /* 0x00000000000479c3 */ /* 0x000e220000002500 */
[----:B------:R-:W1:Y:S07]  /*0030*/  LDCU UR5, c[0x0][0x384] ;  /* 0x00007080ff0577ac */ /* 0x000e6e0008000800 */
[----:B------:R-:W0:Y:S02]  /*0040*/  LDC R0, c[0x0][0x360] ;  /* 0x0000d800ff007b82 */ /* 0x000e240000000800 */
[----:B0-----:R-:W-:-:S05]  /*0050*/  IMAD R13, R0, UR4, R13 ;  /* 0x00000004000d7c24 */ /* 0x001fca000f8e020d */
[----:B-1----:R-:W-:-:S13]  /*0060*/  ISETP.GE.U32.AND P0, PT, R13, UR5, PT ;  /* 0x000000050d007c0c */ /* 0x002fda000bf06070 */
[----:B------:R-:W-:Y:S05]  /*0070*/  @P0 EXIT ;  /* 0x000000000000094d */ /* 0x000fea0003800000 */
[----:B------:R-:W0:Y:S01]  /*0080*/  LDC R0, c[0x0][0x380] ;  /* 0x0000e000ff007b82 */ /* 0x000e220000000800 */
[----:B------:R-:W1:Y:S01]  /*0090*/  LDCU.64 UR4, c[0x0][0x358] ;  /* 0x00006b00ff0477ac */ /* 0x000e620008000a00 */
[----:B------:R-:W-:Y:S01]  /*00a0*/  IMAD.MOV.U32 R5, RZ, RZ, -0x75bd8fc ;  /* 0xf8a42704ff057424 */ /* 0x000fe200078e00ff */
[----:B------:R-:W-:Y:S01]  /*00b0*/  ISETP.NE.AND P0, PT, R13, RZ, PT ;  /* 0x000000ff0d00720c */ /* 0x000fe20003f05270 */
[----:B------:R-:W-:Y:S01]  /*00c0*/  IMAD.MOV.U32 R8, RZ, RZ, -0x23270784 ;  /* 0xdcd8f87cff087424 */ /* 0x000fe200078e00ff */
[----:B------:R-:W-:Y:S03]  /*00d0*/  BSSY.RECONVERGENT B0, `(.L_x_361) ;  /* 0x00000dd000007945 */ /* 0x000fe60003800200 */
[----:B------:R-:W2:Y:S01]  /*00e0*/  LDC.64 R6, c[0x0][0x388] ;  /* 0x0000e200ff067b82 */ /* 0x000ea20000000a00 */
[----:B0-----:R-:W-:-:S05]  /*00f0*/  LOP3.LUT R0, R0, 0xaad26b49, RZ, 0x3c, !PT ;  /* 0xaad26b4900007812 */ /* 0x001fca00078e3cff */
[----:B------:R-:W-:Y:S02]  /*0100*/  IMAD R0, R0, 0x4182bed5, RZ ;  /* 0x4182bed500007824 */ /* 0x000fe400078e02ff */
[----:B--2---:R-:W-:-:S03]  /*0110*/  IMAD.WIDE R6, R13, 0x30, R6 ;  /* 0x000000300d067825 */ /* 0x004fc600078e0206 */
[C---:B------:R-:W-:Y:S01]  /*0120*/  LOP3.LUT R4, R0.reuse, 0x159a55e5, RZ, 0x3c, !PT ;  /* 0x159a55e500047812 */ /* 0x040fe200078e3cff */
[C---:B------:R-:W-:Y:S02]  /*0130*/  VIADD R2, R0.reuse, 0xd9f6dc18 ;  /* 0xd9f6dc1800027836 */ /* 0x040fe40000000000 */
[C---:B------:R-:W-:Y:S02]  /*0140*/  VIADD R3, R0.reuse, 0x75bcd15 ;  /* 0x075bcd1500037836 */ /* 0x040fe40000000000 */
[----:B-1----:R0:W-:Y:S01]  /*0150*/  STG.E.64 desc[UR4][R6.64+0x8], R4 ;  /* 0x0000080406007986 */ /* 0x0021e2000c101b04 */
[----:B------:R-:W-:-:S03]  /*0160*/  VIADD R9, R0, 0x583f19 ;  /* 0x00583f1900097836 */ /* 0x000fc60000000000 */
[----:B------:R0:W-:Y:S04]  /*0170*/  STG.E.64 desc[UR4][R6.64], R2 ;  /* 0x0000000206007986 */ /* 0x0001e8000c101b04 */
[----:B------:R0:W-:Y:S01]  /*0180*/  STG.E.64 desc[UR4][R6.64+0x10], R8 ;  /* 0x0000100806007986 */ /* 0x0001e2000c101b04 */
[----:B------:R-:W-:Y:S05]  /*0190*/  @!P0 BRA `(.L_x_362) ;  /* 0x0000000c00408947 */ /* 0x000fea0003800000 */
[----:B------:R-:W-:Y:S01]  /*01a0*/  SHF.R.S32.HI R0, RZ, 0x1f, R13 ;  /* 0x0000001fff007819 */ /* 0x000fe2000001140d */
[----:B------:R-:W-:-:S07]  /*01b0*/  IMAD.MOV.U32 R12, RZ, RZ, RZ ;  /* 0x000000ffff0c7224 */ /* 0x000fce00078e00ff */
.L_x_368:
[----:B0-----:R-:W-:Y:S01]  /*01c0*/  LOP3.LUT R2, R13, 0x3, RZ, 0xc0, !PT ;  /* 0x000000030d027812 */ /* 0x001fe200078ec0ff */
[----:B------:R-:W-:Y:S03]  /*01d0*/  BSSY.RECONVERGENT B1, `(.L_x_363) ;  /* 0x00000c6000017945 */ /* 0x000fe60003800200 */
[----:B------:R-:W-:-:S04]  /*01e0*/  ISETP.NE.U32.AND P0, PT, R2, RZ, PT ;  /* 0x000000ff0200720c */ /* 0x000fc80003f05070 */
[----:B------:R-:W-:-:S13]  /*01f0*/  ISETP.NE.AND.EX P0, PT, RZ, RZ, PT, P0 ;  /* 0x000000ffff00720c */ /* 0x000fda0003f05300 */
[----:B------:R-:W-:Y:S05]  /*0200*/  @!P0 BRA `(.L_x_364) ;  /* 0x0000000c00088947 */ /* 0x000fea0003800000 */
[----:B------:R-:W0:Y:S01]  /*0210*/  LDC.64 R8, c[0x4][RZ] ;  /* 0x01000000ff087b82 */ /* 0x000e220000000a00 */
[----:B------:R-:W-:Y:S02]  /*0220*/  IMAD.MOV.U32 R14, RZ, RZ, RZ ;  /* 0x000000ffff0e7224 */ /* 0x000fe400078e00ff */
[----:B0-----:R-:W-:-:S07]  /*0230*/  IMAD.WIDE.U32 R8, R12, 0xc80, R8 ;  /* 0x00000c800c087825 */ /* 0x001fce00078e0008 */
.L_x_367:
[----:B0-----:R-:W-:Y:S01]  /*0240*/  IMAD.MOV.U32 R15, RZ, RZ, RZ ;  /* 0x000000ffff0f7224 */ /* 0x001fe200078e00ff */
[----:B------:R-:W-:Y:S01]  /*0250*/  CS2R R2, SRZ ;  /* 0x0000000000027805 */ /* 0x000fe2000001ff00 */
[----:B------:R-:W-:Y:S01]  /*0260*/  IMAD.MOV.U32 R17, RZ, RZ, RZ ;  /* 0x000000ffff117224 */ /* 0x000fe200078e00ff */
[----:B------:R-:W-:-:S07]  /*0270*/  CS2R R4, SRZ ;  /* 0x0000000000047805 */ /* 0x000fce000001ff00 */
.L_x_366:
[----:B------:R-:W-:-:S05]  /*0280*/  IMAD.WIDE.U32 R10, R17, 0x4, R6 ;  /* 0x00000004110a7825 */ /* 0x000fca00078e0006 */
[----:B------:R0:W5:Y:S01]  /*0290*/  LDG.E R16, desc[UR4][R10.64+0x4] ;  /* 0x000004040a107981 */ /* 0x000162000c1e1900 */
[----:B------:R-:W-:-:S07]  /*02a0*/  IMAD.MOV.U32 R19, RZ, RZ, RZ ;  /* 0x000000ffff137224 */ /* 0x000fce00078e00ff */
.L_x_365:
[----:B-----5:R-:W-:Y:S01]  /*02b0*/  SHF.R.U32.HI R24, RZ, R19, R16 ;  /* 0x00000013ff187219 */ /* 0x020fe20000011610 */
[----:B0-----:R-:W-:-:S03]  /*02c0*/  IMAD.SHL.U32 R10, R17, 0x20, RZ ;  /* 0x00000020110a7824 */ /* 0x001fc600078e00ff */
[----:B------:R-:W-:Y:S01]  /*02d0*/  LOP3.LUT R11, R24, 0x1, RZ, 0xc0, !PT ;  /* 0x00000001180b7812 */ /* 0x000fe200078ec0ff */
[----:B------:R-:W-:-:S03]  /*02e0*/  IMAD.IADD R10, R10, 0x1, R19 ;  /* 0x000000010a0a7824 */ /* 0x000fc600078e0213 */
[----:B------:R-:W-:Y:S01]  /*02f0*/  ISETP.NE.U32.AND P0, PT, R11, 0x1, PT ;  /* 0x000000010b00780c */ /* 0x000fe20003f05070 */
[----:B------:R-:W-:-:S03]  /*0300*/  IMAD R11, R10, 0x5, RZ ;  /* 0x000000050a0b7824 */ /* 0x000fc600078e02ff */
[----:B------:R-:W-:Y:S01]  /*0310*/  R2P PR, R24, 0x7e ;  /* 0x0000007e18007804 */ /* 0x000fe20000000000 */
[----:B------:R-:W-:-:S08]  /*0320*/  IMAD.WIDE.U32 R10, R11, 0x4, R8 ;  /* 0x000000040b0a7825 */ /* 0x000fd000078e0008 */
[----:B------:R-:W2:Y:S04]  /*0330*/  @!P0 LDG.E R18, desc[UR4][R10.64] ;  /* 0x000000040a128981 */ /* 0x000ea8000c1e1900 */
[----:B------:R-:W3:Y:S04]  /*0340*/  @!P0 LDG.E R20, desc[UR4][R10.64+0x10] ;  /* 0x000010040a148981 */ /* 0x000ee8000c1e1900 */
[----:B------:R-:W4:Y:S04]  /*0350*/  @P1 LDG.E R22, desc[UR4][R10.64+0x14] ;  /* 0x000014040a161981 */ /* 0x000f28000c1e1900 */
[----:B------:R-:W4:Y:S04]  /*0360*/  @P2 LDG.E R26, desc[UR4][R10.64+0x28] ;  /* 0x000028040a1a2981 */ /* 0x000f28000c1e1900 */
[----:B------:R-:W4:Y:S04]  /*0370*/  @!P0 LDG.E R21, desc[UR4][R10.64+0x4] ;  /* 0x000004040a158981 */ /* 0x000f28000c1e1900 */
[----:B------:R-:W4:Y:S04]  /*0380*/  @!P0 LDG.E R23, desc[UR4][R10.64+0xc] ;  /* 0x00000c040a178981 */ /* 0x000f28000c1e1900 */
[----:B------:R-:W4:Y:S04]  /*0390*/  @P1 LDG.E R25, desc[UR4][R10.64+0x18] ;  /* 0x000018040a191981 */ /* 0x000f28000c1e1900 */
[----:B------:R-:W4:Y:S04]  /*03a0*/  @P3 LDG.E R28, desc[UR4][R10.64+0x3c] ;  /* 0x00003c040a1c3981 */ /* 0x000f28000c1e1900 */
[----:B------:R-:W4:Y:S01]  /*03b0*/  @P6 LDG.E R27, desc[UR4][R10.64+0x7c] ;  /* 0x00007c040a1b6981 */ /* 0x000f22000c1e1900 */
[----:B--2---:R-:W-:-:S03]  /*03c0*/  @!P0 LOP3.LUT R15, R15, R18, RZ, 0x3c, !PT ;  /* 0x000000120f0f8212 */ /* 0x004fc600078e3cff */
[----:B------:R-:W2:Y:S01]  /*03d0*/  @!P0 LDG.E R18, desc[UR4][R10.64+0x8] ;  /* 0x000008040a128981 */ /* 0x000ea2000c1e1900 */
[----:B---3--:R-:W-:-:S03]  /*03e0*/  @!P0 LOP3.LUT R3, R3, R20, RZ, 0x3c, !PT ;  /* 0x0000001403038212 */ /* 0x008fc600078e3cff */
[----:B------:R-:W3:Y:S01]  /*03f0*/  @P1 LDG.E R20, desc[UR4][R10.64+0x24] ;  /* 0x000024040a141981 */ /* 0x000ee2000c1e1900 */
[----:B----4-:R-:W-:-:S03]  /*0400*/  @P1 LOP3.LUT R15, R15, R22, RZ, 0x3c, !PT ;  /* 0x000000160f0f1212 */ /* 0x010fc600078e3cff */
[----:B------:R-:W4:Y:S01]  /*0410*/  @P2 LDG.E R22, desc[UR4][R10.64+0x38] ;  /* 0x000038040a162981 */ /* 0x000f22000c1e1900 */
[----:B------:R-:W-:-:S03]  /*0420*/  @P2 LOP3.LUT R15, R15, R26, RZ, 0x3c, !PT ;  /* 0x0000001a0f0f2212 */ /* 0x000fc600078e3cff */
[----:B------:R-:W4:Y:S01]  /*0430*/  @P4 LDG.E R26, desc[UR4][R10.64+0x50] ;  /* 0x000050040a1a4981 */ /* 0x000f22000c1e1900 */
[----:B------:R-:W-:-:S03]  /*0440*/  @!P0 LOP3.LUT R4, R4, R21, RZ, 0x3c, !PT ;  /* 0x0000001504048212 */ /* 0x000fc600078e3cff */
[----:B------:R-:W4:Y:S01]  /*0450*/  @P1 LDG.E R21, desc[UR4][R10.64+0x20] ;  /* 0x000020040a151981 */ /* 0x000f22000c1e1900 */
[----:B------:R-:W-:-:S03]  /*0460*/  @!P0 LOP3.LUT R2, R2, R23, RZ, 0x3c, !PT ;  /* 0x0000001702028212 */ /* 0x000fc600078e3cff */
[----:B------:R-:W4:Y:S01]  /*0470*/  @P2 LDG.E R23, desc[UR4][R10.64+0x2c] ;  /* 0x00002c040a172981 */ /* 0x000f22000c1e1900 */
[----:B------:R-:W-:-:S03]  /*0480*/  @P1 LOP3.LUT R4, R4, R25, RZ, 0x3c, !PT ;  /* 0x0000001904041212 */ /* 0x000fc600078e3cff */
[----:B------:R-:W4:Y:S01]  /*0490*/  @P2 LDG.E R25, desc[UR4][R10.64+0x34] ;  /* 0x000034040a192981 */ /* 0x000f22000c1e1900 */
[----:B--2---:R-:W-:-:S03]  /*04a0*/  @!P0 LOP3.LUT R5, R5, R18, RZ, 0x3c, !PT ;  /* 0x0000001205058212 */ /* 0x004fc600078e3cff */
[----:B------:R-:W2:Y:S01]  /*04b0*/  @P1 LDG.E R18, desc[UR4][R10.64+0x1c] ;  /* 0x00001c040a121981 */ /* 0x000ea2000c1e1900 */
[----:B---3--:R-:W-:-:S03]  /*04c0*/  @P1 LOP3.LUT R3, R3, R20, RZ, 0x3c, !PT ;  /* 0x0000001403031212 */ /* 0x008fc600078e3cff */
[----:B------:R-:W3:Y:S01]  /*04d0*/  @P2 LDG.E R20, desc[UR4][R10.64+0x30] ;  /* 0x000030040a142981 */ /* 0x000ee2000c1e1900 */
[----:B----4-:R-:W-:-:S03]  /*04e0*/  @P2 LOP3.LUT R3, R3, R22, RZ, 0x3c, !PT ;  /* 0x0000001603032212 */ /* 0x010fc600078e3cff */
[----:B------:R-:W4:Y:S01]  /*04f0*/  @P3 LDG.E R22, desc[UR4][R10.64+0x4c] ;  /* 0x00004c040a163981 */ /* 0x000f22000c1e1900 */
[----:B------:R-:W-:-:S04]  /*0500*/  @P3 LOP3.LUT R15, R15, R28, RZ, 0x3c, !PT ;  /* 0x0000001c0f0f3212 */ /* 0x000fc800078e3cff */
[----:B------:R-:W-:Y:S02]  /*0510*/  @P4 LOP3.LUT R15, R15, R26, RZ, 0x3c, !PT ;  /* 0x0000001a0f0f4212 */ /* 0x000fe400078e3cff */
[----:B------:R-:W-:Y:S01]  /*0520*/  @P1 LOP3.LUT R2, R2, R21, RZ, 0x3c, !PT ;  /* 0x0000001502021212 */ /* 0x000fe200078e3cff */
[----:B------:R-:W4:Y:S04]  /*0530*/  @P5 LDG.E R26, desc[UR4][R10.64+0x64] ;  /* 0x000064040a1a5981 */ /* 0x000f28000c1e1900 */
[----:B------:R-:W4:Y:S01]  /*0540*/  @P3 LDG.E R21, desc[UR4][R10.64+0x40] ;  /* 0x000040040a153981 */ /* 0x000f22000c1e1900 */
[----:B------:R-:W-:Y:S02]  /*0550*/  @P2 LOP3.LUT R4, R4, R23, RZ, 0x3c, !PT ;  /* 0x0000001704042212 */ /* 0x000fe400078e3cff */
[----:B------:R-:W-:Y:S01]  /*0560*/  @P2 LOP3.LUT R2, R2, R25, RZ, 0x3c, !PT ;  /* 0x0000001902022212 */ /* 0x000fe200078e3cff */
[----:B------:R-:W4:Y:S04]  /*0570*/  @P3 LDG.E R23, desc[UR4][R10.64+0x48] ;  /* 0x000048040a173981 */ /* 0x000f28000c1e1900 */
[----:B------:R-:W4:Y:S01]  /*0580*/  @P4 LDG.E R25, desc[UR4][R10.64+0x54] ;  /* 0x000054040a194981 */ /* 0x000f22000c1e1900 */
[----:B--2---:R-:W-:-:S03]  /*0590*/  @P1 LOP3.LUT R5, R5, R18, RZ, 0x3c, !PT ;  /* 0x0000001205051212 */ /* 0x004fc600078e3cff */
[----:B------:R-:W2:Y:S01]  /*05a0*/  @P3 LDG.E R18, desc[UR4][R10.64+0x44] ;  /* 0x000044040a123981 */ /* 0x000ea2000c1e1900 */
[----:B---3--:R-:W-:-:S03]  /*05b0*/  @P2 LOP3.LUT R5, R5, R20, RZ, 0x3c, !PT ;  /* 0x0000001405052212 */ /* 0x008fc600078e3cff */
[----:B------:R-:W3:Y:S01]  /*05c0*/  @P4 LDG.E R20, desc[UR4][R10.64+0x58] ;  /* 0x000058040a144981 */ /* 0x000ee2000c1e1900 */
[----:B----4-:R-:W-:-:S03]  /*05d0*/  @P3 LOP3.LUT R3, R3, R22, RZ, 0x3c, !PT ;  /* 0x0000001603033212 */ /* 0x010fc600078e3cff */
[----:B------:R-:W4:Y:S01]  /*05e0*/  @P4 LDG.E R22, desc[UR4][R10.64+0x60] ;  /* 0x000060040a164981 */ /* 0x000f22000c1e1900 */
[----:B------:R-:W-:Y:S02]  /*05f0*/  LOP3.LUT P0, RZ, R24, 0x80, RZ, 0xc0, !PT ;  /* 0x0000008018ff7812 */ /* 0x000fe4000780c0ff */
[----:B------:R-:W-:Y:S02]  /*0600*/  @P5 LOP3.LUT R15, R15, R26, RZ, 0x3c, !PT ;  /* 0x0000001a0f0f5212 */ /* 0x000fe400078e3cff */
[----:B------:R-:W4:Y:S01]  /*0610*/  @P6 LDG.E R26, desc[UR4][R10.64+0x78] ;  /* 0x000078040a1a6981 */ /* 0x000f22000c1e1900 */
[----:B------:R-:W-:-:S03]  /*0620*/  @P3 LOP3.LUT R4, R4, R21, RZ, 0x3c, !PT ;  /* 0x0000001504043212 */ /* 0x000fc600078e3cff */
[----:B------:R-:W4:Y:S01]  /*0630*/  @P4 LDG.E R21, desc[UR4][R10.64+0x5c] ;  /* 0x00005c040a154981 */ /* 0x000f22000c1e1900 */
[----:B------:R-:W-:-:S03]  /*0640*/  @P3 LOP3.LUT R2, R2, R23, RZ, 0x3c, !PT ;  /* 0x0000001702023212 */ /* 0x000fc600078e3cff */
[----:B------:R-:W4:Y:S01]  /*0650*/  @P5 LDG.E R23, desc[UR4][R10.64+0x68] ;  /* 0x000068040a175981 */ /* 0x000f22000c1e1900 */
[----:B------:R-:W-:-:S03]  /*0660*/  @P4 LOP3.LUT R4, R4, R25, RZ, 0x3c, !PT ;  /* 0x0000001904044212 */ /* 0x000fc600078e3cff */
[----:B------:R-:W4:Y:S01]  /*0670*/  @P5 LDG.E R25, desc[UR4][R10.64+0x70] ;  /* 0x000070040a195981 */ /* 0x000f22000c1e1900 */
[----:B--2---:R-:W-:-:S03]  /*0680*/  @P3 LOP3.LUT R5, R5, R18, RZ, 0x3c, !PT ;  /* 0x0000001205053212 */ /* 0x004fc600078e3cff */
[----:B------:R-:W2:Y:S01]  /*0690*/  @P5 LDG.E R18, desc[UR4][R10.64+0x6c] ;  /* 0x00006c040a125981 */ /* 0x000ea2000c1e1900 */
[----:B---3--:R-:W-:-:S03]  /*06a0*/  @P4 LOP3.LUT R5, R5, R20, RZ, 0x3c, !PT ;  /* 0x0000001405054212 */ /* 0x008fc600078e3cff */
[----:B------:R-:W3:Y:S01]  /*06b0*/  @P5 LDG.E R20, desc[UR4][R10.64+0x74] ;  /* 0x000074040a145981 */ /* 0x000ee2000c1e1900 */
[----:B----4-:R-:W-:-:S03]  /*06c0*/  @P4 LOP3.LUT R3, R3, R22, RZ, 0x3c, !PT ;  /* 0x0000001603034212 */ /* 0x010fc600078e3cff */
[----:B------:R-:W4:Y:S01]  /*06d0*/  @P0 LDG.E R22, desc[UR4][R10.64+0x8c] ;  /* 0x00008c040a160981 */ /* 0x000f22000c1e1900 */
[----:B------:R-:W-:-:S03]  /*06e0*/  @P6 LOP3.LUT R15, R15, R26, RZ, 0x3c, !PT ;  /* 0x0000001a0f0f6212 */ /* 0x000fc600078e3cff */
        /* <DEDUP_REMOVED lines=13> */
[----:B------:R-:W-:Y:S02]  /*07c0*/  @P6 LOP3.LUT R4, R4, R27, RZ, 0x3c, !PT ;  /* 0x0000001b04046212 */ /* 0x000fe400078e3cff */
[----:B------:R-:W-:Y:S02]  /*07d0*/  @P6 LOP3.LUT R2, R2, R21, RZ, 0x3c, !PT ;  /* 0x0000001502026212 */ /* 0x000fe400078e3cff */
[----:B------:R-:W-:Y:S02]  /*07e0*/  @P0 LOP3.LUT R4, R4, R23, RZ, 0x3c, !PT ;  /* 0x0000001704040212 */ /* 0x000fe400078e3cff */
[----:B------:R-:W-:Y:S02]  /*07f0*/  @P0 LOP3.LUT R2, R2, R25, RZ, 0x3c, !PT ;  /* 0x0000001902020212 */ /* 0x000fe400078e3cff */
[----:B--2---:R-:W-:Y:S02]  /*0800*/  @P6 LOP3.LUT R5, R5, R18, RZ, 0x3c, !PT ;  /* 0x0000001205056212 */ /* 0x004fe400078e3cff */
[----:B---3--:R-:W-:-:S02]  /*0810*/  @P6 LOP3.LUT R3, R3, R20, RZ, 0x3c, !PT ;  /* 0x0000001403036212 */ /* 0x008fc400078e3cff */
[----:B----4-:R-:W-:Y:S02]  /*0820*/  @P0 LOP3.LUT R5, R5, R22, RZ, 0x3c, !PT ;  /* 0x0000001605050212 */ /* 0x010fe400078e3cff */
[----:B------:R-:W-:Y:S02]  /*0830*/  @P0 LOP3.LUT R3, R3, R26, RZ, 0x3c, !PT ;  /* 0x0000001a03030212 */ /* 0x000fe400078e3cff */
[----:B------:R-:W-:-:S13]  /*0840*/  R2P PR, R24.B1, 0x7f ;  /* 0x0000007f18007804 */ /* 0x000fda0000001000 */
[----:B------:R-:W2:Y:S04]  /*0850*/  @P0 LDG.E R18, desc[UR4][R10.64+0xa0] ;  /* 0x0000a0040a120981 */ /* 0x000ea8000c1e1900 */
[----:B------:R-:W3:Y:S04]  /*0860*/  @P1 LDG.E R22, desc[UR4][R10.64+0xb4] ;  /* 0x0000b4040a161981 */ /* 0x000ee8000c1e1900 */
[----:B------:R-:W4:Y:S04]  /*0870*/  @P2 LDG.E R26, desc[UR4][R10.64+0xc8] ;  /* 0x0000c8040a1a2981 */ /* 0x000f28000c1e1900 */
[----:B------:R-:W4:Y:S04]  /*0880*/  @P3 LDG.E R28, desc[UR4][R10.64+0xdc] ;  /* 0x0000dc040a1c3981 */ /* 0x000f28000c1e1900 */
[----:B------:R-:W4:Y:S04]  /*0890*/  @P0 LDG.E R23, desc[UR4][R10.64+0xa4] ;  /* 0x0000a4040a170981 */ /* 0x000f28000c1e1900 */
[----:B------:R-:W4:Y:S04]  /*08a0*/  @P0 LDG.E R20, desc[UR4][R10.64+0xa8] ;  /* 0x0000a8040a140981 */ /* 0x000f28000c1e1900 */
[----:B------:R-:W4:Y:S04]  /*08b0*/  @P4 LDG.E R25, desc[UR4][R10.64+0xf0] ;  /* 0x0000f0040a194981 */ /* 0x000f28000c1e1900 */
        /* <DEDUP_REMOVED lines=21> */
[----:B------:R-:W-:Y:S02]  /*0a10*/  LOP3.LUT P0, RZ, R24, 0x8000, RZ, 0xc0, !PT ;  /* 0x0000800018ff7812 */ /* 0x000fe4000780c0ff */
[----:B----4-:R-:W-:Y:S01]  /*0a20*/  @P5 LOP3.LUT R15, R15, R26, RZ, 0x3c, !PT ;  /* 0x0000001a0f0f5212 */ /* 0x010fe200078e3cff */
[----:B------:R-:W4:Y:S04]  /*0a30*/  @P3 LDG.E R24, desc[UR4][R10.64+0xe4] ;  /* 0x0000e4040a183981 */ /* 0x000f28000c1e1900 */
[----:B------:R-:W2:Y:S01]  /*0a40*/  @P6 LDG.E R26, desc[UR4][R10.64+0x118] ;  /* 0x000118040a1a6981 */ /* 0x000ea2000c1e1900 */
        /* <DEDUP_REMOVED lines=8> */
[----:B---3--:R-:W-:-:S03]  /*0ad0*/  @P2 LOP3.LUT R3, R3, R22, RZ, 0x3c, !PT ;  /* 0x0000001603032212 */ /* 0x008fc600078e3cff */
[----:B------:R-:W3:Y:S01]  /*0ae0*/  @P4 LDG.E R22, desc[UR4][R10.64+0x100] ;  /* 0x000100040a164981 */ /* 0x000ee2000c1e1900 */
[----:B--2---:R-:W-:-:S03]  /*0af0*/  @P6 LOP3.LUT R15, R15, R26, RZ, 0x3c, !PT ;  /* 0x0000001a0f0f6212 */ /* 0x004fc600078e3cff */
[----:B------:R-:W2:Y:S01]  /*0b00*/  @P0 LDG.E R26, desc[UR4][R10.64+0x12c] ;  /* 0x00012c040a1a0981 */ /* 0x000ea2000c1e1900 */
[----:B----4-:R-:W-:-:S03]  /*0b10*/  @P2 LOP3.LUT R2, R2, R23, RZ, 0x3c, !PT ;  /* 0x0000001702022212 */ /* 0x010fc600078e3cff */
[----:B------:R-:W4:Y:S01]  /*0b20*/  @P4 LDG.E R23, desc[UR4][R10.64+0xfc] ;  /* 0x0000fc040a174981 */ /* 0x000f22000c1e1900 */
[----:B------:R-:W-:-:S03]  /*0b30*/  @P2 LOP3.LUT R5, R5, R20, RZ, 0x3c, !PT ;  /* 0x0000001405052212 */ /* 0x000fc600078e3cff */
[----:B------:R-:W4:Y:S01]  /*0b40*/  @P4 LDG.E R20, desc[UR4][R10.64+0xf8] ;  /* 0x0000f8040a144981 */ /* 0x000f22000c1e1900 */
[----:B------:R-:W-:Y:S02]  /*0b50*/  @P3 LOP3.LUT R2, R2, R27, RZ, 0x3c, !PT ;  /* 0x0000001b02023212 */ /* 0x000fe400078e3cff */
[----:B------:R-:W-:Y:S01]  /*0b60*/  @P3 LOP3.LUT R4, R4, R25, RZ, 0x3c, !PT ;  /* 0x0000001904043212 */ /* 0x000fe200078e3cff */
[----:B------:R-:W4:Y:S01]  /*0b70*/  @P5 LDG.E R27, desc[UR4][R10.64+0x110] ;  /* 0x000110040a1b5981 */ /* 0x000f22000c1e1900 */
[----:B------:R-:W-:-:S03]  /*0b80*/  @P3 LOP3.LUT R5, R5, R24, RZ, 0x3c, !PT ;  /* 0x0000001805053212 */ /* 0x000fc600078e3cff */
[----:B------:R-:W4:Y:S04]  /*0b90*/  @P5 LDG.E R25, desc[UR4][R10.64+0x108] ;  /* 0x000108040a195981 */ /* 0x000f28000c1e1900 */
        /* <DEDUP_REMOVED lines=19> */
[----:B------:R-:W-:-:S05]  /*0cd0*/  VIADD R19, R19, 0x10 ;  /* 0x0000001013137836 */ /* 0x000fca0000000000 */
[----:B------:R-:W-:Y:S02]  /*0ce0*/  ISETP.NE.AND P1, PT, R19, 0x20, PT ;  /* 0x000000201300780c */ /* 0x000fe40003f25270 */
[----:B------:R-:W-:Y:S02]  /*0cf0*/  @P5 LOP3.LUT R3, R3, R18, RZ, 0x3c, !PT ;  /* 0x0000001203035212 */ /* 0x000fe400078e3cff */
[----:B------:R-:W-:Y:S02]  /*0d00*/  @P6 LOP3.LUT R4, R4, R21, RZ, 0x3c, !PT ;  /* 0x0000001504046212 */ /* 0x000fe400078e3cff */
[----:B---3--:R-:W-:-:S04]  /*0d10*/  @P6 LOP3.LUT R3, R3, R22, RZ, 0x3c, !PT ;  /* 0x0000001603036212 */ /* 0x008fc800078e3cff */
[----:B--2---:R-:W-:Y:S02]  /*0d20*/  @P0 LOP3.LUT R3, R3, R26, RZ, 0x3c, !PT ;  /* 0x0000001a03030212 */ /* 0x004fe400078e3cff */
[----:B----4-:R-:W-:Y:S02]  /*0d30*/  @P6 LOP3.LUT R2, R2, R23, RZ, 0x3c, !PT ;  /* 0x0000001702026212 */ /* 0x010fe400078e3cff */
[----:B------:R-:W-:Y:S02]  /*0d40*/  @P6 LOP3.LUT R5, R5, R20, RZ, 0x3c, !PT ;  /* 0x0000001405056212 */ /* 0x000fe400078e3cff */
[----:B------:R-:W-:Y:S02]  /*0d50*/  @P0 LOP3.LUT R2, R2, R27, RZ, 0x3c, !PT ;  /* 0x0000001b02020212 */ /* 0x000fe400078e3cff */
[----:B------:R-:W-:Y:S02]  /*0d60*/  @P0 LOP3.LUT R4, R4, R25, RZ, 0x3c, !PT ;  /* 0x0000001904040212 */ /* 0x000fe400078e3cff */
[----:B------:R-:W-:Y:S01]  /*0d70*/  @P0 LOP3.LUT R5, R5, R24, RZ, 0x3c, !PT ;  /* 0x0000001805050212 */ /* 0x000fe200078e3cff */
[----:B------:R-:W-:Y:S06]  /*0d80*/  @P1 BRA `(.L_x_365) ;  /* 0xfffffff400481947 */ /* 0x000fec000383ffff */
[----:B------:R-:W-:-:S05]  /*0d90*/  VIADD R17, R17, 0x1 ;  /* 0x0000000111117836 */ /* 0x000fca0000000000 */
[----:B------:R-:W-:-:S13]  /*0da0*/  ISETP.NE.AND P0, PT, R17, 0x5, PT ;  /* 0x000000051100780c */ /* 0x000fda0003f05270 */
[----:B------:R-:W-:Y:S05]  /*0db0*/  @P0 BRA `(.L_x_366) ;  /* 0xfffffff400300947 */ /* 0x000fea000383ffff */
[----:B------:R0:W-:Y:S01]  /*0dc0*/  STG.E.64 desc[UR4][R6.64+0x8], R4 ;  /* 0x0000080406007986 */ /* 0x0001e2000c101b04 */
[----:B------:R-:W-:Y:S01]  /*0dd0*/  VIADD R14, R14, 0x1 ;  /* 0x000000010e0e7836 */ /* 0x000fe20000000000 */
[----:B------:R-:W-:Y:S02]  /*0de0*/  LOP3.LUT R11, R13, 0x3, RZ, 0xc0, !PT ;  /* 0x000000030d0b7812 */ /* 0x000fe400078ec0ff */
[----:B------:R0:W-:Y:S02]  /*0df0*/  STG.E.64 desc[UR4][R6.64+0x10], R2 ;  /* 0x0000100206007986 */ /* 0x0001e4000c101b04 */
[----:B------:R-:W-:Y:S02]  /*0e00*/  ISETP.GE.U32.AND P0, PT, R14, R11, PT ;  /* 0x0000000b0e00720c */ /* 0x000fe40003f06070 */
[----:B------:R0:W-:Y:S11]  /*0e10*/  STG.E desc[UR4][R6.64+0x4], R15 ;  /* 0x0000040f06007986 */ /* 0x0001f6000c101904 */
[----:B------:R-:W-:Y:S05]  /*0e20*/  @!P0 BRA `(.L_x_367) ;  /* 0xfffffff400048947 */ /* 0x000fea000383ffff */
.L_x_364:
[----:B------:R-:W-:Y:S05]  /*0e30*/  BSYNC.RECONVERGENT B1 ;  /* 0x0000000000017941 */ /* 0x000fea0003800200 */
.L_x_363:
[C---:B------:R-:W-:Y:S01]  /*0e40*/  ISETP.GT.U32.AND P0, PT, R13.reuse, 0x3, PT ;  /* 0x000000030d00780c */ /* 0x040fe20003f04070 */
[----:B------:R-:W-:Y:S01]  /*0e50*/  VIADD R12, R12, 0x1 ;  /* 0x000000010c0c7836 */ /* 0x000fe20000000000 */
[--C-:B------:R-:W-:Y:S02]  /*0e60*/  SHF.R.U64 R13, R13, 0x2, R0.reuse ;  /* 0x000000020d0d7819 */ /* 0x100fe40000001200 */
[----:B------:R-:W-:Y:S02]  /*0e70*/  ISETP.GT.U32.AND.EX P0, PT, R0, RZ, PT, P0 ;  /* 0x000000ff0000720c */ /* 0x000fe40003f04100 */
[----:B------:R-:W-:-:S11]  /*0e80*/  SHF.R.U32.HI R0, RZ, 0x2, R0 ;  /* 0x00000002ff007819 */ /* 0x000fd60000011600 */
[----:B------:R-:W-:Y:S05]  /*0e90*/  @P0 BRA `(.L_x_368) ;  /* 0xfffffff000c80947 */ /* 0x000fea000383ffff */
.L_x_362:
[----:B------:R-:W-:Y:S05]  /*0ea0*/  BSYNC.RECONVERGENT B0 ;  /* 0x0000000000007941 */ /* 0x000fea0003800200 */
.L_x_361:
[----:B------:R-:W-:Y:S04]  /*0eb0*/  STG.E.64 desc[UR4][R6.64+0x18], RZ ;  /* 0x000018ff06007986 */ /* 0x000fe8000c101b04 */
[----:B------:R-:W-:Y:S04]  /*0ec0*/  STG.E desc[UR4][R6.64+0x20], RZ ;  /* 0x000020ff06007986 */ /* 0x000fe8000c101904 */
[----:B------:R-:W-:Y:S01]  /*0ed0*/  STG.E.64 desc[UR4][R6.64+0x28], RZ ;  /* 0x000028ff06007986 */ /* 0x000fe2000c101b04 */
[----:B------:R-:W-:Y:S05]  /*0ee0*/  EXIT ;  /* 0x000000000000794d */ /* 0x000fea0003800000 */
.L_x_369:
        /* <DEDUP_REMOVED lines=9> */
.L_x_383:


//--------------------- .nv.global.init           --------------------------
	.section	.nv.global.init,"aw",@progbits
	.align	4
.nv.global.init:
	.type		mrg32k3aM1SubSeq,@object
	.size		mrg32k3aM1SubSeq,(mrg32k3aM2SubSeq - mrg32k3aM1SubSeq)
mrg32k3aM1SubSeq:
        /*0000*/ 	.byte	0x0b, 0xcc, 0xee, 0x04, 0x73, 0x29, 0x8b, 0x6f, 0xf6, 0x53, 0x03, 0xf6, 0x23, 0xf6, 0xea, 0xda
        /* <DEDUP_REMOVED lines=125> */
	.type		mrg32k3aM2SubSeq,@object
	.size		mrg32k3aM2SubSeq,(mrg32k3aM1 - mrg32k3aM2SubSeq)
mrg32k3aM2SubSeq:
        /* <DEDUP_REMOVED lines=126> */
	.type		mrg32k3aM1,@object
	.size		mrg32k3aM1,(mrg32k3aM1Seq - mrg32k3aM1)
mrg32k3aM1:
        /* <DEDUP_REMOVED lines=144> */
	.type		mrg32k3aM1Seq,@object
	.size		mrg32k3aM1Seq,(mrg32k3aM2 - mrg32k3aM1Seq)
mrg32k3aM1Seq:
        /* <DEDUP_REMOVED lines=144> */
	.type		mrg32k3aM2,@object
	.size		mrg32k3aM2,(mrg32k3aM2Seq - mrg32k3aM2)
mrg32k3aM2:
        /* <DEDUP_REMOVED lines=144> */
	.type		mrg32k3aM2Seq,@object
	.size		mrg32k3aM2Seq,(precalc_xorwow_matrix - mrg32k3aM2Seq)
mrg32k3aM2Seq:
        /* <DEDUP_REMOVED lines=144> */
	.type		precalc_xorwow_matrix,@object
	.size		precalc_xorwow_matrix,(precalc_xorwow_offset_matrix - precalc_xorwow_matrix)
precalc_xorwow_matrix:
        /* <DEDUP_REMOVED lines=6400> */
	.type		precalc_xorwow_offset_matrix,@object
	.size		precalc_xorwow_offset_matrix,(.L_1 - precalc_xorwow_offset_matrix)
precalc_xorwow_offset_matrix:
        /* <DEDUP_REMOVED lines=6400> */
.L_1:


//--------------------- .nv.shared._ZN3cub18CUB_300001_SM_10006detail6reduce28DeviceReduceSingleTileKernelINS2_10policy_hubIfyN4cuda3std3__44plusIfEEE10Policy1000EPfSC_iS9_ffNS7_10__identityEEEvT0_T1_T2_T3_T4_T6_ --------------------------
	.section	.nv.shared._ZN3cub18CUB_300001_SM_10006detail6reduce28DeviceReduceSingleTileKernelINS2_10policy_hubIfyN4cuda3std3__44plusIfEEE10Policy1000EPfSC_iS9_ffNS7_10__identityEEEvT0_T1_T2_T3_T4_T6_,"aw",@nobits
	.sectionflags	@""
	.align	4
.nv.shared._ZN3cub18CUB_300001_SM_10006detail6reduce28DeviceReduceSingleTileKernelINS2_10policy_hubIfyN4cuda3std3__44plusIfEEE10Policy1000EPfSC_iS9_ffNS7_10__identityEEEvT0_T1_T2_T3_T4_T6_:
	.zero		1068


//--------------------- .nv.shared.reserved.0     --------------------------
	.section	.nv.shared.reserved.0,"aw",@nobits
	.weak		__nv_reservedSMEM_offset_0_alias
	.size		__nv_reservedSMEM_offset_0_alias, 0, 64
	.other		__nv_reservedSMEM_offset_0_alias,@"STO_CUDA_RESERVED_SHARED STV_DEFAULT"
__nv_reservedSMEM_offset_0_alias:
	.zero		0
	.zero		64


//--------------------- .nv.global                --------------------------
	.section	.nv.global,"aw",@nobits
.nv.global:
	.type		_ZN34_INTERNAL_4c6d20d6_4_k_cu_47749bd56thrust24THRUST_300001_SM_1000_NS3seqE,@object
	.size		_ZN34_INTERNAL_4c6d20d6_4_k_cu_47749bd56thrust24THRUST_300001_SM_1000_NS3seqE,(_ZN34_INTERNAL_4c6d20d6_4_k_cu_47749bd54cuda3std3__48in_placeE - _ZN34_INTERNAL_4c6d20d6_4_k_cu_47749bd56thrust24THRUST_300001_SM_1000_NS3seqE)
_ZN34_INTERNAL_4c6d20d6_4_k_cu_47749bd56thrust24THRUST_300001_SM_1000_NS3seqE:
	.zero		1
	.type		_ZN34_INTERNAL_4c6d20d6_4_k_cu_47749bd54cuda3std3__48in_placeE,@object
	.size		_ZN34_INTERNAL_4c6d20d6_4_k_cu_47749bd54cuda3std3__48in_placeE,(_ZN34_INTERNAL_4c6d20d6_4_k_cu_47749bd54cuda3std6ranges3__45__cpo4sizeE - _ZN34_INTERNAL_4c6d20d6_4_k_cu_47749bd54cuda3std3__48in_placeE)
_ZN34_INTERNAL_4c6d20d6_4_k_cu_47749bd54cuda3std3__48in_placeE:
	.zero		1
	.type		_ZN34_INTERNAL_4c6d20d6_4_k_cu_47749bd54cuda3std6ranges3__45__cpo4sizeE,@object
	.size		_ZN34_INTERNAL_4c6d20d6_4_k_cu_47749bd54cuda3std6ranges3__45__cpo4sizeE,(_ZN34_INTERNAL_4c6d20d6_4_k_cu_47749bd56thrust24THRUST_300001_SM_1000_NS12placeholders2_3E - _ZN34_INTERNAL_4c6d20d6_4_k_cu_47749bd54cuda3std6ranges3__45__cpo4sizeE)
_ZN34_INTERNAL_4c6d20d6_4_k_cu_47749bd54cuda3std6ranges3__45__cpo4sizeE:
	.zero		1
	.type		_ZN34_INTERNAL_4c6d20d6_4_k_cu_47749bd56thrust24THRUST_300001_SM_1000_NS12placeholders2_3E,@object
	.size		_ZN34_INTERNAL_4c6d20d6_4_k_cu_47749bd56thrust24THRUST_300001_SM_1000_NS12placeholders2_3E,(_ZN34_INTERNAL_4c6d20d6_4_k_cu_47749bd54cuda3std3__45__cpo6cbeginE - _ZN34_INTERNAL_4c6d20d6_4_k_cu_47749bd56thrust24THRUST_300001_SM_1000_NS12placeholders2_3E)
_ZN34_INTERNAL_4c6d20d6_4_k_cu_47749bd56thrust24THRUST_300001_SM_1000_NS12placeholders2_3E:
	.zero		1
	.type		_ZN34_INTERNAL_4c6d20d6_4_k_cu_47749bd54cuda3std3__45__cpo6cbeginE,@object
	.size		_ZN34_INTERNAL_4c6d20d6_4_k_cu_47749bd54cuda3std3__45__cpo6cbeginE,(_ZN34_INTERNAL_4c6d20d6_4_k_cu_47749bd54cuda3std6ranges3__45__cpo6cbeginE - _ZN34_INTERNAL_4c6d20d6_4_k_cu_47749bd54cuda3std3__45__cpo6cbeginE)
_ZN34_INTERNAL_4c6d20d6_4_k_cu_47749bd54cuda3std3__45__cpo6cbeginE:
	.zero		1
	.type		_ZN34_INTERNAL_4c6d20d6_4_k_cu_47749bd54cuda3std6ranges3__45__cpo6cbeginE,@object
	.size		_ZN34_INTERNAL_4c6d20d6_4_k_cu_47749bd54cuda3std6ranges3__45__cpo6cbeginE,(_ZN34_INTERNAL_4c6d20d6_4_k_cu_47749bd56thrust24THRUST_300001_SM_1000_NS12placeholders2_7E - _ZN34_INTERNAL_4c6d20d6_4_k_cu_47749bd54cuda3std6ranges3__45__cpo6cbeginE)
_ZN34_INTERNAL_4c6d20d6_4_k_cu_47749bd54cuda3std6ranges3__45__cpo6cbeginE:
	.zero		1
	.type		_ZN34_INTERNAL_4c6d20d6_4_k_cu_47749bd56thrust24THRUST_300001_SM_1000_NS12placeholders2_7E,@object
	.size		_ZN34_INTERNAL_4c6d20d6_4_k_cu_47749bd56thrust24THRUST_300001_SM_1000_NS12placeholders2_7E,(_ZN34_INTERNAL_4c6d20d6_4_k_cu_47749bd54cuda3std3__45__cpo7crbeginE - _ZN34_INTERNAL_4c6d20d6_4_k_cu_47749bd56thrust24THRUST_300001_SM_1000_NS12placeholders2_7E)
_ZN34_INTERNAL_4c6d20d6_4_k_cu_47749bd56thrust24THRUST_300001_SM_1000_NS12placeholders2_7E:
	.zero		1
	.type		_ZN34_INTERNAL_4c6d20d6_4_k_cu_47749bd54cuda3std3__45__cpo7crbeginE,@object
	.size		_ZN34_INTERNAL_4c6d20d6_4_k_cu_47749bd54cuda3std3__45__cpo7crbeginE,(_ZN34_INTERNAL_4c6d20d6_4_k_cu_47749bd54cuda3std6ranges3__45__cpo4nextE - _ZN34_INTERNAL_4c6d20d6_4_k_cu_47749bd54cuda3std3__45__cpo7crbeginE)
_ZN34_INTERNAL_4c6d20d6_4_k_cu_47749bd54cuda3std3__45__cpo7crbeginE:
	.zero		1
	.type		_ZN34_INTERNAL_4c6d20d6_4_k_cu_47749bd54cuda3std6ranges3__45__cpo4nextE,@object
	.size		_ZN34_INTERNAL_4c6d20d6_4_k_cu_47749bd54cuda3std6ranges3__45__cpo4nextE,(_ZN34_INTERNAL_4c6d20d6_4_k_cu_47749bd54cuda3std6ranges3__45__cpo4swapE - _ZN34_INTERNAL_4c6d20d6_4_k_cu_47749bd54cuda3std6ranges3__45__cpo4nextE)
_ZN34_INTERNAL_4c6d20d6_4_k_cu_47749bd54cuda3std6ranges3__45__cpo4nextE:
	.zero		1
	.type		_ZN34_INTERNAL_4c6d20d6_4_k_cu_47749bd54cuda3std6ranges3__45__cpo4swapE,@object
	.size		_ZN34_INTERNAL_4c6d20d6_4_k_cu_47749bd54cuda3std6ranges3__45__cpo4swapE,(_ZN34_INTERNAL_4c6d20d6_4_k_cu_47749bd56thrust24THRUST_300001_SM_1000_NS8cuda_cub10par_nosyncE - _ZN34_INTERNAL_4c6d20d6_4_k_cu_47749bd54cuda3std6ranges3__45__cpo4swapE)
_ZN34_INTERNAL_4c6d20d6_4_k_cu_47749bd54cuda3std6ranges3__45__cpo4swapE:
	.zero		1
	.type		_ZN34_INTERNAL_4c6d20d6_4_k_cu_47749bd56thrust24THRUST_300001_SM_1000_NS8cuda_cub10par_nosyncE,@object
	.size		_ZN34_INTERNAL_4c6d20d6_4_k_cu_47749bd56thrust24THRUST_300001_SM_1000_NS8cuda_cub10par_nosyncE,(_ZN34_INTERNAL_4c6d20d6_4_k_cu_47749bd56thrust24THRUST_300001_SM_1000_NS12placeholders2_9E - _ZN34_INTERNAL_4c6d20d6_4_k_cu_47749bd56thrust24THRUST_300001_SM_1000_NS8cuda_cub10par_nosyncE)
_ZN34_INTERNAL_4c6d20d6_4_k_cu_47749bd56thrust24THRUST_300001_SM_1000_NS8cuda_cub10par_nosyncE:
	.zero		1
	.type		_ZN34_INTERNAL_4c6d20d6_4_k_cu_47749bd56thrust24THRUST_300001_SM_1000_NS12placeholders2_9E,@object
	.size		_ZN34_INTERNAL_4c6d20d6_4_k_cu_47749bd56thrust24THRUST_300001_SM_1000_NS12placeholders2_9E,(_ZN34_INTERNAL_4c6d20d6_4_k_cu_47749bd54cuda3std3__436_GLOBAL__N__4c6d20d6_4_k_cu_47749bd56ignoreE - _ZN34_INTERNAL_4c6d20d6_4_k_cu_47749bd56thrust24THRUST_300001_SM_1000_NS12placeholders2_9E)
_ZN34_INTERNAL_4c6d20d6_4_k_cu_47749bd56thrust24THRUST_300001_SM_1000_NS12placeholders2_9E:
	.zero		1
	.type		_ZN34_INTERNAL_4c6d20d6_4_k_cu_47749bd54cuda3std3__436_GLOBAL__N__4c6d20d6_4_k_cu_47749bd56ignoreE,@object
	.size		_ZN34_INTERNAL_4c6d20d6_4_k_cu_47749bd54cuda3std3__436_GLOBAL__N__4c6d20d6_4_k_cu_47749bd56ignoreE,(_ZN34_INTERNAL_4c6d20d6_4_k_cu_47749bd54cuda3std6ranges3__45__cpo4dataE - _ZN34_INTERNAL_4c6d20d6_4_k_cu_47749bd54cuda3std3__436_GLOBAL__N__4c6d20d6_4_k_cu_47749bd56ignoreE)
_ZN34_INTERNAL_4c6d20d6_4_k_cu_47749bd54cuda3std3__436_GLOBAL__N__4c6d20d6_4_k_cu_47749bd56ignoreE:
	.zero		1
	.type		_ZN34_INTERNAL_4c6d20d6_4_k_cu_47749bd54cuda3std6ranges3__45__cpo4dataE,@object
	.size		_ZN34_INTERNAL_4c6d20d6_4_k_cu_47749bd54cuda3std6ranges3__45__cpo4dataE,(_ZN34_INTERNAL_4c6d20d6_4_k_cu_47749bd56thrust24THRUST_300001_SM_1000_NS12placeholders2_1E - _ZN34_INTERNAL_4c6d20d6_4_k_cu_47749bd54cuda3std6ranges3__45__cpo4dataE)
_ZN34_INTERNAL_4c6d20d6_4_k_cu_47749bd54cuda3std6ranges3__45__cpo4dataE:
	.zero		1
	.type		_ZN34_INTERNAL_4c6d20d6_4_k_cu_47749bd56thrust24THRUST_300001_SM_1000_NS12placeholders2_1E,@object
	.size		_ZN34_INTERNAL_4c6d20d6_4_k_cu_47749bd56thrust24THRUST_300001_SM_1000_NS12placeholders2_1E,(_ZN34_INTERNAL_4c6d20d6_4_k_cu_47749bd54cuda3std3__45__cpo5beginE - _ZN34_INTERNAL_4c6d20d6_4_k_cu_47749bd56thrust24THRUST_300001_SM_1000_NS12placeholders2_1E)
_ZN34_INTERNAL_4c6d20d6_4_k_cu_47749bd56thrust24THRUST_300001_SM_1000_NS12placeholders2_1E:
	.zero		1
	.type		_ZN34_INTERNAL_4c6d20d6_4_k_cu_47749bd54cuda3std3__45__cpo5beginE,@object
	.size		_ZN34_INTERNAL_4c6d20d6_4_k_cu_47749bd54cuda3std3__45__cpo5beginE,(_ZN34_INTERNAL_4c6d20d6_4_k_cu_47749bd54cuda3std6ranges3__45__cpo5beginE - _ZN34_INTERNAL_4c6d20d6_4_k_cu_47749bd54cuda3std3__45__cpo5beginE)
_ZN34_INTERNAL_4c6d20d6_4_k_cu_47749bd54cuda3std3__45__cpo5beginE:
	.zero		1
	.type		_ZN34_INTERNAL_4c6d20d6_4_k_cu_47749bd54cuda3std6ranges3__45__cpo5beginE,@object
	.size		_ZN34_INTERNAL_4c6d20d6_4_k_cu_47749bd54cuda3std6ranges3__45__cpo5beginE,(_ZN34_INTERNAL_4c6d20d6_4_k_cu_47749bd56thrust24THRUST_300001_SM_1000_NS12placeholders2_5E - _ZN34_INTERNAL_4c6d20d6_4_k_cu_47749bd54cuda3std6ranges3__45__cpo5beginE)
_ZN34_INTERNAL_4c6d20d6_4_k_cu_47749bd54cuda3std6ranges3__45__cpo5beginE:
	.zero		1
	.type		_ZN34_INTERNAL_4c6d20d6_4_k_cu_47749bd56thrust24THRUST_300001_SM_1000_NS12placeholders2_5E,@object
	.size		_ZN34_INTERNAL_4c6d20d6_4_k_cu_47749bd56thrust24THRUST_300001_SM_1000_NS12placeholders2_5E,(_ZN34_INTERNAL_4c6d20d6_4_k_cu_47749bd54cuda3std3__45__cpo6rbeginE - _ZN34_INTERNAL_4c6d20d6_4_k_cu_47749bd56thrust24THRUST_300001_SM_1000_NS12placeholders2_5E)
_ZN34_INTERNAL_4c6d20d6_4_k_cu_47749bd56thrust24THRUST_300001_SM_1000_NS12placeholders2_5E:
	.zero		1
	.type		_ZN34_INTERNAL_4c6d20d6_4_k_cu_47749bd54cuda3std3__45__cpo6rbeginE,@object
	.size		_ZN34_INTERNAL_4c6d20d6_4_k_cu_47749bd54cuda3std3__45__cpo6rbeginE,(_ZN34_INTERNAL_4c6d20d6_4_k_cu_47749bd54cuda3std6ranges3__45__cpo7advanceE - _ZN34_INTERNAL_4c6d20d6_4_k_cu_47749bd54cuda3std3__45__cpo6rbeginE)
_ZN34_INTERNAL_4c6d20d6_4_k_cu_47749bd54cuda3std3__45__cpo6rbeginE:
	.zero		1
	.type		_ZN34_INTERNAL_4c6d20d6_4_k_cu_47749bd54cuda3std6ranges3__45__cpo7advanceE,@object
	.size		_ZN34_INTERNAL_4c6d20d6_4_k_cu_47749bd54cuda3std6ranges3__45__cpo7advanceE,(_ZN34_INTERNAL_4c6d20d6_4_k_cu_47749bd54cuda3std3__47nulloptE - _ZN34_INTERNAL_4c6d20d6_4_k_cu_47749bd54cuda3std6ranges3__45__cpo7advanceE)
_ZN34_INTERNAL_4c6d20d6_4_k_cu_47749bd54cuda3std6ranges3__45__cpo7advanceE:
	.zero		1
	.type		_ZN34_INTERNAL_4c6d20d6_4_k_cu_47749bd54cuda3std3__47nulloptE,@object
	.size		_ZN34_INTERNAL_4c6d20d6_4_k_cu_47749bd54cuda3std3__47nulloptE,(_ZN34_INTERNAL_4c6d20d6_4_k_cu_47749bd54cuda3std6ranges3__45__cpo8distanceE - _ZN34_INTERNAL_4c6d20d6_4_k_cu_47749bd54cuda3std3__47nulloptE)
_ZN34_INTERNAL_4c6d20d6_4_k_cu_47749bd54cuda3std3__47nulloptE:
	.zero		1
	.type		_ZN34_INTERNAL_4c6d20d6_4_k_cu_47749bd54cuda3std6ranges3__45__cpo8distanceE,@object
	.size		_ZN34_INTERNAL_4c6d20d6_4_k_cu_47749bd54cuda3std6ranges3__45__cpo8distanceE,(_ZN34_INTERNAL_4c6d20d6_4_k_cu_47749bd56thrust24THRUST_300001_SM_1000_NS12placeholders3_10E - _ZN34_INTERNAL_4c6d20d6_4_k_cu_47749bd54cuda3std6ranges3__45__cpo8distanceE)
_ZN34_INTERNAL_4c6d20d6_4_k_cu_47749bd54cuda3std6ranges3__45__cpo8distanceE:
	.zero		1
	.type		_ZN34_INTERNAL_4c6d20d6_4_k_cu_47749bd56thrust24THRUST_300001_SM_1000_NS12placeholders3_10E,@object
	.size		_ZN34_INTERNAL_4c6d20d6_4_k_cu_47749bd56thrust24THRUST_300001_SM_1000_NS12placeholders3_10E,(_ZN34_INTERNAL_4c6d20d6_4_k_cu_47749bd54cuda3std3__419piecewise_constructE - _ZN34_INTERNAL_4c6d20d6_4_k_cu_47749bd56thrust24THRUST_300001_SM_1000_NS12placeholders3_10E)
_ZN34_INTERNAL_4c6d20d6_4_k_cu_47749bd56thrust24THRUST_300001_SM_1000_NS12placeholders3_10E:
	.zero		1
	.type		_ZN34_INTERNAL_4c6d20d6_4_k_cu_47749bd54cuda3std3__419piecewise_constructE,@object
	.size		_ZN34_INTERNAL_4c6d20d6_4_k_cu_47749bd54cuda3std3__419piecewise_constructE,(_ZN34_INTERNAL_4c6d20d6_4_k_cu_47749bd54cuda3std6ranges3__45__cpo5cdataE - _ZN34_INTERNAL_4c6d20d6_4_k_cu_47749bd54cuda3std3__419piecewise_constructE)
_ZN34_INTERNAL_4c6d20d6_4_k_cu_47749bd54cuda3std3__419piecewise_constructE:
	.zero		1
	.type		_ZN34_INTERNAL_4c6d20d6_4_k_cu_47749bd54cuda3std6ranges3__45__cpo5cdataE,@object
	.size		_ZN34_INTERNAL_4c6d20d6_4_k_cu_47749bd54cuda3std6ranges3__45__cpo5cdataE,(_ZN34_INTERNAL_4c6d20d6_4_k_cu_47749bd56thrust24THRUST_300001_SM_1000_NS12placeholders2_2E - _ZN34_INTERNAL_4c6d20d6_4_k_cu_47749bd54cuda3std6ranges3__45__cpo5cdataE)
_ZN34_INTERNAL_4c6d20d6_4_k_cu_47749bd54cuda3std6ranges3__45__cpo5cdataE:
	.zero		1
	.type		_ZN34_INTERNAL_4c6d20d6_4_k_cu_47749bd56thrust24THRUST_300001_SM_1000_NS12placeholders2_2E,@object
	.size		_ZN34_INTERNAL_4c6d20d6_4_k_cu_47749bd56thrust24THRUST_300001_SM_1000_NS12placeholders2_2E,(_ZN34_INTERNAL_4c6d20d6_4_k_cu_47749bd54cuda3std3__45__cpo3endE - _ZN34_INTERNAL_4c6d20d6_4_k_cu_47749bd56thrust24THRUST_300001_SM_1000_NS12placeholders2_2E)
_ZN34_INTERNAL_4c6d20d6_4_k_cu_47749bd56thrust24THRUST_300001_SM_1000_NS12placeholders2_2E:
	.zero		1
	.type		_ZN34_INTERNAL_4c6d20d6_4_k_cu_47749bd54cuda3std3__45__cpo3endE,@object
	.size		_ZN34_INTERNAL_4c6d20d6_4_k_cu_47749bd54cuda3std3__45__cpo3endE,(_ZN34_INTERNAL_4c6d20d6_4_k_cu_47749bd54cuda3std6ranges3__45__cpo3endE - _ZN34_INTERNAL_4c6d20d6_4_k_cu_47749bd54cuda3std3__45__cpo3endE)
_ZN34_INTERNAL_4c6d20d6_4_k_cu_47749bd54cuda3std3__45__cpo3endE:
	.zero		1
	.type		_ZN34_INTERNAL_4c6d20d6_4_k_cu_47749bd54cuda3std6ranges3__45__cpo3endE,@object
	.size		_ZN34_INTERNAL_4c6d20d6_4_k_cu_47749bd54cuda3std6ranges3__45__cpo3endE,(_ZN34_INTERNAL_4c6d20d6_4_k_cu_47749bd56thrust24THRUST_300001_SM_1000_NS12placeholders2_6E - _ZN34_INTERNAL_4c6d20d6_4_k_cu_47749bd54cuda3std6ranges3__45__cpo3endE)
_ZN34_INTERNAL_4c6d20d6_4_k_cu_47749bd54cuda3std6ranges3__45__cpo3endE:
	.zero		1
	.type		_ZN34_INTERNAL_4c6d20d6_4_k_cu_47749bd56thrust24THRUST_300001_SM_1000_NS12placeholders2_6E,@object
	.size		_ZN34_INTERNAL_4c6d20d6_4_k_cu_47749bd56thrust24THRUST_300001_SM_1000_NS12placeholders2_6E,(_ZN34_INTERNAL_4c6d20d6_4_k_cu_47749bd54cuda3std3__45__cpo4rendE - _ZN34_INTERNAL_4c6d20d6_4_k_cu_47749bd56thrust24THRUST_300001_SM_1000_NS12placeholders2_6E)
_ZN34_INTERNAL_4c6d20d6_4_k_cu_47749bd56thrust24THRUST_300001_SM_1000_NS12placeholders2_6E:
	.zero		1
	.type		_ZN34_INTERNAL_4c6d20d6_4_k_cu_47749bd54cuda3std3__45__cpo4rendE,@object
	.size		_ZN34_INTERNAL_4c6d20d6_4_k_cu_47749bd54cuda3std3__45__cpo4rendE,(_ZN34_INTERNAL_4c6d20d6_4_k_cu_47749bd54cuda3std6ranges3__45__cpo9iter_swapE - _ZN34_INTERNAL_4c6d20d6_4_k_cu_47749bd54cuda3std3__45__cpo4rendE)
_ZN34_INTERNAL_4c6d20d6_4_k_cu_47749bd54cuda3std3__45__cpo4rendE:
	.zero		1
	.type		_ZN34_INTERNAL_4c6d20d6_4_k_cu_47749bd54cuda3std6ranges3__45__cpo9iter_swapE,@object
	.size		_ZN34_INTERNAL_4c6d20d6_4_k_cu_47749bd54cuda3std6ranges3__45__cpo9iter_swapE,(_ZN34_INTERNAL_4c6d20d6_4_k_cu_47749bd54cuda3std3__48unexpectE - _ZN34_INTERNAL_4c6d20d6_4_k_cu_47749bd54cuda3std6ranges3__45__cpo9iter_swapE)
_ZN34_INTERNAL_4c6d20d6_4_k_cu_47749bd54cuda3std6ranges3__45__cpo9iter_swapE:
	.zero		1
	.type		_ZN34_INTERNAL_4c6d20d6_4_k_cu_47749bd54cuda3std3__48unexpectE,@object
	.size		_ZN34_INTERNAL_4c6d20d6_4_k_cu_47749bd54cuda3std3__48unexpectE,(_ZN34_INTERNAL_4c6d20d6_4_k_cu_47749bd56thrust24THRUST_300001_SM_1000_NS8cuda_cub3parE - _ZN34_INTERNAL_4c6d20d6_4_k_cu_47749bd54cuda3std3__48unexpectE)
_ZN34_INTERNAL_4c6d20d6_4_k_cu_47749bd54cuda3std3__48unexpectE:
	.zero		1
	.type		_ZN34_INTERNAL_4c6d20d6_4_k_cu_47749bd56thrust24THRUST_300001_SM_1000_NS8cuda_cub3parE,@object
	.size		_ZN34_INTERNAL_4c6d20d6_4_k_cu_47749bd56thrust24THRUST_300001_SM_1000_NS8cuda_cub3parE,(_ZN34_INTERNAL_4c6d20d6_4_k_cu_47749bd56thrust24THRUST_300001_SM_1000_NS12placeholders2_4E - _ZN34_INTERNAL_4c6d20d6_4_k_cu_47749bd56thrust24THRUST_300001_SM_1000_NS8cuda_cub3parE)
_ZN34_INTERNAL_4c6d20d6_4_k_cu_47749bd56thrust24THRUST_300001_SM_1000_NS8cuda_cub3parE:
	.zero		1
	.type		_ZN34_INTERNAL_4c6d20d6_4_k_cu_47749bd56thrust24THRUST_300001_SM_1000_NS12placeholders2_4E,@object
	.size		_ZN34_INTERNAL_4c6d20d6_4_k_cu_47749bd56thrust24THRUST_300001_SM_1000_NS12placeholders2_4E,(_ZN34_INTERNAL_4c6d20d6_4_k_cu_47749bd54cuda3std3__45__cpo4cendE - _ZN34_INTERNAL_4c6d20d6_4_k_cu_47749bd56thrust24THRUST_300001_SM_1000_NS12placeholders2_4E)
_ZN34_INTERNAL_4c6d20d6_4_k_cu_47749bd56thrust24THRUST_300001_SM_1000_NS12placeholders2_4E:
	.zero		1
	.type		_ZN34_INTERNAL_4c6d20d6_4_k_cu_47749bd54cuda3std3__45__cpo4cendE,@object
	.size		_ZN34_INTERNAL_4c6d20d6_4_k_cu_47749bd54cuda3std3__45__cpo4cendE,(_ZN34_INTERNAL_4c6d20d6_4_k_cu_47749bd54cuda3std6ranges3__45__cpo4cendE - _ZN34_INTERNAL_4c6d20d6_4_k_cu_47749bd54cuda3std3__45__cpo4cendE)
_ZN34_INTERNAL_4c6d20d6_4_k_cu_47749bd54cuda3std3__45__cpo4cendE:
	.zero		1
	.type		_ZN34_INTERNAL_4c6d20d6_4_k_cu_47749bd54cuda3std6ranges3__45__cpo4cendE,@object
	.size		_ZN34_INTERNAL_4c6d20d6_4_k_cu_47749bd54cuda3std6ranges3__45__cpo4cendE,(_ZN34_INTERNAL_4c6d20d6_4_k_cu_47749bd54cuda3std3__420unreachable_sentinelE - _ZN34_INTERNAL_4c6d20d6_4_k_cu_47749bd54cuda3std6ranges3__45__cpo4cendE)
_ZN34_INTERNAL_4c6d20d6_4_k_cu_47749bd54cuda3std6ranges3__45__cpo4cendE:
	.zero		1
	.type		_ZN34_INTERNAL_4c6d20d6_4_k_cu_47749bd54cuda3std3__420unreachable_sentinelE,@object
	.size		_ZN34_INTERNAL_4c6d20d6_4_k_cu_47749bd54cuda3std3__420unreachable_sentinelE,(_ZN34_INTERNAL_4c6d20d6_4_k_cu_47749bd54cuda3std6ranges3__45__cpo5ssizeE - _ZN34_INTERNAL_4c6d20d6_4_k_cu_47749bd54cuda3std3__420unreachable_sentinelE)
_ZN34_INTERNAL_4c6d20d6_4_k_cu_47749bd54cuda3std3__420unreachable_sentinelE:
	.zero		1
	.type		_ZN34_INTERNAL_4c6d20d6_4_k_cu_47749bd54cuda3std6ranges3__45__cpo5ssizeE,@object
	.size		_ZN34_INTERNAL_4c6d20d6_4_k_cu_47749bd54cuda3std6ranges3__45__cpo5ssizeE,(_ZN34_INTERNAL_4c6d20d6_4_k_cu_47749bd56thrust24THRUST_300001_SM_1000_NS12placeholders2_8E - _ZN34_INTERNAL_4c6d20d6_4_k_cu_47749bd54cuda3std6ranges3__45__cpo5ssizeE)
_ZN34_INTERNAL_4c6d20d6_4_k_cu_47749bd54cuda3std6ranges3__45__cpo5ssizeE:
	.zero		1
	.type		_ZN34_INTERNAL_4c6d20d6_4_k_cu_47749bd56thrust24THRUST_300001_SM_1000_NS12placeholders2_8E,@object
	.size		_ZN34_INTERNAL_4c6d20d6_4_k_cu_47749bd56thrust24THRUST_300001_SM_1000_NS12placeholders2_8E,(_ZN34_INTERNAL_4c6d20d6_4_k_cu_47749bd54cuda3std3__45__cpo5crendE - _ZN34_INTERNAL_4c6d20d6_4_k_cu_47749bd56thrust24THRUST_300001_SM_1000_NS12placeholders2_8E)
_ZN34_INTERNAL_4c6d20d6_4_k_cu_47749bd56thrust24THRUST_300001_SM_1000_NS12placeholders2_8E:
	.zero		1
	.type		_ZN34_INTERNAL_4c6d20d6_4_k_cu_47749bd54cuda3std3__45__cpo5crendE,@object
	.size		_ZN34_INTERNAL_4c6d20d6_4_k_cu_47749bd54cuda3std3__45__cpo5crendE,(_ZN34_INTERNAL_4c6d20d6_4_k_cu_47749bd54cuda3std6ranges3__45__cpo4prevE - _ZN34_INTERNAL_4c6d20d6_4_k_cu_47749bd54cuda3std3__45__cpo5crendE)
_ZN34_INTERNAL_4c6d20d6_4_k_cu_47749bd54cuda3std3__45__cpo5crendE:
	.zero		1
	.type		_ZN34_INTERNAL_4c6d20d6_4_k_cu_47749bd54cuda3std6ranges3__45__cpo4prevE,@object
	.size		_ZN34_INTERNAL_4c6d20d6_4_k_cu_47749bd54cuda3std6ranges3__45__cpo4prevE,(_ZN34_INTERNAL_4c6d20d6_4_k_cu_47749bd54cuda3std6ranges3__45__cpo9iter_moveE - _ZN34_INTERNAL_4c6d20d6_4_k_cu_47749bd54cuda3std6ranges3__45__cpo4prevE)
_ZN34_INTERNAL_4c6d20d6_4_k_cu_47749bd54cuda3std6ranges3__45__cpo4prevE:
	.zero		1
	.type		_ZN34_INTERNAL_4c6d20d6_4_k_cu_47749bd54cuda3std6ranges3__45__cpo9iter_moveE,@object
	.size		_ZN34_INTERNAL_4c6d20d6_4_k_cu_47749bd54cuda3std6ranges3__45__cpo9iter_moveE,(_ZN34_INTERNAL_4c6d20d6_4_k_cu_47749bd56thrust24THRUST_300001_SM_1000_NS6system6detail10sequential3seqE - _ZN34_INTERNAL_4c6d20d6_4_k_cu_47749bd54cuda3std6ranges3__45__cpo9iter_moveE)
_ZN34_INTERNAL_4c6d20d6_4_k_cu_47749bd54cuda3std6ranges3__45__cpo9iter_moveE:
	.zero		1
	.type		_ZN34_INTERNAL_4c6d20d6_4_k_cu_47749bd56thrust24THRUST_300001_SM_1000_NS6system6detail10sequential3seqE,@object
	.size		_ZN34_INTERNAL_4c6d20d6_4_k_cu_47749bd56thrust24THRUST_300001_SM_1000_NS6system6detail10sequential3seqE,(.L_41 - _ZN34_INTERNAL_4c6d20d6_4_k_cu_47749bd56thrust24THRUST_300001_SM_1000_NS6system6detail10sequential3seqE)
_ZN34_INTERNAL_4c6d20d6_4_k_cu_47749bd56thrust24THRUST_300001_SM_1000_NS6system6detail10sequential3seqE:
	.zero		1
.L_41:


//--------------------- .nv.shared._ZN3cub18CUB_300001_SM_10006detail6reduce18DeviceReduceKernelINS2_10policy_hubIfyN4cuda3std3__44plusIfEEE10Policy1000EN6thrust24THRUST_300001_SM_1000_NS6detail15normal_iteratorINSD_10device_ptrIfEEEEyS9_fNS7_10__identityEEEvT0_PT3_T1_NS0_13GridEvenShareISN_EET2_T4_ --------------------------
	.section	.nv.shared._ZN3cub18CUB_300001_SM_10006detail6reduce18DeviceReduceKernelINS2_10policy_hubIfyN4cuda3std3__44plusIfEEE10Policy1000EN6thrust24THRUST_300001_SM_1000_NS6detail15normal_iteratorINSD_10device_ptrIfEEEEyS9_fNS7_10__identityEEEvT0_PT3_T1_NS0_13GridEvenShareISN_EET2_T4_,"aw",@nobits
	.sectionflags	@""
	.align	4
.nv.shared._ZN3cub18CUB_300001_SM_10006detail6reduce18DeviceReduceKernelINS2_10policy_hubIfyN4cuda3std3__44plusIfEEE10Policy1000EN6thrust24THRUST_300001_SM_1000_NS6detail15normal_iteratorINSD_10device_ptrIfEEEEyS9_fNS7_10__identityEEEvT0_PT3_T1_NS0_13GridEvenShareISN_EET2_T4_:
	.zero		1068


//--------------------- .nv.shared._ZN3cub18CUB_300001_SM_10006detail6reduce28DeviceReduceSingleTileKernelINS2_10policy_hubIfyN4cuda3std3__44plusIfEEE10Policy1000EN6thrust24THRUST_300001_SM_1000_NS6detail15normal_iteratorINSD_10device_ptrIfEEEEPfyS9_ffNS7_10__identityEEEvT0_T1_T2_T3_T4_T6_ --------------------------
	.section	.nv.shared._ZN3cub18CUB_300001_SM_10006detail6reduce28DeviceReduceSingleTileKernelINS2_10policy_hubIfyN4cuda3std3__44plusIfEEE10Policy1000EN6thrust24THRUST_300001_SM_1000_NS6detail15normal_iteratorINSD_10device_ptrIfEEEEPfyS9_ffNS7_10__identityEEEvT0_T1_T2_T3_T4_T6_,"aw",@nobits
	.sectionflags	@""
	.align	4
.nv.shared._ZN3cub18CUB_300001_SM_10006detail6reduce28DeviceReduceSingleTileKernelINS2_10policy_hubIfyN4cuda3std3__44plusIfEEE10Policy1000EN6thrust24THRUST_300001_SM_1000_NS6detail15normal_iteratorINSD_10device_ptrIfEEEEPfyS9_ffNS7_10__identityEEEvT0_T1_T2_T3_T4_T6_:
	.zero		1068


//--------------------- .nv.shared._ZN3cub18CUB_300001_SM_10006detail6reduce28DeviceReduceSingleTileKernelINS2_10policy_hubIfjN4cuda3std3__44plusIfEEE10Policy1000EPfSC_iS9_ffNS7_10__identityEEEvT0_T1_T2_T3_T4_T6_ --------------------------
	.section	.nv.shared._ZN3cub18CUB_300001_SM_10006detail6reduce28DeviceReduceSingleTileKernelINS2_10policy_hubIfjN4cuda3std3__44plusIfEEE10Policy1000EPfSC_iS9_ffNS7_10__identityEEEvT0_T1_T2_T3_T4_T6_,"aw",@nobits
	.sectionflags	@""
	.align	4
.nv.shared._ZN3cub18CUB_300001_SM_10006detail6reduce28DeviceReduceSingleTileKernelINS2_10policy_hubIfjN4cuda3std3__44plusIfEEE10Policy1000EPfSC_iS9_ffNS7_10__identityEEEvT0_T1_T2_T3_T4_T6_:
	.zero		1108


//--------------------- .nv.shared._ZN3cub18CUB_300001_SM_10006detail6reduce18DeviceReduceKernelINS2_10policy_hubIfjN4cuda3std3__44plusIfEEE10Policy1000EN6thrust24THRUST_300001_SM_1000_NS6detail15normal_iteratorINSD_10device_ptrIfEEEEjS9_fNS7_10__identityEEEvT0_PT3_T1_NS0_13GridEvenShareISN_EET2_T4_ --------------------------
	.section	.nv.shared._ZN3cub18CUB_300001_SM_10006detail6reduce18DeviceReduceKernelINS2_10policy_hubIfjN4cuda3std3__44plusIfEEE10Policy1000EN6thrust24THRUST_300001_SM_1000_NS6detail15normal_iteratorINSD_10device_ptrIfEEEEjS9_fNS7_10__identityEEEvT0_PT3_T1_NS0_13GridEvenShareISN_EET2_T4_,"aw",@nobits
	.sectionflags	@""
	.align	4
.nv.shared._ZN3cub18CUB_300001_SM_10006detail6reduce18DeviceReduceKernelINS2_10policy_hubIfjN4cuda3std3__44plusIfEEE10Policy1000EN6thrust24THRUST_300001_SM_1000_NS6detail15normal_iteratorINSD_10device_ptrIfEEEEjS9_fNS7_10__identityEEEvT0_PT3_T1_NS0_13GridEvenShareISN_EET2_T4_:
	.zero		1108


//--------------------- .nv.shared._ZN3cub18CUB_300001_SM_10006detail6reduce28DeviceReduceSingleTileKernelINS2_10policy_hubIfjN4cuda3std3__44plusIfEEE10Policy1000EN6thrust24THRUST_300001_SM_1000_NS6detail15normal_iteratorINSD_10device_ptrIfEEEEPfjS9_ffNS7_10__identityEEEvT0_T1_T2_T3_T4_T6_ --------------------------
	.section	.nv.shared._ZN3cub18CUB_300001_SM_10006detail6reduce28DeviceReduceSingleTileKernelINS2_10policy_hubIfjN4cuda3std3__44plusIfEEE10Policy1000EN6thrust24THRUST_300001_SM_1000_NS6detail15normal_iteratorINSD_10device_ptrIfEEEEPfjS9_ffNS7_10__identityEEEvT0_T1_T2_T3_T4_T6_,"aw",@nobits
	.sectionflags	@""
	.align	4
.nv.shared._ZN3cub18CUB_300001_SM_10006detail6reduce28DeviceReduceSingleTileKernelINS2_10policy_hubIfjN4cuda3std3__44plusIfEEE10Policy1000EN6thrust24THRUST_300001_SM_1000_NS6detail15normal_iteratorINSD_10device_ptrIfEEEEPfjS9_ffNS7_10__identityEEEvT0_T1_T2_T3_T4_T6_:
	.zero		1108


//--------------------- .nv.constant0._ZN3cub18CUB_300001_SM_10006detail6reduce28DeviceReduceSingleTileKernelINS2_10policy_hubIfyN4cuda3std3__44plusIfEEE10Policy1000EPfSC_iS9_ffNS7_10__identityEEEvT0_T1_T2_T3_T4_T6_ --------------------------
	.section	.nv.constant0._ZN3cub18CUB_300001_SM_10006detail6reduce28DeviceReduceSingleTileKernelINS2_10policy_hubIfyN4cuda3std3__44plusIfEEE10Policy1000EPfSC_iS9_ffNS7_10__identityEEEvT0_T1_T2_T3_T4_T6_,"a",@progbits
	.sectionflags	@""
	.align	4
.nv.constant0._ZN3cub18CUB_300001_SM_10006detail6reduce28DeviceReduceSingleTileKernelINS2_10policy_hubIfyN4cuda3std3__44plusIfEEE10Policy1000EPfSC_iS9_ffNS7_10__identityEEEvT0_T1_T2_T3_T4_T6_:
	.zero		925


//--------------------- .nv.constant0._ZN3cub18CUB_300001_SM_10006detail6reduce18DeviceReduceKernelINS2_10policy_hubIfyN4cuda3std3__44plusIfEEE10Policy1000EN6thrust24THRUST_300001_SM_1000_NS6detail15normal_iteratorINSD_10device_ptrIfEEEEyS9_fNS7_10__identityEEEvT0_PT3_T1_NS0_13GridEvenShareISN_EET2_T4_ --------------------------
	.section	.nv.constant0._ZN3cub18CUB_300001_SM_10006detail6reduce18DeviceReduceKernelINS2_10policy_hubIfyN4cuda3std3__44plusIfEEE10Policy1000EN6thrust24THRUST_300001_SM_1000_NS6detail15normal_iteratorINSD_10device_ptrIfEEEEyS9_fNS7_10__identityEEEvT0_PT3_T1_NS0_13GridEvenShareISN_EET2_T4_,"a",@progbits
	.sectionflags	@""
	.align	4
.nv.constant0._ZN3cub18CUB_300001_SM_10006detail6reduce18DeviceReduceKernelINS2_10policy_hubIfyN4cuda3std3__44plusIfEEE10Policy1000EN6thrust24THRUST_300001_SM_1000_NS6detail15normal_iteratorINSD_10device_ptrIfEEEEyS9_fNS7_10__identityEEEvT0_PT3_T1_NS0_13GridEvenShareISN_EET2_T4_:
	.zero		994


//--------------------- .nv.constant0._ZN3cub18CUB_300001_SM_10006detail6reduce28DeviceReduceSingleTileKernelINS2_10policy_hubIfyN4cuda3std3__44plusIfEEE10Policy1000EN6thrust24THRUST_300001_SM_1000_NS6detail15normal_iteratorINSD_10device_ptrIfEEEEPfyS9_ffNS7_10__identityEEEvT0_T1_T2_T3_T4_T6_ --------------------------
	.section	.nv.constant0._ZN3cub18CUB_300001_SM_10006detail6reduce28DeviceReduceSingleTileKernelINS2_10policy_hubIfyN4cuda3std3__44plusIfEEE10Policy1000EN6thrust24THRUST_300001_SM_1000_NS6detail15normal_iteratorINSD_10device_ptrIfEEEEPfyS9_ffNS7_10__identityEEEvT0_T1_T2_T3_T4_T6_,"a",@progbits
	.sectionflags	@""
	.align	4
.nv.constant0._ZN3cub18CUB_300001_SM_10006detail6reduce28DeviceReduceSingleTileKernelINS2_10policy_hubIfyN4cuda3std3__44plusIfEEE10Policy1000EN6thrust24THRUST_300001_SM_1000_NS6detail15normal_iteratorINSD_10device_ptrIfEEEEPfyS9_ffNS7_10__identityEEEvT0_T1_T2_T3_T4_T6_:
	.zero		929


//--------------------- .nv.constant0._ZN3cub18CUB_300001_SM_10006detail6reduce28DeviceReduceSingleTileKernelINS2_10policy_hubIfjN4cuda3std3__44plusIfEEE10Policy1000EPfSC_iS9_ffNS7_10__identityEEEvT0_T1_T2_T3_T4_T6_ --------------------------
	.section	.nv.constant0._ZN3cub18CUB_300001_SM_10006detail6reduce28DeviceReduceSingleTileKernelINS2_10policy_hubIfjN4cuda3std3__44plusIfEEE10Policy1000EPfSC_iS9_ffNS7_10__identityEEEvT0_T1_T2_T3_T4_T6_,"a",@progbits
	.sectionflags	@""
	.align	4
.nv.constant0._ZN3cub18CUB_300001_SM_10006detail6reduce28DeviceReduceSingleTileKernelINS2_10policy_hubIfjN4cuda3std3__44plusIfEEE10Policy1000EPfSC_iS9_ffNS7_10__identityEEEvT0_T1_T2_T3_T4_T6_:
	.zero		925


//--------------------- .nv.constant0._ZN3cub18CUB_300001_SM_10006detail6reduce18DeviceReduceKernelINS2_10policy_hubIfjN4cuda3std3__44plusIfEEE10Policy1000EN6thrust24THRUST_300001_SM_1000_NS6detail15normal_iteratorINSD_10device_ptrIfEEEEjS9_fNS7_10__identityEEEvT0_PT3_T1_NS0_13GridEvenShareISN_EET2_T4_ --------------------------
	.section	.nv.constant0._ZN3cub18CUB_300001_SM_10006detail6reduce18DeviceReduceKernelINS2_10policy_hubIfjN4cuda3std3__44plusIfEEE10Policy1000EN6thrust24THRUST_300001_SM_1000_NS6detail15normal_iteratorINSD_10device_ptrIfEEEEjS9_fNS7_10__identityEEEvT0_PT3_T1_NS0_13GridEvenShareISN_EET2_T4_,"a",@progbits
	.sectionflags	@""
	.align	4
.nv.constant0._ZN3cub18CUB_300001_SM_10006detail6reduce18DeviceReduceKernelINS2_10policy_hubIfjN4cuda3std3__44plusIfEEE10Policy1000EN6thrust24THRUST_300001_SM_1000_NS6detail15normal_iteratorINSD_10device_ptrIfEEEEjS9_fNS7_10__identityEEEvT0_PT3_T1_NS0_13GridEvenShareISN_EET2_T4_:
	.zero		958


//--------------------- .nv.constant0._ZN3cub18CUB_300001_SM_10006detail6reduce28DeviceReduceSingleTileKernelINS2_10policy_hubIfjN4cuda3std3__44plusIfEEE10Policy1000EN6thrust24THRUST_300001_SM_1000_NS6detail15normal_iteratorINSD_10device_ptrIfEEEEPfjS9_ffNS7_10__identityEEEvT0_T1_T2_T3_T4_T6_ --------------------------
	.section	.nv.constant0._ZN3cub18CUB_300001_SM_10006detail6reduce28DeviceReduceSingleTileKernelINS2_10policy_hubIfjN4cuda3std3__44plusIfEEE10Policy1000EN6thrust24THRUST_300001_SM_1000_NS6detail15normal_iteratorINSD_10device_ptrIfEEEEPfjS9_ffNS7_10__identityEEEvT0_T1_T2_T3_T4_T6_,"a",@progbits
	.sectionflags	@""
	.align	4
.nv.constant0._ZN3cub18CUB_300001_SM_10006detail6reduce28DeviceReduceSingleTileKernelINS2_10policy_hubIfjN4cuda3std3__44plusIfEEE10Policy1000EN6thrust24THRUST_300001_SM_1000_NS6detail15normal_iteratorINSD_10device_ptrIfEEEEPfjS9_ffNS7_10__identityEEEvT0_T1_T2_T3_T4_T6_:
	.zero		925


//--------------------- .nv.constant0._ZN3cub18CUB_300001_SM_10006detail11EmptyKernelIvEEvv --------------------------
	.section	.nv.constant0._ZN3cub18CUB_300001_SM_10006detail11EmptyKernelIvEEvv,"a",@progbits
	.sectionflags	@""
	.align	4
.nv.constant0._ZN3cub18CUB_300001_SM_10006detail11EmptyKernelIvEEvv:
	.zero		896


//--------------------- .nv.constant0._Z11emcee_emceePfiijjiP17curandStateXORWOW --------------------------
	.section	.nv.constant0._Z11emcee_emceePfiijjiP17curandStateXORWOW,"a",@progbits
	.sectionflags	@""
	.align	4
.nv.constant0._Z11emcee_emceePfiijjiP17curandStateXORWOW:
	.zero		936


//--------------------- .nv.constant0._Z12init_walkersPfiiiP17curandStateXORWOW --------------------------
	.section	.nv.constant0._Z12init_walkersPfiiiP17curandStateXORWOW,"a",@progbits
	.sectionflags	@""
	.align	4
.nv.constant0._Z12init_walkersPfiiiP17curandStateXORWOW:
	.zero		928


//--------------------- .nv.constant0._Z4initjjP17curandStateXORWOW --------------------------
	.section	.nv.constant0._Z4initjjP17curandStateXORWOW,"a",@progbits
	.sectionflags	@""
	.align	4
.nv.constant0._Z4initjjP17curandStateXORWOW:
	.zero		912


//--------------------- SYMBOLS --------------------------

	.type		.nv.reservedSmem.offset0,@object
	.size		.nv.reservedSmem.offset0,0x4
	.type		.nv.reservedSmem.cap,@object
	.size		.nv.reservedSmem.cap,0x4
